def matmul_kernel(
    a_ptr,
    b_ptr,
    c_ptr,
    M,
    N,
    K,
    stride_am,
    stride_ak,
    stride_bk,
    stride_bn,
    stride_cm,
    stride_cn,
    BLOCK_M: tl.constexpr,
    BLOCK_N: tl.constexpr,
    BLOCK_K: tl.constexpr,
    GROUP_M: tl.constexpr,
):
    pid = tl.program_id(axis=0)
    num_pid_m = tl.cdiv(M, BLOCK_M)
    num_pid_n = tl.cdiv(N, BLOCK_N)
    num_pid_in_group = GROUP_M * num_pid_n
    group_id = pid // num_pid_in_group
    first_pid_m = group_id * GROUP_M
    group_size_m = min(num_pid_m - first_pid_m, GROUP_M)
    pid_m = first_pid_m + ((pid % num_pid_in_group) % group_size_m)
    pid_n = (pid % num_pid_in_group) // group_size_m

    offs_am = (pid_m * BLOCK_M + tl.arange(0, BLOCK_M)) % M
    offs_bn = (pid_n * BLOCK_N + tl.arange(0, BLOCK_N)) % N
    offs_k = tl.arange(0, BLOCK_K)
    a_ptrs = a_ptr + offs_am[:, None] * stride_am + offs_k[None, :] * stride_ak
    b_ptrs = b_ptr + offs_k[:, None] * stride_bk + offs_bn[None, :] * stride_bn

    acc = tl.zeros((BLOCK_M, BLOCK_N), dtype=tl.float32)
    for kk in range(0, tl.cdiv(K, BLOCK_K)):
        a = tl.load(a_ptrs, mask=offs_k[None, :] < K - kk * BLOCK_K, other=0.0)
        b = tl.load(b_ptrs, mask=offs_k[:, None] < K - kk * BLOCK_K, other=0.0)
        acc = tl.dot(a, b, acc)
        a_ptrs += BLOCK_K * stride_ak
        b_ptrs += BLOCK_K * stride_bk

    c = acc.to(c_ptr.dtype.element_ty)
    offs_cm = pid_m * BLOCK_M + tl.arange(0, BLOCK_M)
    offs_cn = pid_n * BLOCK_N + tl.arange(0, BLOCK_N)
    c_ptrs = c_ptr + offs_cm[:, None] * stride_cm + offs_cn[None, :] * stride_cn
    mask = (offs_cm[:, None] < M) & (offs_cn[None, :] < N)
    tl.store(c_ptrs, c, mask=mask)

# config = {"BLOCK_K": 64, "BLOCK_M": 64, "BLOCK_N": 512, "GROUP_M": 8, "arch": "sm_90", "dtype": "fp8e4m3", "num_ctas": 1, "num_stages": 2, "num_warps": 8}
# arch = sm_90


// ===== COMPILED SASS (sm_90a) =====

	.target	sm_90a

	.elftype	@"ET_EXEC"


//--------------------- .note.nv.tkinfo           --------------------------
	.section	.note.nv.tkinfo,"",@"SHT_NOTE"
	.sectionflags	@"SHF_NOTE_NV_TKINFO"
	.tkinfo
        /*0018*/ 	.word	0x00000002
        /*0030*/ 	.string	""
        /*0030*/ 	.string	"ptxas"
        /*0030*/ 	.string	"Cuda compilation tools, release 13.0, V13.0.88"
        /*0030*/ 	.string	"Build cuda_13.0.r13.0/compiler.36424714_0"
        /*0030*/ 	.string	"-v  -suppress-debug-info  -lineinfo  -arch sm_90a "



//--------------------- .note.nv.cuinfo           --------------------------
	.section	.note.nv.cuinfo,"",@"SHT_NOTE"
	.sectionflags	@"SHF_NOTE_NV_CUINFO"
        /*0018*/ 	.short	0x0002
        /*001a*/ 	.short	0x005a
        /*001c*/ 	.short	0x0082
	.zero		2


//--------------------- .nv.info                  --------------------------
	.section	.nv.info,"",@"SHT_CUDA_INFO"
	.align	4


	//----- nvinfo : EIATTR_REGCOUNT
	.align		4
        /*0000*/ 	.byte	0x04, 0x2f
        /*0002*/ 	.short	(.L_1 - .L_0)
	.align		4
.L_0:
        /*0004*/ 	.word	index@(matmul_kernel)
        /*0008*/ 	.word	0x000000ff


	//----- nvinfo : EIATTR_FRAME_SIZE
	.align		4
.L_1:
        /*000c*/ 	.byte	0x04, 0x11
        /*000e*/ 	.short	(.L_3 - .L_2)
	.align		4
.L_2:
        /*0010*/ 	.word	index@(matmul_kernel)
        /*0014*/ 	.word	0x00000580


	//----- nvinfo : EIATTR_MIN_STACK_SIZE
	.align		4
.L_3:
        /*0018*/ 	.byte	0x04, 0x12
        /*001a*/ 	.short	(.L_5 - .L_4)
	.align		4
.L_4:
        /*001c*/ 	.word	index@(matmul_kernel)
        /*0020*/ 	.word	0x00000580
.L_5:


//--------------------- .nv.compat                --------------------------
	.section	.nv.compat,"",@"SHT_CUDA_COMPAT_INFO"
	.align	4
        /*0000*/ 	.byte	0x02, 0x09, 0x01, 0x00, 0x02, 0x02, 0x04, 0x00, 0x02, 0x05, 0x05, 0x00, 0x03, 0x07, 0x01, 0x01
        /*0010*/ 	.byte	0x02, 0x03, 0x00, 0x00, 0x02, 0x06, 0x01, 0x00, 0x04, 0x0b, 0x08, 0x00, 0x00, 0x00, 0x00, 0x00
        /*0020*/ 	.byte	0x00, 0x00, 0x00, 0x00


//--------------------- .nv.info.matmul_kernel    --------------------------
	.section	.nv.info.matmul_kernel,"",@"SHT_CUDA_INFO"
	.sectionflags	@""
	.align	4


	//----- nvinfo : EIATTR_CUDA_API_VERSION
	.align		4
        /*0000*/ 	.byte	0x04, 0x37
        /*0002*/ 	.short	(.L_7 - .L_6)
.L_6:
        /*0004*/ 	.word	0x00000082


	//----- nvinfo : EIATTR_KPARAM_INFO
	.align		4
.L_7:
        /*0008*/ 	.byte	0x04, 0x17
        /*000a*/ 	.short	(.L_9 - .L_8)
.L_8:
        /*000c*/ 	.word	0x00000000
        /*0010*/ 	.short	0x000d
        /*0012*/ 	.short	0x0048
        /*0014*/ 	.byte	0x00, 0xf4, 0x21, 0x00


	//----- nvinfo : EIATTR_KPARAM_INFO
	.align		4
.L_9:
        /*0018*/ 	.byte	0x04, 0x17
        /*001a*/ 	.short	(.L_11 - .L_10)
.L_10:
        /*001c*/ 	.word	0x00000000
        /*0020*/ 	.short	0x000c
        /*0022*/ 	.short	0x0040
        /*0024*/ 	.byte	0x00, 0xf4, 0x21, 0x00


	//----- nvinfo : EIATTR_KPARAM_INFO
	.align		4
.L_11:
        /*0028*/ 	.byte	0x04, 0x17
        /*002a*/ 	.short	(.L_13 - .L_12)
.L_12:
        /*002c*/ 	.word	0x00000000
        /*0030*/ 	.short	0x000b
        /*0032*/ 	.short	0x0038
        /*0034*/ 	.byte	0x00, 0xf0, 0x11, 0x00


	//----- nvinfo : EIATTR_KPARAM_INFO
	.align		4
.L_13:
        /*0038*/ 	.byte	0x04, 0x17
        /*003a*/ 	.short	(.L_15 - .L_14)
.L_14:
        /*003c*/ 	.word	0x00000000
        /*0040*/ 	.short	0x000a
        /*0042*/ 	.short	0x0034
        /*0044*/ 	.byte	0x00, 0xf0, 0x11, 0x00


	//----- nvinfo : EIATTR_KPARAM_INFO
	.align		4
.L_15:
        /*0048*/ 	.byte	0x04, 0x17
        /*004a*/ 	.short	(.L_17 - .L_16)
.L_16:
        /*004c*/ 	.word	0x00000000
        /*0050*/ 	.short	0x0009
        /*0052*/ 	.short	0x0030
        /*0054*/ 	.byte	0x00, 0xf0, 0x11, 0x00


	//----- nvinfo : EIATTR_KPARAM_INFO
	.align		4
.L_17:
        /*0058*/ 	.byte	0x04, 0x17
        /*005a*/ 	.short	(.L_19 - .L_18)
.L_18:
        /*005c*/ 	.word	0x00000000
        /*0060*/ 	.short	0x0008
        /*0062*/ 	.short	0x002c
        /*0064*/ 	.byte	0x00, 0xf0, 0x11, 0x00


	//----- nvinfo : EIATTR_KPARAM_INFO
	.align		4
.L_19:
        /*0068*/ 	.byte	0x04, 0x17
        /*006a*/ 	.short	(.L_21 - .L_20)
.L_20:
        /*006c*/ 	.word	0x00000000
        /*0070*/ 	.short	0x0007
        /*0072*/ 	.short	0x0028
        /*0074*/ 	.byte	0x00, 0xf0, 0x11, 0x00


	//----- nvinfo : EIATTR_KPARAM_INFO
	.align		4
.L_21:
        /*0078*/ 	.byte	0x04, 0x17
        /*007a*/ 	.short	(.L_23 - .L_22)
.L_22:
        /*007c*/ 	.word	0x00000000
        /*0080*/ 	.short	0x0006
        /*0082*/ 	.short	0x0024
        /*0084*/ 	.byte	0x00, 0xf0, 0x11, 0x00


	//----- nvinfo : EIATTR_KPARAM_INFO
	.align		4
.L_23:
        /*0088*/ 	.byte	0x04, 0x17
        /*008a*/ 	.short	(.L_25 - .L_24)
.L_24:
        /*008c*/ 	.word	0x00000000
        /*0090*/ 	.short	0x0005
        /*0092*/ 	.short	0x0020
        /*0094*/ 	.byte	0x00, 0xf0, 0x11, 0x00


	//----- nvinfo : EIATTR_KPARAM_INFO
	.align		4
.L_25:
        /*0098*/ 	.byte	0x04, 0x17
        /*009a*/ 	.short	(.L_27 - .L_26)
.L_26:
        /*009c*/ 	.word	0x00000000
        /*00a0*/ 	.short	0x0004
        /*00a2*/ 	.short	0x001c
        /*00a4*/ 	.byte	0x00, 0xf0, 0x11, 0x00


	//----- nvinfo : EIATTR_KPARAM_INFO
	.align		4
.L_27:
        /*00a8*/ 	.byte	0x04, 0x17
        /*00aa*/ 	.short	(.L_29 - .L_28)
.L_28:
        /*00ac*/ 	.word	0x00000000
        /*00b0*/ 	.short	0x0003
        /*00b2*/ 	.short	0x0018
        /*00b4*/ 	.byte	0x00, 0xf0, 0x11, 0x00


	//----- nvinfo : EIATTR_KPARAM_INFO
	.align		4
.L_29:
        /*00b8*/ 	.byte	0x04, 0x17
        /*00ba*/ 	.short	(.L_31 - .L_30)
.L_30:
        /*00bc*/ 	.word	0x00000000
        /*00c0*/ 	.short	0x0002
        /*00c2*/ 	.short	0x0010
        /*00c4*/ 	.byte	0x00, 0xf4, 0x21, 0x00


	//----- nvinfo : EIATTR_KPARAM_INFO
	.align		4
.L_31:
        /*00c8*/ 	.byte	0x04, 0x17
        /*00ca*/ 	.short	(.L_33 - .L_32)
.L_32:
        /*00cc*/ 	.word	0x00000000
        /*00d0*/ 	.short	0x0001
        /*00d2*/ 	.short	0x0008
        /*00d4*/ 	.byte	0x00, 0xf4, 0x21, 0x00


	//----- nvinfo : EIATTR_KPARAM_INFO
	.align		4
.L_33:
        /*00d8*/ 	.byte	0x04, 0x17
        /*00da*/ 	.short	(.L_35 - .L_34)
.L_34:
        /*00dc*/ 	.word	0x00000000
        /*00e0*/ 	.short	0x0000
        /*00e2*/ 	.short	0x0000
        /*00e4*/ 	.byte	0x00, 0xf4, 0x21, 0x00


	//----- nvinfo : EIATTR_SPARSE_MMA_MASK
	.align		4
.L_35:
        /*00e8*/ 	.byte	0x03, 0x50
        /*00ea*/ 	.short	0x0000


	//----- nvinfo : EIATTR_MAXREG_COUNT
	.align		4
        /*00ec*/ 	.byte	0x03, 0x1b
        /*00ee*/ 	.short	0x00ff


	//----- nvinfo : EIATTR_NUM_BARRIERS
	.align		4
        /*00f0*/ 	.byte	0x02, 0x4c
        /*00f2*/ 	.byte	0x01
	.zero		1


	//----- nvinfo : EIATTR_ANNOTATIONS
	.align		4
        /*00f4*/ 	.byte	0x04, 0x55
        /*00f6*/ 	.short	(.L_37 - .L_36)


	//   ....[0]....
.L_36:
        /*00f8*/ 	.word	0x00000001
        /*00fc*/ 	.byte	0xa0, 0x05, 0x00, 0x00, 0x01, 0x00, 0x00, 0x00, 0xe0, 0x05, 0x00, 0x00, 0x01, 0x00, 0x00, 0x00
        /* <DEDUP_REMOVED lines=550> */
        /*236c*/ 	.byte	0x40, 0x6d, 0x01, 0x00


	//----- nvinfo : EIATTR_MERCURY_ISA_VERSION
	.align		4
.L_37:
        /*2370*/ 	.byte	0x03, 0x5f
        /*2372*/ 	.short	0x0101


	//----- nvinfo : EIATTR_EXIT_INSTR_OFFSETS
	.align		4
        /*2374*/ 	.byte	0x04, 0x1c
        /*2376*/ 	.short	(.L_39 - .L_38)


	//   ....[0]....
.L_38:
        /*2378*/ 	.word	0x000170d0


	//   ....[1]....
        /*237c*/ 	.word	0x000170f0


	//----- nvinfo : EIATTR_REQNTID
	.align		4
.L_39:
        /*2380*/ 	.byte	0x04, 0x10
        /*2382*/ 	.short	(.L_41 - .L_40)
.L_40:
        /*2384*/ 	.word	0x00000100
        /*2388*/ 	.word	0x00000001
        /*238c*/ 	.word	0x00000001


	//----- nvinfo : EIATTR_CBANK_PARAM_SIZE
	.align		4
.L_41:
        /*2390*/ 	.byte	0x03, 0x19
        /*2392*/ 	.short	0x0050


	//----- nvinfo : EIATTR_PARAM_CBANK
	.align		4
        /*2394*/ 	.byte	0x04, 0x0a
        /*2396*/ 	.short	(.L_43 - .L_42)
	.align		4
.L_42:
        /*2398*/ 	.word	index@(.nv.constant0.matmul_kernel)
        /*239c*/ 	.short	0x0210
        /*239e*/ 	.short	0x0050


	//----- nvinfo : EIATTR_SW_WAR
	.align		4
.L_43:
        /*23a0*/ 	.byte	0x04, 0x36
        /*23a2*/ 	.short	(.L_45 - .L_44)
.L_44:
        /*23a4*/ 	.word	0x00000008
.L_45:


//--------------------- .nv.callgraph             --------------------------
	.section	.nv.callgraph,"",@"SHT_CUDA_CALLGRAPH"
	.align	4
	.sectionentsize	8
	.align		4
        /*0000*/ 	.word	0x00000000
	.align		4
        /*0004*/ 	.word	0xffffffff
	.align		4
        /*0008*/ 	.word	0x00000000
	.align		4
        /*000c*/ 	.word	0xfffffffe
	.align		4
        /*0010*/ 	.word	0x00000000
	.align		4
        /*0014*/ 	.word	0xfffffffd
	.align		4
        /*0018*/ 	.word	0x00000000
	.align		4
        /*001c*/ 	.word	0xfffffffc


//--------------------- .text.matmul_kernel       --------------------------
	.section	.text.matmul_kernel,"ax",@progbits
	.align	128
        .global         matmul_kernel
        .type           matmul_kernel,@function
        .size           matmul_kernel,(.L_x_4 - matmul_kernel)
        .other          matmul_kernel,@"STO_CUDA_ENTRY STV_DEFAULT"
matmul_kernel:
.text.matmul_kernel:
[----:B------:R-:W0:Y:S08]  /*0000*/  LDC R1, c[0x0][0x28] ;  /* 0x00000a00ff017b82 */ /* 0x000e300000000800 */
[----:B------:R-:W1:Y:S01]  /*0010*/  LDC.64 R6, c[0x0][0x228] ;  /* 0x00008a00ff067b82 */ /* 0x000e620000000a00 */
[----:B------:R-:W2:Y:S01]  /*0020*/  S2R R5, SR_CTAID.X ;  /* 0x0000000000057919 */ /* 0x000ea20000002500 */
[----:B0-----:R-:W-:Y:S01]  /*0030*/  VIADD R1, R1, 0xfffffa80 ;  /* 0xfffffa8001017836 */ /* 0x001fe20000000000 */
[----:B------:R-:W-:Y:S01]  /*0040*/  UMOV UR12, 0x400 ;  /* 0x00000400000c7882 */ /* 0x000fe20000000000 */
[----:B------:R-:W-:Y:S01]  /*0050*/  ULDC.64 UR16, c[0x0][0x208] ;  /* 0x0000820000107ab9 */ /* 0x000fe20000000a00 */
[----:B------:R-:W0:Y:S01]  /*0060*/  S2R R182, SR_TID.X ;  /* 0x0000000000b67919 */ /* 0x000e220000002100 */
[----:B------:R-:W-:-:S02]  /*0070*/  ULDC UR19, c[0x0][0x230] ;  /* 0x00008c0000137ab9 */ /* 0x000fc40000000800 */
[----:B------:R-:W3:Y:S08]  /*0080*/  LDC R123, c[0x0][0x230] ;  /* 0x00008c00ff7b7b82 */ /* 0x000ef00000000800 */
[----:B------:R-:W4:Y:S01]  /*0090*/  S2UR UR4, SR_CgaCtaId ;  /* 0x00000000000479c3 */ /* 0x000f220000008800 */
[----:B-1----:R-:W-:-:S05]  /*00a0*/  VIADD R0, R7, 0x1ff ;  /* 0x000001ff07007836 */ /* 0x002fca0000000000 */
[----:B------:R-:W-:Y:S01]  /*00b0*/  SHF.R.S32.HI R3, RZ, 0x1f, R0 ;  /* 0x0000001fff037819 */ /* 0x000fe20000011400 */
[----:B---3--:R-:W-:-:S03]  /*00c0*/  VIADD R123, R123, 0x3f ;  /* 0x0000003f7b7b7836 */ /* 0x008fc60000000000 */
[----:B------:R-:W-:Y:S02]  /*00d0*/  LEA.HI R3, R3, R0, RZ, 0x9 ;  /* 0x0000000003037211 */ /* 0x000fe400078f48ff */
[----:B--2---:R-:W-:Y:S02]  /*00e0*/  IABS R10, R5 ;  /* 0x00000005000a7213 */ /* 0x004fe40000000000 */
[----:B------:R-:W-:Y:S01]  /*00f0*/  SHF.R.S32.HI R3, RZ, 0x9, R3 ;  /* 0x00000009ff037819 */ /* 0x000fe20000011403 */
[----:B----4-:R-:W-:-:S04]  /*0100*/  ULEA UR12, UR4, UR12, 0x18 ;  /* 0x0000000c040c7291 */ /* 0x010fc8000f8ec03f */
[----:B------:R-:W-:-:S05]  /*0110*/  IMAD.SHL.U32 R4, R3, 0x8, RZ ;  /* 0x0000000803047824 */ /* 0x000fca00078e00ff */
[-C--:B------:R-:W-:Y:S02]  /*0120*/  IABS R9, R4.reuse ;  /* 0x0000000400097213 */ /* 0x080fe40000000000 */
[----:B------:R-:W-:Y:S02]  /*0130*/  IABS R12, R4 ;  /* 0x00000004000c7213 */ /* 0x000fe40000000000 */
[----:B------:R-:W1:Y:S08]  /*0140*/  I2F.RP R0, R9 ;  /* 0x0000000900007306 */ /* 0x000e700000209400 */
[----:B-1----:R-:W1:Y:S02]  /*0150*/  MUFU.RCP R0, R0 ;  /* 0x0000000000007308 */ /* 0x002e640000001000 */
[----:B-1----:R-:W-:-:S02]  /*0160*/  VIADD R2, R0, 0xffffffe ;  /* 0x0ffffffe00027836 */ /* 0x002fc40000000000 */
[----:B------:R-:W-:Y:S01]  /*0170*/  IMAD.MOV R0, RZ, RZ, -R12 ;  /* 0x000000ffff007224 */ /* 0x000fe200078e0a0c */
[----:B0-----:R-:W-:-:S03]  /*0180*/  LEA.HI R12, R182, 0x3c, RZ, 0x1a ;  /* 0x0000003cb60c7811 */ /* 0x001fc600078fd0ff */
[----:B------:R0:W1:Y:S02]  /*0190*/  F2I.FTZ.U32.TRUNC.NTZ R3, R2 ;  /* 0x0000000200037305 */ /* 0x000064000021f000 */
[----:B0-----:R-:W-:Y:S02]  /*01a0*/  IMAD.MOV.U32 R2, RZ, RZ, RZ ;  /* 0x000000ffff027224 */ /* 0x001fe400078e00ff */
[----:B-1----:R-:W-:-:S04]  /*01b0*/  IMAD.MOV R8, RZ, RZ, -R3 ;  /* 0x000000ffff087224 */ /* 0x002fc800078e0a03 */
[----:B------:R-:W-:Y:S02]  /*01c0*/  IMAD R11, R8, R9, RZ ;  /* 0x00000009080b7224 */ /* 0x000fe400078e02ff */
[----:B------:R-:W-:Y:S02]  /*01d0*/  IMAD.MOV.U32 R8, RZ, RZ, R10 ;  /* 0x000000ffff087224 */ /* 0x000fe400078e000a */
[----:B------:R-:W-:-:S06]  /*01e0*/  IMAD.HI.U32 R3, R3, R11, R2 ;  /* 0x0000000b03037227 */ /* 0x000fcc00078e0002 */
[----:B------:R-:W-:-:S04]  /*01f0*/  IMAD.HI.U32 R3, R3, R8, RZ ;  /* 0x0000000803037227 */ /* 0x000fc800078e00ff */
[----:B------:R-:W-:-:S05]  /*0200*/  IMAD R0, R3, R0, R8 ;  /* 0x0000000003007224 */ /* 0x000fca00078e0208 */
[----:B------:R-:W-:-:S13]  /*0210*/  ISETP.GT.U32.AND P1, PT, R9, R0, PT ;  /* 0x000000000900720c */ /* 0x000fda0003f24070 */
[----:B------:R-:W-:Y:S02]  /*0220*/  @!P1 IMAD.IADD R0, R0, 0x1, -R9 ;  /* 0x0000000100009824 */ /* 0x000fe400078e0a09 */
[----:B------:R-:W-:Y:S01]  /*0230*/  @!P1 VIADD R3, R3, 0x1 ;  /* 0x0000000103039836 */ /* 0x000fe20000000000 */
[----:B------:R-:W-:Y:S02]  /*0240*/  ISETP.NE.AND P1, PT, R4, RZ, PT ;  /* 0x000000ff0400720c */ /* 0x000fe40003f25270 */
[----:B------:R-:W-:Y:S02]  /*0250*/  ISETP.GE.U32.AND P0, PT, R0, R9, PT ;  /* 0x000000090000720c */ /* 0x000fe40003f06070 */
[----:B------:R-:W-:-:S04]  /*0260*/  LOP3.LUT R0, R5, R4, RZ, 0x3c, !PT ;  /* 0x0000000405007212 */ /* 0x000fc800078e3cff */
[----:B------:R-:W-:Y:S01]  /*0270*/  ISETP.GE.AND P2, PT, R0, RZ, PT ;  /* 0x000000ff0000720c */ /* 0x000fe20003f46270 */
[----:B------:R-:W-:-:S06]  /*0280*/  VIADD R0, R6, 0x3f ;  /* 0x0000003f06007836 */ /* 0x000fcc0000000000 */
[----:B------:R-:W-:-:S04]  /*0290*/  @P0 VIADD R3, R3, 0x1 ;  /* 0x0000000103030836 */ /* 0x000fc80000000000 */
[----:B------:R-:W-:Y:S01]  /*02a0*/  IMAD.MOV.U32 R2, RZ, RZ, R3 ;  /* 0x000000ffff027224 */ /* 0x000fe200078e0003 */
[----:B------:R-:W-:-:S03]  /*02b0*/  SHF.R.S32.HI R3, RZ, 0x1f, R0 ;  /* 0x0000001fff037819 */ /* 0x000fc60000011400 */
[----:B------:R-:W-:Y:S01]  /*02c0*/  @!P2 IMAD.MOV R2, RZ, RZ, -R2 ;  /* 0x000000ffff02a224 */ /* 0x000fe200078e0a02 */
[----:B------:R-:W-:Y:S02]  /*02d0*/  @!P1 LOP3.LUT R2, RZ, R4, RZ, 0x33, !PT ;  /* 0x00000004ff029212 */ /* 0x000fe400078e33ff */
[----:B------:R-:W-:-:S03]  /*02e0*/  LEA.HI R3, R3, R0, RZ, 0x6 ;  /* 0x0000000003037211 */ /* 0x000fc600078f30ff */
[----:B------:R-:W-:Y:S02]  /*02f0*/  IMAD.SHL.U32 R8, R2, 0x8, RZ ;  /* 0x0000000802087824 */ /* 0x000fe400078e00ff */
[----:B------:R-:W-:-:S03]  /*0300*/  IMAD.MOV R2, RZ, RZ, -R2 ;  /* 0x000000ffff027224 */ /* 0x000fc600078e0a02 */
[----:B------:R-:W-:Y:S01]  /*0310*/  LEA.HI.SX32 R3, R3, -R8, 0x1a ;  /* 0x8000000803037211 */ /* 0x000fe200078fd2ff */
[----:B------:R-:W-:-:S03]  /*0320*/  IMAD R4, R4, R2, R5 ;  /* 0x0000000204047224 */ /* 0x000fc600078e0205 */
[----:B------:R-:W-:Y:S02]  /*0330*/  VIMNMX R13, R3, 0x8, PT ;  /* 0x00000008030d7848 */ /* 0x000fe40003fe0100 */
[----:B------:R-:W-:Y:S02]  /*0340*/  IABS R11, R4 ;  /* 0x00000004000b7213 */ /* 0x000fe40000000000 */
[----:B------:R-:W-:-:S04]  /*0350*/  IABS R9, R13 ;  /* 0x0000000d00097213 */ /* 0x000fc80000000000 */
[----:B------:R-:W0:Y:S08]  /*0360*/  I2F.RP R0, R9 ;  /* 0x0000000900007306 */ /* 0x000e300000209400 */
[----:B0-----:R-:W0:Y:S02]  /*0370*/  MUFU.RCP R0, R0 ;  /* 0x0000000000007308 */ /* 0x001e240000001000 */
[----:B0-----:R-:W-:-:S06]  /*0380*/  VIADD R3, R0, 0xffffffe ;  /* 0x0ffffffe00037836 */ /* 0x001fcc0000000000 */
[----:B------:R-:W0:Y:S02]  /*0390*/  F2I.FTZ.U32.TRUNC.NTZ R3, R3 ;  /* 0x0000000300037305 */ /* 0x000e24000021f000 */
[----:B0-----:R-:W-:-:S04]  /*03a0*/  IMAD.MOV R10, RZ, RZ, -R3 ;  /* 0x000000ffff0a7224 */ /* 0x001fc800078e0a03 */
[----:B------:R-:W-:Y:S01]  /*03b0*/  IMAD.MOV.U32 R2, RZ, RZ, R10 ;  /* 0x000000ffff027224 */ /* 0x000fe200078e000a */
[----:B------:R-:W-:-:S03]  /*03c0*/  IABS R10, R13 ;  /* 0x0000000d000a7213 */ /* 0x000fc60000000000 */
[----:B------:R-:W-:Y:S02]  /*03d0*/  IMAD R5, R2, R9, RZ ;  /* 0x0000000902057224 */ /* 0x000fe400078e02ff */
[----:B------:R-:W-:Y:S02]  /*03e0*/  IMAD.MOV.U32 R2, RZ, RZ, RZ ;  /* 0x000000ffff027224 */ /* 0x000fe400078e00ff */
[----:B------:R-:W-:Y:S01]  /*03f0*/  IMAD.MOV R0, RZ, RZ, -R10 ;  /* 0x000000ffff007224 */ /* 0x000fe200078e0a0a */
[C---:B------:R-:W-:Y:S01]  /*0400*/  LEA.HI R10, R182.reuse, 0x2c, RZ, 0x1a ;  /* 0x0000002cb60a7811 */ /* 0x040fe200078fd0ff */
[----:B------:R-:W-:Y:S01]  /*0410*/  IMAD.HI.U32 R2, R3, R5, R2 ;  /* 0x0000000503027227 */ /* 0x000fe200078e0002 */
[----:B------:R-:W-:-:S05]  /*0420*/  LOP3.LUT R3, R182, 0x3f, RZ, 0xc0, !PT ;  /* 0x0000003fb6037812 */ /* 0x000fca00078ec0ff */
        /* <DEDUP_REMOVED lines=8> */
[----:B------:R-:W-:-:S07]  /*04b0*/  ISETP.GE.AND P2, PT, R0, RZ, PT ;  /* 0x000000ff0000720c */ /* 0x000fce0003f46270 */
[----:B------:R-:W-:Y:S01]  /*04c0*/  @P0 VIADD R2, R2, 0x1 ;  /* 0x0000000102020836 */ /* 0x000fe20000000000 */
[----:B------:R-:W-:-:S05]  /*04d0*/  ISETP.GT.AND P0, PT, R123, 0x3f, PT ;  /* 0x0000003f7b00780c */ /* 0x000fca0003f04270 */
[----:B------:R-:W-:Y:S01]  /*04e0*/  @!P2 IMAD.MOV R2, RZ, RZ, -R2 ;  /* 0x000000ffff02a224 */ /* 0x000fe200078e0a02 */
[----:B------:R-:W-:-:S05]  /*04f0*/  @!P1 LOP3.LUT R2, RZ, R13, RZ, 0x33, !PT ;  /* 0x0000000dff029212 */ /* 0x000fca00078e33ff */
[----:B------:R-:W-:-:S04]  /*0500*/  IMAD.MOV R0, RZ, RZ, -R2 ;  /* 0x000000ffff007224 */ /* 0x000fc800078e0a02 */
[----:B------:R-:W-:Y:S01]  /*0510*/  IMAD R0, R13, R0, R4 ;  /* 0x000000000d007224 */ /* 0x000fe200078e0204 */
[----:B------:R-:W-:-:S03]  /*0520*/  LEA.HI R4, R182, 0xc, RZ, 0x1a ;  /* 0x0000000cb6047811 */ /* 0x000fc600078fd0ff */
[----:B------:R-:W-:Y:S01]  /*0530*/  IMAD.IADD R0, R8, 0x1, R0 ;  /* 0x0000000108007824 */ /* 0x000fe200078e0200 */
[----:B------:R-:W-:-:S03]  /*0540*/  LEA.HI R8, R182, 0x1c, RZ, 0x1a ;  /* 0x0000001cb6087811 */ /* 0x000fc600078fd0ff */
[----:B------:R-:W-:Y:S01]  /*0550*/  IMAD R17, R0, 0x40, R3 ;  /* 0x0000004000117824 */ /* 0x000fe200078e0203 */
[----:B------:R-:W-:Y:S01]  /*0560*/  SHF.R.U32.HI R0, RZ, 0x6, R182 ;  /* 0x00000006ff007819 */ /* 0x000fe200000116b6 */
[----:B------:R-:W-:-:S03]  /*0570*/  IMAD.SHL.U32 R3, R2, 0x200, RZ ;  /* 0x0000020002037824 */ /* 0x000fc600078e00ff */
[----:B------:R-:W-:Y:S01]  /*0580*/  SGXT.U32 R0, R0, 0x2 ;  /* 0x000000020000781a */ /* 0x000fe20000000000 */
[C---:B------:R-:W-:Y:S01]  /*0590*/  IMAD.IADD R156, R3.reuse, 0x1, R4 ;  /* 0x00000001039c7824 */ /* 0x040fe200078e0204 */
[----:B------:R-:W-:Y:S01]  /*05a0*/  STL [R1+0x364], R17 ;  /* 0x0003641101007387 */ /* 0x000fe20000100800 */
[C---:B------:R-:W-:Y:S01]  /*05b0*/  IMAD.IADD R164, R3.reuse, 0x1, R8 ;  /* 0x0000000103a47824 */ /* 0x040fe200078e0208 */
[C---:B------:R-:W-:Y:S01]  /*05c0*/  LOP3.LUT R152, R3.reuse, 0x4, R0, 0xfe, !PT ;  /* 0x0000000403987812 */ /* 0x040fe200078efe00 */
[C---:B------:R-:W-:Y:S01]  /*05d0*/  IMAD.IADD R172, R3.reuse, 0x1, R10 ;  /* 0x0000000103ac7824 */ /* 0x040fe200078e020a */
[----:B------:R-:W-:Y:S01]  /*05e0*/  STL [R1+0x358], R156 ;  /* 0x0003589c01007387 */ /* 0x000fe20000100800 */
[C---:B------:R-:W-:Y:S01]  /*05f0*/  IMAD.IADD R176, R3.reuse, 0x1, R12 ;  /* 0x0000000103b07824 */ /* 0x040fe200078e020c */
[C-C-:B------:R-:W-:Y:S02]  /*0600*/  LOP3.LUT R154, R3.reuse, 0x8, R0.reuse, 0xfe, !PT ;  /* 0x00000008039a7812 */ /* 0x140fe400078efe00 */
[----:B------:R-:W-:Y:S01]  /*0610*/  STL [R1+0x348], R164 ;  /* 0x000348a401007387 */ /* 0x000fe20000100800 */
[----:B------:R-:W-:-:S02]  /*0620*/  LOP3.LUT R158, R3, 0x10, R0, 0xfe, !PT ;  /* 0x00000010039e7812 */ /* 0x000fc400078efe00 */
[C-C-:B------:R-:W-:Y:S01]  /*0630*/  LOP3.LUT R160, R3.reuse, 0x14, R0.reuse, 0xfe, !PT ;  /* 0x0000001403a07812 */ /* 0x140fe200078efe00 */
[----:B------:R-:W-:Y:S01]  /*0640*/  STL [R1+0x338], R172 ;  /* 0x000338ac01007387 */ /* 0x000fe20000100800 */
[C-C-:B------:R-:W-:Y:S02]  /*0650*/  LOP3.LUT R162, R3.reuse, 0x18, R0.reuse, 0xfe, !PT ;  /* 0x0000001803a27812 */ /* 0x140fe400078efe00 */
[C-C-:B------:R-:W-:Y:S01]  /*0660*/  LOP3.LUT R166, R3.reuse, 0x20, R0.reuse, 0xfe, !PT ;  /* 0x0000002003a67812 */ /* 0x140fe200078efe00 */
[----:B------:R-:W-:Y:S01]  /*0670*/  STL [R1+0x328], R176 ;  /* 0x000328b001007387 */ /* 0x000fe20000100800 */
[C-C-:B------:R-:W-:Y:S02]  /*0680*/  LOP3.LUT R168, R3.reuse, 0x24, R0.reuse, 0xfe, !PT ;  /* 0x0000002403a87812 */ /* 0x140fe400078efe00 */
[----:B------:R-:W-:Y:S01]  /*0690*/  LEA.HI R4, R182, R3, RZ, 0x1a ;  /* 0x00000003b6047211 */ /* 0x000fe200078fd0ff */
[----:B------:R-:W-:Y:S01]  /*06a0*/  STL [R1+0x360], R152 ;  /* 0x0003609801007387 */ /* 0x000fe20000100800 */
[----:B------:R-:W-:-:S02]  /*06b0*/  LOP3.LUT R170, R3, 0x28, R0, 0xfe, !PT ;  /* 0x0000002803aa7812 */ /* 0x000fc400078efe00 */
[C-C-:B------:R-:W-:Y:S01]  /*06c0*/  LOP3.LUT R173, R3.reuse, 0x30, R0.reuse, 0xfe, !PT ;  /* 0x0000003003ad7812 */ /* 0x140fe200078efe00 */
[----:B------:R-:W-:Y:S01]  /*06d0*/  STL [R1+0x35c], R154 ;  /* 0x00035c9a01007387 */ /* 0x000fe20000100800 */
[C-C-:B------:R-:W-:Y:S01]  /*06e0*/  LOP3.LUT R174, R3.reuse, 0x34, R0.reuse, 0xfe, !PT ;  /* 0x0000003403ae7812 */ /* 0x140fe200078efe00 */
[C---:B------:R-:W-:Y:S01]  /*06f0*/  VIADD R184, R4.reuse, 0x4c ;  /* 0x0000004c04b87836 */ /* 0x040fe20000000000 */
[C---:B------:R-:W-:Y:S01]  /*0700*/  LOP3.LUT R175, R3.reuse, 0x38, R0, 0xfe, !PT ;  /* 0x0000003803af7812 */ /* 0x040fe200078efe00 */
[----:B------:R-:W-:Y:S01]  /*0710*/  STL [R1+0x354], R158 ;  /* 0x0003549e01007387 */ /* 0x000fe20000100800 */
[C---:B------:R-:W-:Y:S01]  /*0720*/  VIADD R188, R4.reuse, 0x5c ;  /* 0x0000005c04bc7836 */ /* 0x040fe20000000000 */
[----:B------:R-:W-:Y:S01]  /*0730*/  LOP3.LUT R2, R3, R0, RZ, 0xfc, !PT ;  /* 0x0000000003027212 */ /* 0x000fe200078efcff */
[C---:B------:R-:W-:Y:S01]  /*0740*/  VIADD R192, R4.reuse, 0x6c ;  /* 0x0000006c04c07836 */ /* 0x040fe20000000000 */
[----:B------:R-:W-:Y:S01]  /*0750*/  STL [R1+0x350], R160 ;  /* 0x000350a001007387 */ /* 0x000fe20000100800 */
[----:B------:R-:W-:Y:S01]  /*0760*/  VIADD R196, R4, 0x7c ;  /* 0x0000007c04c47836 */ /* 0x000fe20000000000 */
[----:B------:R-:W-:Y:S01]  /*0770*/  LOP3.LUT R177, R2, 0x40, RZ, 0xfc, !PT ;  /* 0x0000004002b17812 */ /* 0x000fe200078efcff */
        /* <DEDUP_REMOVED lines=40> */
[----:B------:R-:W-:Y:S01]  /*0a00*/  VIADD R22, R4, 0x1dc ;  /* 0x000001dc04167836 */ /* 0x000fe20000000000 */
[----:B------:R-:W-:Y:S01]  /*0a10*/  STL [R1+0x318], R196 ;  /* 0x000318c401007387 */ /* 0x000fe20000100800 */
[----:B------:R-:W-:-:S02]  /*0a20*/  LOP3.LUT R195, R2, 0x78, RZ, 0xfc, !PT ;  /* 0x0000007802c37812 */ /* 0x000fc400078efcff */
[C---:B------:R-:W-:Y:S01]  /*0a30*/  LOP3.LUT R197, R2.reuse, 0x80, RZ, 0xfc, !PT ;  /* 0x0000008002c57812 */ /* 0x040fe200078efcff */
[----:B------:R-:W-:Y:S01]  /*0a40*/  STL [R1+0x314], R200 ;  /* 0x000314c801007387 */ /* 0x000fe20000100800 */
[C---:B------:R-:W-:Y:S02]  /*0a50*/  LOP3.LUT R198, R2.reuse, 0x84, RZ, 0xfc, !PT ;  /* 0x0000008402c67812 */ /* 0x040fe400078efcff */
[C---:B------:R-:W-:Y:S01]  /*0a60*/  LOP3.LUT R199, R2.reuse, 0x88, RZ, 0xfc, !PT ;  /* 0x0000008802c77812 */ /* 0x040fe200078efcff */
[----:B------:R-:W-:Y:S01]  /*0a70*/  STL [R1+0x310], R204 ;  /* 0x000310cc01007387 */ /* 0x000fe20000100800 */
[C---:B------:R-:W-:Y:S02]  /*0a80*/  LOP3.LUT R201, R2.reuse, 0x90, RZ, 0xfc, !PT ;  /* 0x0000009002c97812 */ /* 0x040fe400078efcff */
[C---:B------:R-:W-:Y:S01]  /*0a90*/  LOP3.LUT R202, R2.reuse, 0x94, RZ, 0xfc, !PT ;  /* 0x0000009402ca7812 */ /* 0x040fe200078efcff */
        /* <DEDUP_REMOVED lines=21> */
[----:B------:R0:W-:Y:S01]  /*0bf0*/  STL [R1+0x2f0], R3 ;  /* 0x0002f00301007387 */ /* 0x0001e20000100800 */
[C---:B------:R-:W-:Y:S02]  /*0c00*/  LOP3.LUT R230, R2.reuse, 0xe4, RZ, 0xfc, !PT ;  /* 0x000000e402e67812 */ /* 0x040fe400078efcff */
[C---:B------:R-:W-:Y:S01]  /*0c10*/  LOP3.LUT R232, R2.reuse, 0xe8, RZ, 0xfc, !PT ;  /* 0x000000e802e87812 */ /* 0x040fe200078efcff */
[----:B------:R-:W-:Y:S01]  /*0c20*/  STL [R1+0x2ec], R8 ;  /* 0x0002ec0801007387 */ /* 0x000fe20000100800 */
[C---:B------:R-:W-:Y:S02]  /*0c30*/  LOP3.LUT R235, R2.reuse, 0xf0, RZ, 0xfc, !PT ;  /* 0x000000f002eb7812 */ /* 0x040fe400078efcff */
[C---:B------:R-:W-:Y:S01]  /*0c40*/  LOP3.LUT R237, R2.reuse, 0xf4, RZ, 0xfc, !PT ;  /* 0x000000f402ed7812 */ /* 0x040fe200078efcff */
[----:B------:R1:W-:Y:S01]  /*0c50*/  STL [R1+0x2e8], R5 ;  /* 0x0002e80501007387 */ /* 0x0003e20000100800 */
[----:B------:R-:W-:Y:S01]  /*0c60*/  LOP3.LUT R239, R2, 0xf8, RZ, 0xfc, !PT ;  /* 0x000000f802ef7812 */ /* 0x000fe200078efcff */
[----:B0-----:R-:W-:Y:S01]  /*0c70*/  VIADD R3, R4, 0x14c ;  /* 0x0000014c04037836 */ /* 0x001fe20000000000 */
[----:B------:R-:W-:-:S02]  /*0c80*/  LOP3.LUT R243, R2, 0x100, RZ, 0xfc, !PT ;  /* 0x0000010002f37812 */ /* 0x000fc400078efcff */
[C---:B------:R-:W-:Y:S02]  /*0c90*/  LOP3.LUT R245, R2.reuse, 0x104, RZ, 0xfc, !PT ;  /* 0x0000010402f57812 */ /* 0x040fe400078efcff */
[----:B------:R0:W-:Y:S01]  /*0ca0*/  STL [R1+0x2e4], R3 ;  /* 0x0002e40301007387 */ /* 0x0001e20000100800 */
[C---:B------:R-:W-:Y:S02]  /*0cb0*/  LOP3.LUT R247, R2.reuse, 0x108, RZ, 0xfc, !PT ;  /* 0x0000010802f77812 */ /* 0x040fe400078efcff */
[C---:B------:R-:W-:Y:S01]  /*0cc0*/  LOP3.LUT R251, R2.reuse, 0x110, RZ, 0xfc, !PT ;  /* 0x0000011002fb7812 */ /* 0x040fe200078efcff */
[----:B------:R-:W-:Y:S01]  /*0cd0*/  STL [R1+0x2e0], R252 ;  /* 0x0002e0fc01007387 */ /* 0x000fe20000100800 */
[C---:B-1----:R-:W-:Y:S02]  /*0ce0*/  LOP3.LUT R5, R2.reuse, 0x114, RZ, 0xfc, !PT ;  /* 0x0000011402057812 */ /* 0x042fe400078efcff */
[C---:B------:R-:W-:Y:S01]  /*0cf0*/  LOP3.LUT R8, R2.reuse, 0x120, RZ, 0xfc, !PT ;  /* 0x0000012002087812 */ /* 0x040fe200078efcff */
[----:B------:R-:W-:Y:S01]  /*0d00*/  STL [R1+0x2dc], R244 ;  /* 0x0002dcf401007387 */ /* 0x000fe20000100800 */
[----:B------:R-:W-:Y:S01]  /*0d10*/  LOP3.LUT R19, R2, 0x150, RZ, 0xfc, !PT ;  /* 0x0000015002137812 */ /* 0x000fe200078efcff */
[----:B0-----:R-:W-:Y:S01]  /*0d20*/  VIADD R3, R4, 0x1ec ;  /* 0x000001ec04037836 */ /* 0x001fe20000000000 */
[----:B------:R-:W-:Y:S01]  /*0d30*/  LOP3.LUT R10, R2, 0x154, RZ, 0xfc, !PT ;  /* 0x00000154020a7812 */ /* 0x000fe200078efcff */
[----:B------:R-:W-:Y:S01]  /*0d40*/  STL [R1+0x2d8], R236 ;  /* 0x0002d8ec01007387 */ /* 0x000fe20000100800 */
[----:B------:R-:W-:Y:S01]  /*0d50*/  VIADD R4, R4, 0x1fc ;  /* 0x000001fc04047836 */ /* 0x000fe20000000000 */
[----:B------:R-:W-:-:S02]  /*0d60*/  LOP3.LUT R9, R2, 0x158, RZ, 0xfc, !PT ;  /* 0x0000015802097812 */ /* 0x000fc400078efcff */
[----:B------:R-:W-:Y:S01]  /*0d70*/  STL [R1+0x2d4], R227 ;  /* 0x0002d4e301007387 */ /* 0x000fe20000100800 */
[C---:B------:R-:W-:Y:S02]  /*0d80*/  LOP3.LUT R250, R2.reuse, 0x160, RZ, 0xfc, !PT ;  /* 0x0000016002fa7812 */ /* 0x040fe400078efcff */
        /* <DEDUP_REMOVED lines=16> */
[----:B------:R0:W-:Y:S01]  /*0e90*/  STL [R1+0x2b8], R4 ;  /* 0x0002b80401007387 */ /* 0x0001e20000100800 */
[----:B------:R-:W-:-:S02]  /*0ea0*/  LOP3.LUT R217, R2, 0x1a0, RZ, 0xfc, !PT ;  /* 0x000001a002d97812 */ /* 0x000fc400078efcff */
[C---:B------:R-:W-:Y:S01]  /*0eb0*/  LOP3.LUT R213, R2.reuse, 0x1a4, RZ, 0xfc, !PT ;  /* 0x000001a402d57812 */ /* 0x040fe200078efcff */
[----:B------:R-:W-:Y:S01]  /*0ec0*/  STL [R1+0x2bc], R3 ;  /* 0x0002bc0301007387 */ /* 0x000fe20000100800 */
[C---:B------:R-:W-:Y:S02]  /*0ed0*/  LOP3.LUT R171, R2.reuse, 0x1a8, RZ, 0xfc, !PT ;  /* 0x000001a802ab7812 */ /* 0x040fe400078efcff */
[C---:B------:R-:W-:Y:S01]  /*0ee0*/  LOP3.LUT R167, R2.reuse, 0x1b0, RZ, 0xfc, !PT ;  /* 0x000001b002a77812 */ /* 0x040fe200078efcff */
[----:B------:R-:W-:Y:S01]  /*0ef0*/  STL [R1+0x398], R177 ;  /* 0x000398b101007387 */ /* 0x000fe20000100800 */
[C---:B------:R-:W-:Y:S02]  /*0f00*/  LOP3.LUT R165, R2.reuse, 0x1b4, RZ, 0xfc, !PT ;  /* 0x000001b402a57812 */ /* 0x040fe400078efcff */
[C---:B0-----:R-:W-:Y:S01]  /*0f10*/  LOP3.LUT R4, R2.reuse, 0x118, RZ, 0xfc, !PT ;  /* 0x0000011802047812 */ /* 0x041fe200078efcff */
        /* <DEDUP_REMOVED lines=16> */
[----:B------:R-:W-:Y:S02]  /*1020*/  LOP3.LUT R15, R2, 0x1f0, RZ, 0xfc, !PT ;  /* 0x000001f0020f7812 */ /* 0x000fe400078efcff */
        /* <DEDUP_REMOVED lines=12> */
[----:B------:R-:W-:Y:S01]  /*10f0*/  LOP3.LUT R124, R0, 0x30, RZ, 0xfc, !PT ;  /* 0x00000030007c7812 */ /* 0x000fe200078efcff */
[----:B------:R-:W-:Y:S04]  /*1100*/  STL [R1+0x3f8], R195 ;  /* 0x0003f8c301007387 */ /* 0x000fe80000100800 */
        /* <DEDUP_REMOVED lines=28> */
[----:B------:R0:W-:Y:S04]  /*12d0*/  STL [R1+0x454], R5 ;  /* 0x0004540501007387 */ /* 0x0001e80000100800 */
[----:B------:R1:W-:Y:S04]  /*12e0*/  STL [R1+0x450], R4 ;  /* 0x0004500401007387 */ /* 0x0003e80000100800 */
[----:B------:R2:W-:Y:S01]  /*12f0*/  STL [R1+0x44c], R8 ;  /* 0x00044c0801007387 */ /* 0x0005e20000100800 */
[----:B0-----:R-:W-:-:S02]  /*1300*/  LOP3.LUT R5, R2, 0x124, RZ, 0xfc, !PT ;  /* 0x0000012402057812 */ /* 0x001fc400078efcff */
[----:B-1----:R-:W-:-:S03]  /*1310*/  LOP3.LUT R4, R2, 0x128, RZ, 0xfc, !PT ;  /* 0x0000012802047812 */ /* 0x002fc600078efcff */
[----:B------:R0:W-:Y:S01]  /*1320*/  STL [R1+0x448], R5 ;  /* 0x0004480501007387 */ /* 0x0001e20000100800 */
[----:B--2---:R-:W-:-:S03]  /*1330*/  LOP3.LUT R8, R2, 0x130, RZ, 0xfc, !PT ;  /* 0x0000013002087812 */ /* 0x004fc600078efcff */
[----:B------:R1:W-:Y:S04]  /*1340*/  STL [R1+0x444], R4 ;  /* 0x0004440401007387 */ /* 0x0003e80000100800 */
[----:B------:R2:W-:Y:S01]  /*1350*/  STL [R1+0x440], R8 ;  /* 0x0004400801007387 */ /* 0x0005e20000100800 */
[C---:B0-----:R-:W-:Y:S02]  /*1360*/  LOP3.LUT R5, R2.reuse, 0x134, RZ, 0xfc, !PT ;  /* 0x0000013402057812 */ /* 0x041fe400078efcff */
        /* <DEDUP_REMOVED lines=11> */
[----:B0-----:R-:W-:-:S03]  /*1420*/  LOP3.LUT R5, R2, 0x1f8, RZ, 0xfc, !PT ;  /* 0x000001f802057812 */ /* 0x001fc600078efcff */
[----:B------:R1:W-:Y:S04]  /*1430*/  STL [R1+0x3f4], R10 ;  /* 0x0003f40a01007387 */ /* 0x0003e80000100800 */
        /* <DEDUP_REMOVED lines=30> */
[----:B------:R1:W-:Y:S01]  /*1620*/  STL [R1+0x368], R5 ;  /* 0x0003680501007387 */ /* 0x0003e20000100800 */
[----:B------:R-:W-:Y:S05]  /*1630*/  @P0 BRA `(.L_x_0) ;  /* 0x0000000400140947 */ /* 0x000fea0003800000 */
[C---:B------:R-:W-:Y:S01]  /*1640*/  IMAD.SHL.U32 R3, R182.reuse, 0x8, RZ ;  /* 0x00000008b6037824 */ /* 0x040fe200078e00ff */
[----:B------:R-:W-:Y:S02]  /*1650*/  LOP3.LUT R0, R182, 0x80, RZ, 0xc0, !PT ;  /* 0x00000080b6007812 */ /* 0x000fe400078ec0ff */
[----:B------:R-:W-:Y:S02]  /*1660*/  CS2R R24, SRZ ;  /* 0x0000000000187805 */ /* 0x000fe4000001ff00 */
[----:B------:R-:W-:Y:S02]  /*1670*/  CS2R R26, SRZ ;  /* 0x00000000001a7805 */ /* 0x000fe4000001ff00 */
[----:B------:R-:W-:Y:S01]  /*1680*/  CS2R R28, SRZ ;  /* 0x00000000001c7805 */ /* 0x000fe2000001ff00 */
[----:B------:R0:W-:Y:S01]  /*1690*/  STL [R1+0x48c], R3 ;  /* 0x00048c0301007387 */ /* 0x0001e20000100800 */
[----:B------:R-:W-:Y:S02]  /*16a0*/  R2UR UR13, R0 ;  /* 0x00000000000d72ca */ /* 0x000fe400000e0000 */
[----:B------:R-:W-:-:S02]  /*16b0*/  CS2R R30, SRZ ;  /* 0x00000000001e7805 */ /* 0x000fc4000001ff00 */
[----:B------:R-:W-:Y:S02]  /*16c0*/  CS2R R32, SRZ ;  /* 0x0000000000207805 */ /* 0x000fe4000001ff00 */
[----:B------:R-:W-:Y:S02]  /*16d0*/  CS2R R34, SRZ ;  /* 0x0000000000227805 */ /* 0x000fe4000001ff00 */
[----:B------:R-:W-:Y:S02]  /*16e0*/  CS2R R36, SRZ ;  /* 0x0000000000247805 */ /* 0x000fe4000001ff00 */
[----:B------:R-:W-:Y:S02]  /*16f0*/  CS2R R38, SRZ ;  /* 0x0000000000267805 */ /* 0x000fe4000001ff00 */
[----:B------:R-:W-:Y:S02]  /*1700*/  CS2R R40, SRZ ;  /* 0x0000000000287805 */ /* 0x000fe4000001ff00 */
        /* <DEDUP_REMOVED lines=54> */
[----:B------:R-:W-:Y:S01]  /*1a70*/  CS2R R150, SRZ ;  /* 0x0000000000967805 */ /* 0x000fe2000001ff00 */
[----:B0-----:R-:W-:Y:S06]  /*1a80*/  BRA `(.L_x_1) ;  /* 0x000000fc001c7947 */ /* 0x001fec0003800000 */
.L_x_0:
[----:B------:R0:W-:Y:S01]  /*1a90*/  STL [R1+0x514], R162 ;  /* 0x000514a201007387 */ /* 0x0001e20000100800 */
[----:B------:R-:W-:Y:S01]  /*1aa0*/  IABS R16, R7 ;  /* 0x0000000700107213 */ /* 0x000fe20000000000 */
[----:B------:R-:W-:Y:S01]  /*1ab0*/  ULDC UR4, c[0x0][0x240] ;  /* 0x0000900000047ab9 */ /* 0x000fe20000000800 */
[----:B------:R-:W-:Y:S01]  /*1ac0*/  IABS R18, R6 ;  /* 0x0000000600127213 */ /* 0x000fe20000000000 */
[----:B------:R2:W-:Y:S01]  /*1ad0*/  STL [R1+0x510], R160 ;  /* 0x000510a001007387 */ /* 0x0005e20000100800 */
[----:B-1----:R-:W-:Y:S01]  /*1ae0*/  SHF.R.S32.HI R4, RZ, 0x1f, R123 ;  /* 0x0000001fff047819 */ /* 0x002fe2000001147b */
[----:B------:R-:W-:Y:S01]  /*1af0*/  ULDC.64 UR6, c[0x0][0x218] ;  /* 0x0000860000067ab9 */ /* 0x000fe20000000a00 */
[----:B------:R-:W-:Y:S01]  /*1b00*/  IABS R12, R2 ;  /* 0x00000002000c7213 */ /* 0x000fe20000000000 */
[----:B------:R1:W-:Y:S01]  /*1b10*/  STL [R1+0x50c], R158 ;  /* 0x00050c9e01007387 */ /* 0x0003e20000100800 */
[----:B------:R-:W-:Y:S01]  /*1b20*/  IABS R17, R17 ;  /* 0x0000001100117213 */ /* 0x000fe20000000000 */
[----:B0-----:R-:W-:Y:S01]  /*1b30*/  IMAD.MOV.U32 R162, RZ, RZ, R11 ;  /* 0x000000ffffa27224 */ /* 0x001fe200078e000b */
[----:B------:R-:W-:Y:S01]  /*1b40*/  IABS R22, R22 ;  /* 0x0000001600167213 */ /* 0x000fe20000000000 */
[----:B------:R0:W-:Y:S01]  /*1b50*/  STL [R1+0x508], R156 ;  /* 0x0005089c01007387 */ /* 0x0001e20000100800 */
[----:B------:R-:W-:Y:S01]  /*1b60*/  IABS R153, R153 ;  /* 0x0000009900997213 */ /* 0x000fe20000000000 */
[----:B--2---:R-:W-:Y:S01]  /*1b70*/  IMAD.MOV.U32 R160, RZ, RZ, R10 ;  /* 0x000000ffffa07224 */ /* 0x004fe200078e000a */
[----:B------:R-:W-:Y:S01]  /*1b80*/  IABS R159, R159 ;  /* 0x0000009f009f7213 */ /* 0x000fe20000000000 */
[----:B------:R2:W-:Y:S01]  /*1b90*/  STL [R1+0x504], R154 ;  /* 0x0005049a01007387 */ /* 0x0005e20000100800 */
[----:B------:R-:W-:Y:S01]  /*1ba0*/  IABS R169, R169 ;  /* 0x000000a900a97213 */ /* 0x000fe20000000000 */
[----:B-1----:R-:W-:Y:S01]  /*1bb0*/  IMAD.MOV.U32 R158, RZ, RZ, R9 ;  /* 0x000000ffff9e7224 */ /* 0x002fe200078e0009 */
[----:B------:R-:W-:Y:S01]  /*1bc0*/  IABS R221, R221 ;  /* 0x000000dd00dd7213 */ /* 0x000fe20000000000 */
[----:B------:R1:W-:Y:S01]  /*1bd0*/  STL [R1+0x500], R152 ;  /* 0x0005009801007387 */ /* 0x0003e20000100800 */
[----:B------:R-:W-:Y:S01]  /*1be0*/  IABS R231, R231 ;  /* 0x000000e700e77213 */ /* 0x000fe20000000000 */
[----:B0-----:R-:W-:Y:S01]  /*1bf0*/  IMAD.MOV.U32 R156, RZ, RZ, R8 ;  /* 0x000000ffff9c7224 */ /* 0x001fe200078e0008 */
[----:B------:R-:W-:Y:S01]  /*1c00*/  IABS R242, R242 ;  /* 0x000000f200f27213 */ /* 0x000fe20000000000 */
[----:B------:R-:W-:Y:S01]  /*1c10*/  STL [R1+0x4fc], R182 ;  /* 0x0004fcb601007387 */ /* 0x000fe20000100800 */
[----:B------:R-:W0:Y:S01]  /*1c20*/  I2F.RP R10, R18 ;  /* 0x00000012000a7306 */ /* 0x000e220000209400 */
[----:B--2---:R-:W-:Y:S01]  /*1c30*/  IMAD.MOV.U32 R154, RZ, RZ, R5 ;  /* 0x000000ffff9a7224 */ /* 0x004fe200078e0005 */
[----:B------:R-:W-:Y:S01]  /*1c40*/  IABS R252, R252 ;  /* 0x000000fc00fc7213 */ /* 0x000fe20000000000 */
[----:B------:R2:W-:Y:S01]  /*1c50*/  STL [R1+0x4dc], R181 ;  /* 0x0004dcb501007387 */ /* 0x0005e20000100800 */
[----:B------:R-:W-:Y:S01]  /*1c60*/  IABS R20, R20 ;  /* 0x0000001400147213 */ /* 0x000fe20000000000 */
[----:B-1----:R-:W-:Y:S01]  /*1c70*/  IMAD.MOV.U32 R152, RZ, RZ, R3 ;  /* 0x000000ffff987224 */ /* 0x002fe200078e0003 */
[----:B------:R-:W-:Y:S01]  /*1c80*/  IABS R155, R155 ;  /* 0x0000009b009b7213 */ /* 0x000fe20000000000 */
[----:B------:R-:W-:Y:S01]  /*1c90*/  ULDC UR5, c[0x0][0x234] ;  /* 0x00008d0000057ab9 */ /* 0x000fe20000000800 */
[----:B------:R-:W-:Y:S01]  /*1ca0*/  IABS R157, R157 ;  /* 0x0000009d009d7213 */ /* 0x000fe20000000000 */
[----:B------:R-:W-:Y:S01]  /*1cb0*/  ULDC UR21, c[0x0][0x238] ;  /* 0x00008e0000157ab9 */ /* 0x000fe20000000800 */
[----:B------:R-:W-:Y:S01]  /*1cc0*/  IABS R15, R15 ;  /* 0x0000000f000f7213 */ /* 0x000fe20000000000 */
[----:B------:R-:W-:Y:S01]  /*1cd0*/  ULDC UR10, c[0x0][0x238] ;  /* 0x00008e00000a7ab9 */ /* 0x000fe20000000800 */
[----:B------:R-:W-:Y:S01]  /*1ce0*/  IABS R165, R165 ;  /* 0x000000a500a57213 */ /* 0x000fe20000000000 */
[----:B--2---:R-:W2:Y:S01]  /*1cf0*/  LDL R181, [R1+0x44c] ;  /* 0x00044c0001b57983 */ /* 0x004ea20000100800 */
[----:B------:R-:W-:Y:S01]  /*1d00*/  IABS R21, R21 ;  /* 0x0000001500157213 */ /* 0x000fe20000000000 */
[----:B------:R-:W-:Y:S01]  /*1d10*/  ULDC UR18, c[0x0][0x238] ;  /* 0x00008e0000127ab9 */ /* 0x000fe20000000800 */
[----:B------:R-:W-:Y:S01]  /*1d20*/  IABS R167, R167 ;  /* 0x000000a700a77213 */ /* 0x000fe20000000000 */
[----:B------:R1:W-:Y:S01]  /*1d30*/  STL [R1+0x4d8], R180 ;  /* 0x0004d8b401007387 */ /* 0x0003e20000100800 */
[----:B------:R-:W-:Y:S01]  /*1d40*/  IABS R217, R217 ;  /* 0x000000d900d97213 */ /* 0x000fe20000000000 */
[----:B------:R-:W-:Y:S01]  /*1d50*/  ULDC UR11, c[0x0][0x238] ;  /* 0x00008e00000b7ab9 */ /* 0x000fe20000000800 */
[----:B------:R-:W-:Y:S01]  /*1d60*/  IABS R163, R163 ;  /* 0x000000a300a37213 */ /* 0x000fe20000000000 */
[----:B------:R-:W-:Y:S01]  /*1d70*/  ULDC UR22, c[0x0][0x238] ;  /* 0x00008e0000167ab9 */ /* 0x000fe20000000800 */
[----:B------:R-:W-:Y:S01]  /*1d80*/  IABS R219, R219 ;  /* 0x000000db00db7213 */ /* 0x000fe20000000000 */
[----:B------:R-:W-:Y:S01]  /*1d90*/  ULDC UR23, c[0x0][0x238] ;  /* 0x00008e0000177ab9 */ /* 0x000fe20000000800 */
[----:B------:R-:W-:Y:S01]  /*1da0*/  IABS R161, R161 ;  /* 0x000000a100a17213 */ /* 0x000fe20000000000 */
[----:B------:R-:W-:Y:S01]  /*1db0*/  ULDC UR24, c[0x0][0x238] ;  /* 0x00008e0000187ab9 */ /* 0x000fe20000000800 */
[----:B------:R-:W-:Y:S01]  /*1dc0*/  IABS R213, R213 ;  /* 0x000000d500d57213 */ /* 0x000fe20000000000 */
[----:B-1----:R-:W3:Y:S01]  /*1dd0*/  LDL R180, [R1+0x2f0] ;  /* 0x0002f00001b47983 */ /* 0x002ee20000100800 */
[----:B------:R-:W-:Y:S01]  /*1de0*/  IABS R227, R227 ;  /* 0x000000e300e37213 */ /* 0x000fe20000000000 */
[----:B------:R-:W-:Y:S01]  /*1df0*/  ULDC UR14, c[0x0][0x23c] ;  /* 0x00008f00000e7ab9 */ /* 0x000fe20000000800 */
[----:B------:R-:W-:Y:S01]  /*1e00*/  IABS R171, R171 ;  /* 0x000000ab00ab7213 */ /* 0x000fe20000000000 */
[----:B------:R1:W-:Y:S01]  /*1e10*/  STL [R1+0x4d4], R179 ;  /* 0x0004d4b301007387 */ /* 0x0003e20000100800 */
[----:B------:R-:W-:-:S02]  /*1e20*/  IABS R225, R225 ;  /* 0x000000e100e17213 */ /* 0x000fc40000000000 */
[----:B------:R-:W-:Y:S02]  /*1e30*/  IABS R229, R229 ;  /* 0x000000e500e57213 */ /* 0x000fe40000000000 */
[----:B------:R-:W-:Y:S02]  /*1e40*/  IABS R223, R223 ;  /* 0x000000df00df7213 */ /* 0x000fe40000000000 */
[----:B------:R-:W-:Y:S02]  /*1e50*/  IABS R236, R236 ;  /* 0x000000ec00ec7213 */ /* 0x000fe40000000000 */
[----:B------:R-:W-:Y:S01]  /*1e60*/  IABS R23, R23 ;  /* 0x0000001700177213 */ /* 0x000fe20000000000 */
[----:B-1----:R-:W4:Y:S01]  /*1e70*/  LDL R179, [R1+0x450] ;  /* 0x0004500001b37983 */ /* 0x002f220000100800 */
[----:B------:R-:W-:Y:S02]  /*1e80*/  IABS R238, R238 ;  /* 0x000000ee00ee7213 */ /* 0x000fe40000000000 */
[----:B------:R-:W-:Y:S01]  /*1e90*/  IABS R234, R234 ;  /* 0x000000ea00ea7213 */ /* 0x000fe20000000000 */
[----:B------:R1:W-:Y:S01]  /*1ea0*/  STL [R1+0x4d0], R0 ;  /* 0x0004d00001007387 */ /* 0x0003e20000100800 */
[----:B------:R-:W-:-:S02]  /*1eb0*/  IABS R240, R240 ;  /* 0x000000f000f07213 */ /* 0x000fc40000000000 */
[----:B------:R-:W-:Y:S02]  /*1ec0*/  IABS R246, R246 ;  /* 0x000000f600f67213 */ /* 0x000fe40000000000 */
[----:B------:R-:W-:Y:S02]  /*1ed0*/  IABS R248, R248 ;  /* 0x000000f800f87213 */ /* 0x000fe40000000000 */
[----:B------:R-:W-:Y:S02]  /*1ee0*/  IABS R250, R250 ;  /* 0x000000fa00fa7213 */ /* 0x000fe40000000000 */
[----:B------:R-:W-:Y:S01]  /*1ef0*/  IABS R244, R244 ;  /* 0x000000f400f47213 */ /* 0x000fe20000000000 */
[----:B-1----:R-:W2:Y:S01]  /*1f00*/  LDL R0, [R1+0x454] ;  /* 0x0004540001007983 */ /* 0x002ea20000100800 */
        /* <DEDUP_REMOVED lines=8> */
[----:B-1----:R-:W3:Y:S01]  /*1f90*/  LDL R7, [R1+0x2b8] ;  /* 0x0002b80001077983 */ /* 0x002ee20000100800 */
[----:B------:R-:W1:Y:S01]  /*1fa0*/  I2F.RP R3, R16 ;  /* 0x0000001000037306 */ /* 0x000e620000209400 */
[----:B------:R-:W-:Y:S01]  /*1fb0*/  LEA.HI R123, R4, R123, RZ, 0x6 ;  /* 0x0000007b047b7211 */ /* 0x000fe200078f30ff */
[----:B------:R-:W-:Y:S01]  /*1fc0*/  IMAD.MOV.U32 R4, RZ, RZ, RZ ;  /* 0x000000ffff047224 */ /* 0x000fe200078e00ff */
[----:B------:R-:W-:Y:S01]  /*1fd0*/  IABS R79, R235 ;  /* 0x000000eb004f7213 */ /* 0x000fe20000000000 */
[----:B------:R-:W-:Y:S01]  /*1fe0*/  IMAD.MOV.U32 R182, RZ, RZ, R152 ;  /* 0x000000ffffb67224 */ /* 0x000fe200078e0098 */
[----:B------:R-:W-:Y:S01]  /*1ff0*/  IABS R78, R233 ;  /* 0x000000e9004e7213 */ /* 0x000fe20000000000 */
[----:B------:R-:W-:Y:S01]  /*2000*/  IMAD.MOV.U32 R152, RZ, RZ, R14 ;  /* 0x000000ffff987224 */ /* 0x000fe200078e000e */
[----:B------:R-:W-:Y:S01]  /*2010*/  IABS R80, R237 ;  /* 0x000000ed00507213 */ /* 0x000fe20000000000 */
[----:B0-----:R-:W0:Y:S01]  /*2020*/  MUFU.RCP R10, R10 ;  /* 0x0000000a000a7308 */ /* 0x001e220000001000 */
[----:B------:R-:W-:-:S02]  /*2030*/  IABS R74, R226 ;  /* 0x000000e2004a7213 */ /* 0x000fc40000000000 */
[----:B------:R-:W-:Y:S02]  /*2040*/  IABS R77, R232 ;  /* 0x000000e8004d7213 */ /* 0x000fe40000000000 */
[----:B------:R-:W-:Y:S02]  /*2050*/  IABS R73, R224 ;  /* 0x000000e000497213 */ /* 0x000fe40000000000 */
[----:B------:R-:W-:Y:S01]  /*2060*/  IABS R76, R230 ;  /* 0x000000e6004c7213 */ /* 0x000fe20000000000 */
[----:B-1----:R-:W1:Y:S01]  /*2070*/  MUFU.RCP R3, R3 ;  /* 0x0000000300037308 */ /* 0x002e620000001000 */
[----:B------:R-:W-:Y:S02]  /*2080*/  IABS R72, R222 ;  /* 0x000000de00487213 */ /* 0x000fe40000000000 */
[----:B------:R-:W-:Y:S02]  /*2090*/  IABS R71, R220 ;  /* 0x000000dc00477213 */ /* 0x000fe40000000000 */
[----:B------:R-:W-:-:S02]  /*20a0*/  IABS R69, R216 ;  /* 0x000000d800457213 */ /* 0x000fc40000000000 */
[----:B------:R-:W-:Y:S02]  /*20b0*/  IABS R75, R228 ;  /* 0x000000e4004b7213 */ /* 0x000fe40000000000 */
[----:B------:R-:W-:Y:S01]  /*20c0*/  IABS R68, R215 ;  /* 0x000000d700447213 */ /* 0x000fe20000000000 */
[----:B0-----:R-:W-:Y:S01]  /*20d0*/  VIADD R5, R10, 0xffffffe ;  /* 0x0ffffffe0a057836 */ /* 0x001fe20000000000 */
[----:B------:R-:W-:Y:S01]  /*20e0*/  IABS R10, R154 ;  /* 0x0000009a000a7213 */ /* 0x000fe20000000000 */
[----:B------:R-:W-:Y:S01]  /*20f0*/  IMAD.MOV.U32 R154, RZ, RZ, R13 ;  /* 0x000000ffff9a7224 */ /* 0x000fe200078e000d */
[----:B------:R-:W-:Y:S02]  /*2100*/  IABS R70, R218 ;  /* 0x000000da00467213 */ /* 0x000fe40000000000 */
[----:B------:R-:W-:Y:S01]  /*2110*/  IABS R67, R214 ;  /* 0x000000d600437213 */ /* 0x000fe20000000000 */
[----:B------:R-:W0:Y:S01]  /*2120*/  F2I.FTZ.U32.TRUNC.NTZ R5, R5 ;  /* 0x0000000500057305 */ /* 0x000e22000021f000 */
[----:B-1----:R-:W-:Y:S01]  /*2130*/  VIADD R8, R3, 0xffffffe ;  /* 0x0ffffffe03087836 */ /* 0x002fe20000000000 */
[----:B------:R-:W-:Y:S01]  /*2140*/  IABS R24, R154 ;  /* 0x0000009a00187213 */ /* 0x000fe20000000000 */
[----:B------:R-:W-:Y:S01]  /*2150*/  IMAD.MOV.U32 R154, RZ, RZ, R158 ;  /* 0x000000ffff9a7224 */ /* 0x000fe200078e009e */
[----:B------:R-:W-:-:S02]  /*2160*/  IABS R65, R211 ;  /* 0x000000d300417213 */ /* 0x000fc40000000000 */
[----:B------:R-:W-:Y:S02]  /*2170*/  IABS R66, R212 ;  /* 0x000000d400427213 */ /* 0x000fe40000000000 */
[----:B------:R-:W-:Y:S01]  /*2180*/  IABS R60, R206 ;  /* 0x000000ce003c7213 */ /* 0x000fe20000000000 */
[----:B------:R1:W1:Y:S01]  /*2190*/  F2I.FTZ.U32.TRUNC.NTZ R9, R8 ;  /* 0x0000000800097305 */ /* 0x000262000021f000 */
[----:B------:R-:W-:Y:S02]  /*21a0*/  IABS R64, R210 ;  /* 0x000000d200407213 */ /* 0x000fe40000000000 */
[----:B------:R-:W-:Y:S02]  /*21b0*/  IABS R63, R209 ;  /* 0x000000d1003f7213 */ /* 0x000fe40000000000 */
[----:B------:R-:W-:Y:S01]  /*21c0*/  IABS R59, R205 ;  /* 0x000000cd003b7213 */ /* 0x000fe20000000000 */
[----:B0-----:R-:W-:Y:S01]  /*21d0*/  IMAD.MOV R3, RZ, RZ, -R5 ;  /* 0x000000ffff037224 */ /* 0x001fe200078e0a05 */
[----:B------:R-:W-:-:S02]  /*21e0*/  IABS R62, R208 ;  /* 0x000000d0003e7213 */ /* 0x000fc40000000000 */
[----:B------:R-:W-:Y:S01]  /*21f0*/  IABS R58, R204 ;  /* 0x000000cc003a7213 */ /* 0x000fe20000000000 */
[----:B-1----:R-:W-:Y:S01]  /*2200*/  IMAD.MOV.U32 R8, RZ, RZ, RZ ;  /* 0x000000ffff087224 */ /* 0x002fe200078e00ff */
[----:B------:R-:W-:Y:S02]  /*2210*/  IABS R57, R203 ;  /* 0x000000cb00397213 */ /* 0x000fe40000000000 */
[----:B------:R-:W-:Y:S02]  /*2220*/  IABS R61, R207 ;  /* 0x000000cf003d7213 */ /* 0x000fe40000000000 */
[----:B------:R-:W-:Y:S01]  /*2230*/  IABS R53, R200 ;  /* 0x000000c800357213 */ /* 0x000fe20000000000 */
[----:B------:R-:W-:Y:S01]  /*2240*/  IMAD.MOV R11, RZ, RZ, -R9 ;  /* 0x000000ffff0b7224 */ /* 0x000fe200078e0a09 */
[----:B------:R-:W-:Y:S02]  /*2250*/  IABS R52, R199 ;  /* 0x000000c700347213 */ /* 0x000fe40000000000 */
[----:B------:R-:W-:Y:S01]  /*2260*/  IABS R55, R202 ;  /* 0x000000ca00377213 */ /* 0x000fe20000000000 */
[----:B------:R-:W-:Y:S01]  /*2270*/  IMAD R11, R11, R16, RZ ;  /* 0x000000100b0b7224 */ /* 0x000fe200078e02ff */
[----:B------:R-:W-:-:S02]  /*2280*/  IABS R54, R201 ;  /* 0x000000c900367213 */ /* 0x000fc40000000000 */
[----:B------:R-:W-:Y:S01]  /*2290*/  IABS R49, R196 ;  /* 0x000000c400317213 */ /* 0x000fe20000000000 */
[----:B------:R-:W-:Y:S01]  /*22a0*/  IMAD.HI.U32 R11, R9, R11, R8 ;  /* 0x0000000b090b7227 */ /* 0x000fe200078e0008 */
[----:B------:R-:W-:Y:S02]  /*22b0*/  IABS R51, R198 ;  /* 0x000000c600337213 */ /* 0x000fe40000000000 */
[----:B------:R-:W-:Y:S01]  /*22c0*/  IABS R50, R197 ;  /* 0x000000c500327213 */ /* 0x000fe20000000000 */
[----:B------:R-:W-:Y:S01]  /*22d0*/  IMAD R9, R3, R18, RZ ;  /* 0x0000001203097224 */ /* 0x000fe200078e02ff */
[----:B------:R-:W-:Y:S01]  /*22e0*/  IABS R43, R192 ;  /* 0x000000c0002b7213 */ /* 0x000fe20000000000 */
[----:B------:R-:W-:Y:S01]  /*22f0*/  IMAD.MOV.U32 R8, RZ, RZ, R12 ;  /* 0x000000ffff087224 */ /* 0x000fe200078e000c */
[----:B------:R-:W-:Y:S01]  /*2300*/  IABS R12, R156 ;  /* 0x0000009c000c7213 */ /* 0x000fe20000000000 */
[----:B------:R-:W-:Y:S01]  /*2310*/  IMAD.HI.U32 R4, R5, R9, R4 ;  /* 0x0000000905047227 */ /* 0x000fe200078e0004 */
[----:B------:R-:W-:-:S02]  /*2320*/  IABS R47, R194 ;  /* 0x000000c2002f7213 */ /* 0x000fc40000000000 */
[----:B------:R-:W-:Y:S01]  /*2330*/  IABS R41, R191 ;  /* 0x000000bf00297213 */ /* 0x000fe20000000000 */
[----:B------:R-:W-:Y:S01]  /*2340*/  IMAD.MOV.U32 R156, RZ, RZ, R162 ;  /* 0x000000ffff9c7224 */ /* 0x000fe200078e00a2 */
[----:B------:R-:W-:Y:S01]  /*2350*/  IABS R37, R189 ;  /* 0x000000bd00257213 */ /* 0x000fe20000000000 */
[----:B------:R-:W-:Y:S01]  /*2360*/  IMAD.HI.U32 R9, R4, R17, RZ ;  /* 0x0000001104097227 */ /* 0x000fe200078e00ff */
[----:B------:R-:W-:Y:S02]  /*2370*/  IABS R56, R195 ;  /* 0x000000c300387213 */ /* 0x000fe40000000000 */
[----:B------:R-:W-:Y:S01]  /*2380*/  IABS R46, R186 ;  /* 0x000000ba002e7213 */ /* 0x000fe20000000000 */
[----:B------:R-:W-:Y:S01]  /*2390*/  IMAD.MOV.U32 R162, RZ, RZ, R19 ;  /* 0x000000ffffa27224 */ /* 0x000fe200078e0013 */
[----:B------:R-:W-:Y:S01]  /*23a0*/  IABS R26, R156 ;  /* 0x0000009c001a7213 */ /* 0x000fe20000000000 */
[----:B------:R-:W-:Y:S01]  /*23b0*/  IMAD.MOV R19, RZ, RZ, -R9 ;  /* 0x000000ffff137224 */ /* 0x000fe200078e0a09 */
[----:B------:R-:W-:Y:S01]  /*23c0*/  IABS R45, R193 ;  /* 0x000000c1002d7213 */ /* 0x000fe20000000000 */
[----:B------:R-:W-:Y:S01]  /*23d0*/  IMAD.MOV.U32 R156, RZ, RZ, R160 ;  /* 0x000000ffff9c7224 */ /* 0x000fe200078e00a0 */
[----:B------:R-:W-:Y:S01]  /*23e0*/  IABS R39, R190 ;  /* 0x000000be00277213 */ /* 0x000fe20000000000 */
[----:B------:R-:W4:Y:S01]  /*23f0*/  LDL R160, [R1+0x42c] ;  /* 0x00042c0001a07983 */ /* 0x000f220000100800 */
[----:B------:R-:W-:Y:S01]  /*2400*/  IMAD.MOV.U32 R158, RZ, RZ, R162 ;  /* 0x000000ffff9e7224 */ /* 0x000fe200078e00a2 */
[----:B------:R-:W-:Y:S01]  /*2410*/  IABS R42, R184 ;  /* 0x000000b8002a7213 */ /* 0x000fe20000000000 */
[----:B------:R-:W-:Y:S01]  /*2420*/  IMAD.HI.U32 R3, R11, R8, RZ ;  /* 0x000000080b037227 */ /* 0x000fe200078e00ff */
[----:B------:R-:W2:Y:S01]  /*2430*/  LDL R162, [R1+0x2e4] ;  /* 0x0002e40001a27983 */ /* 0x000ea20000100800 */
[----:B------:R-:W-:-:S02]  /*2440*/  IABS R35, R188 ;  /* 0x000000bc00237213 */ /* 0x000fc40000000000 */
[----:B------:R-:W-:Y:S01]  /*2450*/  IABS R40, R183 ;  /* 0x000000b700287213 */ /* 0x000fe20000000000 */
[----:B------:R-:W-:Y:S01]  /*2460*/  IMAD.MOV R3, RZ, RZ, -R3 ;  /* 0x000000ffff037224 */ /* 0x000fe200078e0a03 */
[----:B------:R-:W-:Y:S01]  /*2470*/  IABS R48, R187 ;  /* 0x000000bb00307213 */ /* 0x000fe20000000000 */
[C---:B------:R-:W-:Y:S01]  /*2480*/  IMAD.HI.U32 R5, R11.reuse, R10, RZ ;  /* 0x0000000a0b057227 */ /* 0x040fe200078e00ff */
[----:B------:R-:W-:Y:S02]  /*2490*/  IABS R36, R177 ;  /* 0x000000b100247213 */ /* 0x000fe40000000000 */
[----:B------:R-:W-:Y:S01]  /*24a0*/  IABS R38, R178 ;  /* 0x000000b200267213 */ /* 0x000fe20000000000 */
[----:B------:R-:W-:Y:S01]  /*24b0*/  IMAD R3, R16, R3, R8 ;  /* 0x0000000310037224 */ /* 0x000fe200078e0208 */
[----:B------:R-:W-:Y:S01]  /*24c0*/  IABS R33, R175 ;  /* 0x000000af00217213 */ /* 0x000fe20000000000 */
[----:B------:R-:W-:Y:S01]  /*24d0*/  IMAD.HI.U32 R8, R11, R12, RZ ;  /* 0x0000000c0b087227 */ /* 0x000fe200078e00ff */
        /* <DEDUP_REMOVED lines=8> */
[----:B------:R-:W-:Y:S01]  /*2560*/  UMOV UR8, 0xfffffffe ;  /* 0xfffffffe00087882 */ /* 0x000fe20000000000 */
[----:B------:R-:W-:Y:S01]  /*2570*/  UMOV UR9, 0x7fffffdf ;  /* 0x7fffffdf00097882 */ /* 0x000fe20000000000 */
[----:B------:R-:W-:Y:S01]  /*2580*/  ULDC UR15, c[0x0][0x238] ;  /* 0x00008e00000f7ab9 */ /* 0x000fe20000000800 */
[----:B---3--:R-:W-:Y:S01]  /*2590*/  IABS R14, R7 ;  /* 0x00000007000e7213 */ /* 0x008fe20000000000 */
[----:B------:R-:W-:-:S04]  /*25a0*/  IMAD.HI.U32 R13, R11, R20, RZ ;  /* 0x000000140b0d7227 */ /* 0x000fc800078e00ff */
[----:B------:R-:W-:-:S04]  /*25b0*/  IMAD.HI.U32 R4, R11, R14, RZ ;  /* 0x0000000e0b047227 */ /* 0x000fc800078e00ff */
[----:B------:R-:W-:Y:S02]  /*25c0*/  IMAD.MOV R9, RZ, RZ, -R4 ;  /* 0x000000ffff097224 */ /* 0x000fe400078e0a04 */
[----:B------:R-:W-:Y:S01]  /*25d0*/  IMAD R4, R18, R19, R17 ;  /* 0x0000001312047224 */ /* 0x000fe200078e0211 */
[----:B------:R-:W-:Y:S01]  /*25e0*/  IABS R17, R182 ;  /* 0x000000b600117213 */ /* 0x000fe20000000000 */
[C---:B------:R-:W-:Y:S01]  /*25f0*/  IMAD R14, R16.reuse, R9, R14 ;  /* 0x00000009100e7224 */ /* 0x040fe200078e020e */
[----:B------:R-:W-:Y:S01]  /*2600*/  IABS R19, R152 ;  /* 0x0000009800137213 */ /* 0x000fe20000000000 */
[----:B------:R-:W3:Y:S01]  /*2610*/  LDL R182, [R1+0x2e8] ;  /* 0x0002e80001b67983 */ /* 0x000ee20000100800 */
[----:B------:R-:W-:Y:S01]  /*2620*/  IABS R104, R156 ;  /* 0x0000009c00687213 */ /* 0x000fe20000000000 */
[----:B------:R-:W-:Y:S02]  /*2630*/  IMAD.HI.U32 R9, R11, R17, RZ ;  /* 0x000000110b097227 */ /* 0x000fe400078e00ff */
[----:B------:R-:W3:Y:S02]  /*2640*/  LDL R152, [R1+0x434] ;  /* 0x0004340001987983 */ /* 0x000ee40000100800 */
[----:B------:R-:W-:Y:S01]  /*2650*/  IMAD.MOV R9, RZ, RZ, -R9 ;  /* 0x000000ffff097224 */ /* 0x000fe200078e0a09 */
[----:B------:R-:W-:Y:S01]  /*2660*/  IABS R105, R154 ;  /* 0x0000009a00697213 */ /* 0x000fe20000000000 */
[----:B------:R-:W3:Y:S01]  /*2670*/  LDL R156, [R1+0x43c] ;  /* 0x00043c00019c7983 */ /* 0x000ee20000100800 */
[----:B------:R-:W-:Y:S01]  /*2680*/  IABS R103, R158 ;  /* 0x0000009e00677213 */ /* 0x000fe20000000000 */
[----:B------:R-:W-:-:S02]  /*2690*/  IMAD R9, R16, R9, R17 ;  /* 0x0000000910097224 */ /* 0x000fc400078e0211 */
[C---:B------:R-:W-:Y:S01]  /*26a0*/  IMAD.HI.U32 R17, R11.reuse, R22, RZ ;  /* 0x000000160b117227 */ /* 0x040fe200078e00ff */
[----:B------:R-:W3:Y:S03]  /*26b0*/  LDL R158, [R1+0x438] ;  /* 0x00043800019e7983 */ /* 0x000ee60000100800 */
[----:B------:R-:W-:Y:S01]  /*26c0*/  IMAD.MOV R17, RZ, RZ, -R17 ;  /* 0x000000ffff117224 */ /* 0x000fe200078e0a11 */
[----:B------:R-:W3:Y:S01]  /*26d0*/  LDL R154, [R1+0x440] ;  /* 0x00044000019a7983 */ /* 0x000ee20000100800 */
[----:B------:R-:W-:Y:S02]  /*26e0*/  IMAD.MOV R13, RZ, RZ, -R13 ;  /* 0x000000ffff0d7224 */ /* 0x000fe400078e0a0d */
[----:B------:R-:W-:Y:S02]  /*26f0*/  IMAD R17, R16, R17, R22 ;  /* 0x0000001110117224 */ /* 0x000fe400078e0216 */
[----:B------:R-:W-:-:S04]  /*2700*/  IMAD.HI.U32 R22, R11, R153, RZ ;  /* 0x000000990b167227 */ /* 0x000fc800078e00ff */
[----:B------:R-:W-:Y:S02]  /*2710*/  IMAD.MOV R22, RZ, RZ, -R22 ;  /* 0x000000ffff167224 */ /* 0x000fe400078e0a16 */
[C---:B------:R-:W-:Y:S02]  /*2720*/  IMAD R13, R16.reuse, R13, R20 ;  /* 0x0000000d100d7224 */ /* 0x040fe400078e0214 */
[----:B------:R-:W-:Y:S02]  /*2730*/  IMAD R153, R16, R22, R153 ;  /* 0x0000001610997224 */ /* 0x000fe400078e0299 */
[----:B------:R-:W-:-:S04]  /*2740*/  IMAD.HI.U32 R22, R11, R159, RZ ;  /* 0x0000009f0b167227 */ /* 0x000fc800078e00ff */
[----:B------:R-:W-:Y:S02]  /*2750*/  IMAD.MOV R22, RZ, RZ, -R22 ;  /* 0x000000ffff167224 */ /* 0x000fe400078e0a16 */
[----:B------:R-:W-:-:S04]  /*2760*/  IMAD.HI.U32 R20, R11, R24, RZ ;  /* 0x000000180b147227 */ /* 0x000fc800078e00ff */
[----:B------:R-:W-:Y:S02]  /*2770*/  IMAD R159, R16, R22, R159 ;  /* 0x00000016109f7224 */ /* 0x000fe400078e029f */
[----:B------:R-:W-:-:S04]  /*2780*/  IMAD.HI.U32 R22, R11, R169, RZ ;  /* 0x000000a90b167227 */ /* 0x000fc800078e00ff */
[----:B------:R-:W-:Y:S02]  /*2790*/  IMAD.MOV R22, RZ, RZ, -R22 ;  /* 0x000000ffff167224 */ /* 0x000fe400078e0a16 */
[----:B------:R-:W-:Y:S02]  /*27a0*/  IMAD.MOV R25, RZ, RZ, -R20 ;  /* 0x000000ffff197224 */ /* 0x000fe400078e0a14 */
        /* <DEDUP_REMOVED lines=12> */
[C---:B------:R-:W-:Y:S02]  /*2870*/  IMAD R242, R16.reuse, R29, R242 ;  /* 0x0000001d10f27224 */ /* 0x040fe400078e02f2 */
[----:B------:R-:W-:Y:S02]  /*2880*/  IMAD.MOV R29, RZ, RZ, -R22 ;  /* 0x000000ffff1d7224 */ /* 0x000fe400078e0a16 */
[----:B------:R-:W3:Y:S01]  /*2890*/  LDL R22, [R1+0x430] ;  /* 0x0004300001167983 */ /* 0x000ee20000100800 */
[----:B----4-:R-:W-:Y:S01]  /*28a0*/  IABS R101, R160 ;  /* 0x000000a000657213 */ /* 0x010fe20000000000 */
[----:B------:R-:W-:Y:S01]  /*28b0*/  IMAD R155, R16, R20, R155 ;  /* 0x00000014109b7224 */ /* 0x000fe200078e029b */
[----:B--2---:R-:W-:Y:S01]  /*28c0*/  IABS R102, R162 ;  /* 0x000000a200667213 */ /* 0x004fe20000000000 */
[----:B------:R-:W-:Y:S01]  /*28d0*/  IMAD.HI.U32 R20, R11, R157, RZ ;  /* 0x0000009d0b147227 */ /* 0x000fe200078e00ff */
[----:B------:R-:W2:Y:S03]  /*28e0*/  LDL.LU R162, [R1+0x514] ;  /* 0x0005140001a27983 */ /* 0x000ea60000300800 */
[----:B------:R-:W-:Y:S01]  /*28f0*/  IMAD.MOV R20, RZ, RZ, -R20 ;  /* 0x000000ffff147224 */ /* 0x000fe200078e0a14 */
[----:B------:R-:W4:Y:S01]  /*2900*/  LDL.LU R160, [R1+0x510] ;  /* 0x0005100001a07983 */ /* 0x000f220000300800 */
[----:B------:R-:W-:-:S02]  /*2910*/  IMAD.MOV R8, RZ, RZ, -R8 ;  /* 0x000000ffff087224 */ /* 0x000fc400078e0a08 */
[----:B------:R-:W-:Y:S02]  /*2920*/  IMAD R157, R16, R20, R157 ;  /* 0x00000014109d7224 */ /* 0x000fe400078e029d */
[----:B------:R-:W-:-:S04]  /*2930*/  IMAD.HI.U32 R20, R11, R165, RZ ;  /* 0x000000a50b147227 */ /* 0x000fc800078e00ff */
[----:B------:R-:W-:Y:S02]  /*2940*/  IMAD.MOV R20, RZ, RZ, -R20 ;  /* 0x000000ffff147224 */ /* 0x000fe400078e0a14 */
[----:B------:R-:W-:Y:S02]  /*2950*/  IMAD R8, R16, R8, R15 ;  /* 0x0000000810087224 */ /* 0x000fe400078e020f */
[----:B------:R-:W-:-:S04]  /*2960*/  IMAD.HI.U32 R15, R11, R21, RZ ;  /* 0x000000150b0f7227 */ /* 0x000fc800078e00ff */
[----:B------:R-:W-:Y:S02]  /*2970*/  IMAD R165, R16, R20, R165 ;  /* 0x0000001410a57224 */ /* 0x000fe400078e02a5 */
[----:B------:R-:W-:-:S04]  /*2980*/  IMAD.HI.U32 R20, R11, R167, RZ ;  /* 0x000000a70b147227 */ /* 0x000fc800078e00ff */
[----:B------:R-:W-:Y:S02]  /*2990*/  IMAD.MOV R15, RZ, RZ, -R15 ;  /* 0x000000ffff0f7224 */ /* 0x000fe400078e0a0f */
[----:B------:R-:W-:Y:S02]  /*29a0*/  IMAD.MOV R20, RZ, RZ, -R20 ;  /* 0x000000ffff147224 */ /* 0x000fe400078e0a14 */
[----:B------:R-:W-:Y:S02]  /*29b0*/  IMAD R15, R16, R15, R21 ;  /* 0x0000000f100f7224 */ /* 0x000fe400078e0215 */
[----:B------:R-:W-:-:S04]  /*29c0*/  IMAD.HI.U32 R21, R11, R26, RZ ;  /* 0x0000001a0b157227 */ /* 0x000fc800078e00ff */
[----:B------:R-:W-:Y:S02]  /*29d0*/  IMAD R167, R16, R20, R167 ;  /* 0x0000001410a77224 */ /* 0x000fe400078e02a7 */
[----:B------:R-:W-:-:S04]  /*29e0*/  IMAD.HI.U32 R20, R11, R217, RZ ;  /* 0x000000d90b147227 */ /* 0x000fc800078e00ff */
[----:B------:R-:W-:Y:S02]  /*29f0*/  IMAD.MOV R27, RZ, RZ, -R21 ;  /* 0x000000ffff1b7224 */ /* 0x000fe400078e0a15 */
        /* <DEDUP_REMOVED lines=8> */
[----:B------:R-:W-:-:S04]  /*2a80*/  IMAD.HI.U32 R25, R11, R213, RZ ;  /* 0x000000d50b197227 */ /* 0x000fc800078e00ff */
[----:B------:R-:W-:Y:S02]  /*2a90*/  IMAD.MOV R20, RZ, RZ, -R20 ;  /* 0x000000ffff147224 */ /* 0x000fe400078e0a14 */
[----:B------:R-:W-:Y:S02]  /*2aa0*/  IMAD.MOV R24, RZ, RZ, -R24 ;  /* 0x000000ffff187224 */ /* 0x000fe400078e0a18 */
[----:B------:R-:W-:Y:S02]  /*2ab0*/  IMAD.MOV R25, RZ, RZ, -R25 ;  /* 0x000000ffff197224 */ /* 0x000fe400078e0a19 */
[----:B------:R-:W-:Y:S02]  /*2ac0*/  IMAD R219, R16, R20, R219 ;  /* 0x0000001410db7224 */ /* 0x000fe400078e02db */
[----:B------:R-:W-:-:S04]  /*2ad0*/  IMAD.HI.U32 R20, R11, R227, RZ ;  /* 0x000000e30b147227 */ /* 0x000fc800078e00ff */
[----:B------:R-:W-:Y:S02]  /*2ae0*/  IMAD.MOV R5, RZ, RZ, -R5 ;  /* 0x000000ffff057224 */ /* 0x000fe400078e0a05 */
[C---:B------:R-:W-:Y:S02]  /*2af0*/  IMAD R161, R16.reuse, R24, R161 ;  /* 0x0000001810a17224 */ /* 0x040fe400078e02a1 */
[----:B------:R-:W-:Y:S02]  /*2b00*/  IMAD R213, R16, R25, R213 ;  /* 0x0000001910d57224 */ /* 0x000fe400078e02d5 */
[----:B------:R-:W-:-:S04]  /*2b10*/  IMAD.HI.U32 R24, R11, R171, RZ ;  /* 0x000000ab0b187227 */ /* 0x000fc800078e00ff */
        /* <DEDUP_REMOVED lines=25> */
[C---:B------:R-:W-:Y:S02]  /*2cb0*/  IMAD R19, R16.reuse, R19, R23 ;  /* 0x0000001310137224 */ /* 0x040fe400078e0217 */
[C---:B------:R-:W-:Y:S02]  /*2cc0*/  IMAD R23, R16.reuse, R27, R26 ;  /* 0x0000001b10177224 */ /* 0x040fe400078e021a */
[----:B------:R-:W-:Y:S02]  /*2cd0*/  IMAD.MOV R27, RZ, RZ, -R24 ;  /* 0x000000ffff1b7224 */ /* 0x000fe400078e0a18 */
[----:B------:R-:W-:Y:S02]  /*2ce0*/  IMAD R238, R16, R25, R238 ;  /* 0x0000001910ee7224 */ /* 0x000fe400078e02ee */
[----:B------:R-:W-:-:S04]  /*2cf0*/  IMAD.HI.U32 R20, R11, R240, RZ ;  /* 0x000000f00b147227 */ /* 0x000fc800078e00ff */
[----:B------:R-:W-:-:S04]  /*2d00*/  IMAD.HI.U32 R25, R11, R246, RZ ;  /* 0x000000f60b197227 */ /* 0x000fc800078e00ff */
[----:B------:R-:W-:Y:S02]  /*2d10*/  IMAD R234, R16, R27, R234 ;  /* 0x0000001b10ea7224 */ /* 0x000fe400078e02ea */
[----:B------:R-:W-:Y:S02]  /*2d20*/  IMAD.MOV R27, RZ, RZ, -R20 ;  /* 0x000000ffff1b7224 */ /* 0x000fe400078e0a14 */
[----:B------:R-:W-:Y:S02]  /*2d30*/  IMAD.MOV R25, RZ, RZ, -R25 ;  /* 0x000000ffff197224 */ /* 0x000fe400078e0a19 */
[----:B------:R-:W-:-:S04]  /*2d40*/  IMAD.HI.U32 R20, R11, R248, RZ ;  /* 0x000000f80b147227 */ /* 0x000fc800078e00ff */
[C---:B------:R-:W-:Y:S01]  /*2d50*/  IMAD R246, R16.reuse, R25, R246 ;  /* 0x0000001910f67224 */ /* 0x040fe200078e02f6 */
[----:B---3--:R-:W-:Y:S01]  /*2d60*/  IABS R99, R152 ;  /* 0x0000009800637213 */ /* 0x008fe20000000000 */
[----:B------:R-:W-:Y:S01]  /*2d70*/  IMAD R240, R16, R27, R240 ;  /* 0x0000001b10f07224 */ /* 0x000fe200078e02f0 */
[----:B------:R-:W3:Y:S01]  /*2d80*/  LDL R152, [R1+0x444] ;  /* 0x0004440001987983 */ /* 0x000ee20000100800 */
[----:B------:R-:W-:Y:S01]  /*2d90*/  IABS R100, R22 ;  /* 0x0000001600647213 */ /* 0x000fe20000000000 */
[----:B------:R-:W-:-:S04]  /*2da0*/  IMAD.HI.U32 R22, R11, R101, RZ ;  /* 0x000000650b167227 */ /* 0x000fc800078e00ff */
[----:B------:R-:W-:Y:S01]  /*2db0*/  IMAD.MOV R22, RZ, RZ, -R22 ;  /* 0x000000ffff167224 */ /* 0x000fe200078e0a16 */
[----:B------:R-:W-:Y:S01]  /*2dc0*/  IABS R98, R182 ;  /* 0x000000b600627213 */ /* 0x000fe20000000000 */
[----:B------:R-:W-:Y:S01]  /*2dd0*/  IMAD.MOV R25, RZ, RZ, -R20 ;  /* 0x000000ffff197224 */ /* 0x000fe200078e0a14 */
[----:B------:R-:W2:Y:S01]  /*2de0*/  LDL R182, [R1+0x448] ;  /* 0x0004480001b67983 */ /* 0x000ea20000100800 */
[----:B------:R-:W-:Y:S01]  /*2df0*/  IMAD R101, R16, R22, R101 ;  /* 0x0000001610657224 */ /* 0x000fe200078e0265 */
[----:B------:R-:W-:Y:S01]  /*2e00*/  IABS R96, R156 ;  /* 0x0000009c00607213 */ /* 0x000fe20000000000 */
[C---:B------:R-:W-:Y:S01]  /*2e10*/  IMAD.HI.U32 R24, R11.reuse, R244, RZ ;  /* 0x000000f40b187227 */ /* 0x040fe200078e00ff */
[----:B------:R-:W4:Y:S03]  /*2e20*/  LDL R22, [R1+0x2ec] ;  /* 0x0002ec0001167983 */ /* 0x000f260000100800 */
[----:B------:R-:W-:-:S04]  /*2e30*/  IMAD.HI.U32 R20, R11, R250, RZ ;  /* 0x000000fa0b147227 */ /* 0x000fc800078e00ff */
[----:B------:R-:W-:Y:S02]  /*2e40*/  IMAD.MOV R27, RZ, RZ, -R20 ;  /* 0x000000ffff1b7224 */ /* 0x000fe400078e0a14 */
[----:B------:R-:W-:-:S04]  /*2e50*/  IMAD.HI.U32 R20, R11, R103, RZ ;  /* 0x000000670b147227 */ /* 0x000fc800078e00ff */
[----:B------:R-:W-:Y:S01]  /*2e60*/  IMAD.MOV R20, RZ, RZ, -R20 ;  /* 0x000000ffff147224 */ /* 0x000fe200078e0a14 */
[----:B------:R-:W-:Y:S01]  /*2e70*/  IABS R97, R158 ;  /* 0x0000009e00617213 */ /* 0x000fe20000000000 */
[C---:B------:R-:W-:Y:S01]  /*2e80*/  IMAD R250, R16.reuse, R27, R250 ;  /* 0x0000001b10fa7224 */ /* 0x040fe200078e02fa */
[----:B------:R-:W2:Y:S01]  /*2e90*/  LDL.LU R158, [R1+0x50c] ;  /* 0x00050c00019e7983 */ /* 0x000ea20000300800 */
[C---:B------:R-:W-:Y:S02]  /*2ea0*/  IMAD R103, R16.reuse, R20, R103 ;  /* 0x0000001410677224 */ /* 0x040fe400078e0267 */
[----:B------:R-:W-:Y:S01]  /*2eb0*/  IMAD.HI.U32 R20, R11, R102, RZ ;  /* 0x000000660b147227 */ /* 0x000fe200078e00ff */
[----:B------:R-:W2:Y:S03]  /*2ec0*/  LDL.LU R156, [R1+0x508] ;  /* 0x00050800019c7983 */ /* 0x000ea60000300800 */
[----:B------:R-:W-:Y:S01]  /*2ed0*/  IMAD.MOV R27, RZ, RZ, -R20 ;  /* 0x000000ffff1b7224 */ /* 0x000fe200078e0a14 */
[----:B------:R-:W-:Y:S01]  /*2ee0*/  IABS R95, R154 ;  /* 0x0000009a005f7213 */ /* 0x000fe20000000000 */
[----:B------:R-:W-:Y:S01]  /*2ef0*/  IMAD.MOV R31, RZ, RZ, -R24 ;  /* 0x000000ffff1f7224 */ /* 0x000fe200078e0a18 */
[----:B------:R-:W2:Y:S01]  /*2f00*/  LDL.LU R154, [R1+0x504] ;  /* 0x00050400019a7983 */ /* 0x000ea20000300800 */
[----:B------:R-:W-:Y:S01]  /*2f10*/  IMAD R102, R16, R27, R102 ;  /* 0x0000001b10667224 */ /* 0x000fe200078e0266 */
[----:B------:R-:W-:Y:S01]  /*2f20*/  ISETP.GT.U32.AND P0, PT, R18, R4, PT ;  /* 0x000000041200720c */ /* 0x000fe20003f04070 */
[C---:B------:R-:W-:Y:S01]  /*2f30*/  IMAD R244, R16.reuse, R31, R244 ;  /* 0x0000001f10f47224 */ /* 0x040fe200078e02f4 */
[----:B------:R-:W-:-:S02]  /*2f40*/  ISETP.GT.U32.AND P3, PT, R16, R14, PT ;  /* 0x0000000e1000720c */ /* 0x000fc40003f64070 */
[C---:B------:R-:W-:Y:S02]  /*2f50*/  ISETP.GT.U32.AND P4, PT, R16.reuse, R5, PT ;  /* 0x000000051000720c */ /* 0x040fe40003f84070 */
[----:B------:R-:W-:-:S07]  /*2f60*/  ISETP.GT.U32.AND P5, PT, R16, R12, PT ;  /* 0x0000000c1000720c */ /* 0x000fce0003fa4070 */
[----:B------:R-:W-:Y:S02]  /*2f70*/  @!P0 IMAD.IADD R4, R4, 0x1, -R18 ;  /* 0x0000000104048824 */ /* 0x000fe400078e0a12 */
[--C-:B------:R-:W-:Y:S01]  /*2f80*/  @!P3 IMAD.IADD R14, R14, 0x1, -R16.reuse ;  /* 0x000000010e0eb824 */ /* 0x100fe200078e0a10 */
[----:B------:R-:W-:Y:S02]  /*2f90*/  ISETP.GT.U32.AND P3, PT, R16, R15, PT ;  /* 0x0000000f1000720c */ /* 0x000fe40003f64070 */
[----:B------:R-:W-:Y:S02]  /*2fa0*/  ISETP.GT.U32.AND P0, PT, R18, R4, PT ;  /* 0x000000041200720c */ /* 0x000fe40003f04070 */
[C---:B------:R-:W-:Y:S01]  /*2fb0*/  ISETP.GT.U32.AND P6, PT, R16.reuse, R8, PT ;  /* 0x000000081000720c */ /* 0x040fe20003fc4070 */
[--C-:B------:R-:W-:Y:S01]  /*2fc0*/  @!P4 IMAD.IADD R5, R5, 0x1, -R16.reuse ;  /* 0x000000010505c824 */ /* 0x100fe200078e0a10 */
[----:B------:R-:W-:Y:S01]  /*2fd0*/  ISETP.GT.U32.AND P4, PT, R16, R17, PT ;  /* 0x000000111000720c */ /* 0x000fe20003f84070 */
[----:B------:R-:W-:Y:S01]  /*2fe0*/  @!P5 IMAD.IADD R12, R12, 0x1, -R16 ;  /* 0x000000010c0cd824 */ /* 0x000fe200078e0a10 */
[----:B------:R-:W-:-:S05]  /*2ff0*/  ISETP.GT.U32.AND P1, PT, R16, R3, PT ;  /* 0x000000031000720c */ /* 0x000fca0003f24070 */
[----:B------:R-:W-:Y:S01]  /*3000*/  @!P3 IMAD.IADD R15, R15, 0x1, -R16 ;  /* 0x000000010f0fb824 */ /* 0x000fe200078e0a10 */
[----:B------:R-:W-:Y:S01]  /*3010*/  ISETP.GT.U32.AND P3, PT, R16, R12, PT ;  /* 0x0000000c1000720c */ /* 0x000fe20003f64070 */
[----:B------:R-:W-:Y:S01]  /*3020*/  @!P0 IMAD.IADD R4, R4, 0x1, -R18 ;  /* 0x0000000104048824 */ /* 0x000fe200078e0a12 */
[----:B------:R-:W-:Y:S01]  /*3030*/  ISETP.GT.U32.AND P0, PT, R16, R9, PT ;  /* 0x000000091000720c */ /* 0x000fe20003f04070 */
[--C-:B------:R-:W-:Y:S01]  /*3040*/  @!P6 IMAD.IADD R8, R8, 0x1, -R16.reuse ;  /* 0x000000010808e824 */ /* 0x100fe200078e0a10 */
[C---:B------:R-:W-:Y:S01]  /*3050*/  ISETP.GT.U32.AND P5, PT, R16.reuse, R19, PT ;  /* 0x000000131000720c */ /* 0x040fe20003fa4070 */
[--C-:B------:R-:W-:Y:S02]  /*3060*/  @!P4 IMAD.IADD R17, R17, 0x1, -R16.reuse ;  /* 0x000000011111c824 */ /* 0x100fe400078e0a10 */
[----:B------:R-:W-:Y:S01]  /*3070*/  @!P1 IMAD.IADD R3, R3, 0x1, -R16 ;  /* 0x0000000103039824 */ /* 0x000fe200078e0a10 */
[C---:B------:R-:W-:Y:S02]  /*3080*/  ISETP.GT.U32.AND P4, PT, R16.reuse, R8, PT ;  /* 0x000000081000720c */ /* 0x040fe40003f84070 */
[----:B------:R-:W-:-:S03]  /*3090*/  ISETP.GT.U32.AND P1, PT, R16, R10, PT ;  /* 0x0000000a1000720c */ /* 0x000fc60003f24070 */
[--C-:B------:R-:W-:Y:S01]  /*30a0*/  @!P3 IMAD.IADD R12, R12, 0x1, -R16.reuse ;  /* 0x000000010c0cb824 */ /* 0x100fe200078e0a10 */
[C---:B------:R-:W-:Y:S01]  /*30b0*/  ISETP.GT.U32.AND P3, PT, R16.reuse, R17, PT ;  /* 0x000000111000720c */ /* 0x040fe20003f64070 */
[----:B------:R-:W-:Y:S01]  /*30c0*/  @!P0 IMAD.IADD R9, R9, 0x1, -R16 ;  /* 0x0000000109098824 */ /* 0x000fe200078e0a10 */
[C---:B------:R-:W-:Y:S02]  /*30d0*/  ISETP.GT.U32.AND P6, PT, R16.reuse, R21, PT ;  /* 0x000000151000720c */ /* 0x040fe40003fc4070 */
[----:B------:R-:W-:Y:S02]  /*30e0*/  ISETP.GT.U32.AND P0, PT, R16, R3, PT ;  /* 0x000000031000720c */ /* 0x000fe40003f04070 */
[----:B---3--:R-:W-:Y:S02]  /*30f0*/  IABS R93, R152 ;  /* 0x00000098005d7213 */ /* 0x008fe40000000000 */
[----:B------:R-:W3:Y:S01]  /*3100*/  LDL.LU R152, [R1+0x500] ;  /* 0x0005000001987983 */ /* 0x000ee20000300800 */
[----:B----4-:R-:W-:Y:S01]  /*3110*/  IABS R94, R22 ;  /* 0x00000016005e7213 */ /* 0x010fe20000000000 */
[----:B------:R-:W-:-:S04]  /*3120*/  IMAD.HI.U32 R22, R11, R96, RZ ;  /* 0x000000600b167227 */ /* 0x000fc800078e00ff */
[----:B------:R-:W-:Y:S02]  /*3130*/  IMAD.MOV R27, RZ, RZ, -R22 ;  /* 0x000000ffff1b7224 */ /* 0x000fe400078e0a16 */
[----:B------:R-:W4:Y:S01]  /*3140*/  LDL R22, [R1+0x364] ;  /* 0x0003640001167983 */ /* 0x000f220000100800 */
[--C-:B------:R-:W-:Y:S01]  /*3150*/  @!P5 IMAD.IADD R19, R19, 0x1, -R16.reuse ;  /* 0x000000011313d824 */ /* 0x100fe200078e0a10 */
[----:B------:R-:W-:Y:S01]  /*3160*/  ISETP.GT.U32.AND P5, PT, R16, R9, PT ;  /* 0x000000091000720c */ /* 0x000fe20003fa4070 */
[--C-:B------:R-:W-:Y:S01]  /*3170*/  @!P4 IMAD.IADD R8, R8, 0x1, -R16.reuse ;  /* 0x000000010808c824 */ /* 0x100fe200078e0a10 */
[----:B------:R-:W-:Y:S01]  /*3180*/  ISETP.GT.U32.AND P2, PT, R16, R13, PT ;  /* 0x0000000d1000720c */ /* 0x000fe20003f44070 */
[--C-:B------:R-:W-:Y:S01]  /*3190*/  @!P1 IMAD.IADD R10, R10, 0x1, -R16.reuse ;  /* 0x000000010a0a9824 */ /* 0x100fe200078e0a10 */
[C---:B------:R-:W-:Y:S01]  /*31a0*/  ISETP.GT.U32.AND P4, PT, R16.reuse, R19, PT ;  /* 0x000000131000720c */ /* 0x040fe20003f84070 */
[--C-:B------:R-:W-:Y:S01]  /*31b0*/  @!P3 IMAD.IADD R17, R17, 0x1, -R16.reuse ;  /* 0x000000011111b824 */ /* 0x100fe200078e0a10 */
[C---:B------:R-:W-:Y:S01]  /*31c0*/  ISETP.GT.U32.AND P1, PT, R16.reuse, R14, PT ;  /* 0x0000000e1000720c */ /* 0x040fe20003f24070 */
[--C-:B------:R-:W-:Y:S01]  /*31d0*/  @!P6 IMAD.IADD R21, R21, 0x1, -R16.reuse ;  /* 0x000000011515e824 */ /* 0x100fe200078e0a10 */
[C---:B------:R-:W-:Y:S01]  /*31e0*/  ISETP.GT.U32.AND P3, PT, R16.reuse, R159, PT ;  /* 0x0000009f1000720c */ /* 0x040fe20003f64070 */
[----:B------:R-:W-:Y:S01]  /*31f0*/  @!P0 IMAD.IADD R3, R3, 0x1, -R16 ;  /* 0x0000000103038824 */ /* 0x000fe200078e0a10 */
[----:B------:R-:W-:-:S02]  /*3200*/  ISETP.GT.U32.AND P0, PT, R16, R10, PT ;  /* 0x0000000a1000720c */ /* 0x000fc40003f04070 */
[C---:B------:R-:W-:Y:S01]  /*3210*/  ISETP.GT.U32.AND P6, PT, R16.reuse, R21, PT ;  /* 0x000000151000720c */ /* 0x040fe20003fc4070 */
[--C-:B------:R-:W-:Y:S01]  /*3220*/  @!P5 IMAD.IADD R9, R9, 0x1, -R16.reuse ;  /* 0x000000010909d824 */ /* 0x100fe200078e0a10 */
[C---:B------:R-:W-:Y:S01]  /*3230*/  ISETP.GT.U32.AND P5, PT, R16.reuse, R23, PT ;  /* 0x000000171000720c */ /* 0x040fe20003fa4070 */
[--C-:B------:R-:W-:Y:S01]  /*3240*/  @!P2 IMAD.IADD R13, R13, 0x1, -R16.reuse ;  /* 0x000000010d0da824 */ /* 0x100fe200078e0a10 */
[C---:B------:R-:W-:Y:S01]  /*3250*/  ISETP.GT.U32.AND P2, PT, R16.reuse, R5, PT ;  /* 0x000000051000720c */ /* 0x040fe20003f44070 */
[--C-:B------:R-:W-:Y:S01]  /*3260*/  @!P4 IMAD.IADD R19, R19, 0x1, -R16.reuse ;  /* 0x000000011313c824 */ /* 0x100fe200078e0a10 */
[----:B------:R-:W-:Y:S01]  /*3270*/  ISETP.GT.U32.AND P4, PT, R16, R161, PT ;  /* 0x000000a11000720c */ /* 0x000fe20003f84070 */
[--C-:B------:R-:W-:Y:S01]  /*3280*/  @!P1 IMAD.IADD R14, R14, 0x1, -R16.reuse ;  /* 0x000000010e0e9824 */ /* 0x100fe200078e0a10 */
[C---:B------:R-:W-:Y:S01]  /*3290*/  ISETP.GT.U32.AND P1, PT, R16.reuse, R13, PT ;  /* 0x0000000d1000720c */ /* 0x040fe20003f24070 */
        /* <DEDUP_REMOVED lines=17> */
[----:B------:R-:W-:Y:S01]  /*33b0*/  ISETP.GT.U32.AND P0, PT, R16, R167, PT ;  /* 0x000000a71000720c */ /* 0x000fe20003f04070 */
[----:B------:R-:W-:-:S02]  /*33c0*/  @!P6 IMAD.IADD R163, R163, 0x1, -R16 ;  /* 0x00000001a3a3e824 */ /* 0x000fc400078e0a10 */
        /* <DEDUP_REMOVED lines=54> */
[--C-:B------:R-:W-:Y:S02]  /*3730*/  @!P5 IMAD.IADD R236, R236, 0x1, -R16.reuse ;  /* 0x00000001ececd824 */ /* 0x100fe400078e0a10 */
        /* <DEDUP_REMOVED lines=9> */
[----:B------:R-:W-:Y:S01]  /*37d0*/  @!P0 IMAD.IADD R238, R238, 0x1, -R16 ;  /* 0x00000001eeee8824 */ /* 0x000fe200078e0a10 */
[C---:B------:R-:W-:Y:S01]  /*37e0*/  ISETP.GT.U32.AND P0, PT, R16.reuse, R225, PT ;  /* 0x000000e11000720c */ /* 0x040fe20003f04070 */
[C---:B------:R-:W-:Y:S02]  /*37f0*/  IMAD R248, R16.reuse, R25, R248 ;  /* 0x0000001910f87224 */ /* 0x040fe400078e02f8 */
[--C-:B------:R-:W-:Y:S01]  /*3800*/  @!P5 IMAD.IADD R223, R223, 0x1, -R16.reuse ;  /* 0x00000001dfdfd824 */ /* 0x100fe200078e0a10 */
[C---:B------:R-:W-:Y:S01]  /*3810*/  ISETP.GT.U32.AND P5, PT, R16.reuse, R236, PT ;  /* 0x000000ec1000720c */ /* 0x040fe20003fa4070 */
[--C-:B------:R-:W-:Y:S01]  /*3820*/  @!P2 IMAD.IADD R227, R227, 0x1, -R16.reuse ;  /* 0x00000001e3e3a824 */ /* 0x100fe200078e0a10 */
[----:B------:R-:W-:Y:S01]  /*3830*/  ISETP.GT.U32.AND P2, PT, R16, R242, PT ;  /* 0x000000f21000720c */ /* 0x000fe20003f44070 */
[--C-:B------:R-:W-:Y:S01]  /*3840*/  @!P4 IMAD.IADD R234, R234, 0x1, -R16.reuse ;  /* 0x00000001eaeac824 */ /* 0x100fe200078e0a10 */
[----:B------:R-:W-:Y:S01]  /*3850*/  ISETP.GT.U32.AND P4, PT, R16, R248, PT ;  /* 0x000000f81000720c */ /* 0x000fe20003f84070 */
[----:B------:R-:W-:Y:S01]  /*3860*/  @!P1 IMAD.IADD R240, R240, 0x1, -R16 ;  /* 0x00000001f0f09824 */ /* 0x000fe200078e0a10 */
[----:B------:R-:W-:Y:S01]  /*3870*/  ISETP.GT.U32.AND P1, PT, R16, R227, PT ;  /* 0x000000e31000720c */ /* 0x000fe20003f24070 */
[----:B------:R-:W-:-:S04]  /*3880*/  IMAD.HI.U32 R24, R11, R105, RZ ;  /* 0x000000690b187227 */ /* 0x000fc800078e00ff */
[----:B------:R-:W-:Y:S01]  /*3890*/  @!P3 IMAD.IADD R246, R246, 0x1, -R16 ;  /* 0x00000001f6f6b824 */ /* 0x000fe200078e0a10 */
[----:B------:R-:W-:Y:S01]  /*38a0*/  ISETP.GT.U32.AND P3, PT, R16, R102, PT ;  /* 0x000000661000720c */ /* 0x000fe20003f64070 */
[----:B------:R-:W-:-:S04]  /*38b0*/  IMAD.HI.U32 R25, R11, R104, RZ ;  /* 0x000000680b197227 */ /* 0x000fc800078e00ff */
[----:B------:R-:W-:Y:S01]  /*38c0*/  @!P0 IMAD.IADD R225, R225, 0x1, -R16 ;  /* 0x00000001e1e18824 */ /* 0x000fe200078e0a10 */
[----:B------:R-:W-:Y:S01]  /*38d0*/  ISETP.GT.U32.AND P0, PT, R16, R238, PT ;  /* 0x000000ee1000720c */ /* 0x000fe20003f04070 */
[----:B------:R-:W-:Y:S02]  /*38e0*/  IMAD.MOV R24, RZ, RZ, -R24 ;  /* 0x000000ffff187224 */ /* 0x000fe400078e0a18 */
[----:B------:R-:W-:Y:S02]  /*38f0*/  IMAD.MOV R25, RZ, RZ, -R25 ;  /* 0x000000ffff197224 */ /* 0x000fe400078e0a19 */
[----:B------:R-:W-:Y:S01]  /*3900*/  @!P5 IMAD.IADD R236, R236, 0x1, -R16 ;  /* 0x00000001ececd824 */ /* 0x000fe200078e0a10 */
[C---:B------:R-:W-:Y:S01]  /*3910*/  ISETP.GT.U32.AND P5, PT, R16.reuse, R250, PT ;  /* 0x000000fa1000720c */ /* 0x040fe20003fa4070 */
[----:B------:R-:W-:Y:S02]  /*3920*/  IMAD R105, R16, R24, R105 ;  /* 0x0000001810697224 */ /* 0x000fe400078e0269 */
[----:B------:R-:W-:-:S04]  /*3930*/  IMAD.HI.U32 R24, R11, R100, RZ ;  /* 0x000000640b187227 */ /* 0x000fc800078e00ff */
[----:B------:R-:W-:Y:S01]  /*3940*/  @!P2 IMAD.IADD R242, R242, 0x1, -R16 ;  /* 0x00000001f2f2a824 */ /* 0x000fe200078e0a10 */
[C---:B------:R-:W-:Y:S01]  /*3950*/  ISETP.GT.U32.AND P2, PT, R16.reuse, R229, PT ;  /* 0x000000e51000720c */ /* 0x040fe20003f44070 */
[----:B------:R-:W-:Y:S02]  /*3960*/  IMAD R104, R16, R25, R104 ;  /* 0x0000001910687224 */ /* 0x000fe400078e0268 */
[----:B------:R-:W-:Y:S01]  /*3970*/  @!P4 IMAD.IADD R248, R248, 0x1, -R16 ;  /* 0x00000001f8f8c824 */ /* 0x000fe200078e0a10 */
[C---:B------:R-:W-:Y:S01]  /*3980*/  ISETP.GT.U32.AND P4, PT, R16.reuse, R101, PT ;  /* 0x000000651000720c */ /* 0x040fe20003f84070 */
[----:B------:R-:W-:Y:S02]  /*3990*/  IMAD R252, R16, R29, R252 ;  /* 0x0000001d10fc7224 */ /* 0x000fe400078e02fc */
[----:B------:R-:W-:-:S04]  /*39a0*/  IMAD.HI.U32 R25, R11, R99, RZ ;  /* 0x000000630b197227 */ /* 0x000fc800078e00ff */
[----:B------:R-:W-:Y:S02]  /*39b0*/  IMAD.MOV R29, RZ, RZ, -R24 ;  /* 0x000000ffff1d7224 */ /* 0x000fe400078e0a18 */
[--C-:B------:R-:W-:Y:S01]  /*39c0*/  @!P1 IMAD.IADD R227, R227, 0x1, -R16.reuse ;  /* 0x00000001e3e39824 */ /* 0x100fe200078e0a10 */
[----:B------:R-:W-:Y:S01]  /*39d0*/  ISETP.GT.U32.AND P1, PT, R16, R240, PT ;  /* 0x000000f01000720c */ /* 0x000fe20003f24070 */
[----:B------:R-:W-:Y:S01]  /*39e0*/  @!P3 IMAD.IADD R102, R102, 0x1, -R16 ;  /* 0x000000016666b824 */ /* 0x000fe200078e0a10 */
[C---:B------:R-:W-:Y:S01]  /*39f0*/  ISETP.GT.U32.AND P3, PT, R16.reuse, R248, PT ;  /* 0x000000f81000720c */ /* 0x040fe20003f64070 */
[----:B------:R-:W-:Y:S02]  /*3a00*/  IMAD.MOV R25, RZ, RZ, -R25 ;  /* 0x000000ffff197224 */ /* 0x000fe400078e0a19 */
[C---:B------:R-:W-:Y:S02]  /*3a10*/  IMAD R100, R16.reuse, R29, R100 ;  /* 0x0000001d10647224 */ /* 0x040fe400078e0264 */
[----:B------:R-:W-:Y:S01]  /*3a20*/  IMAD.HI.U32 R20, R11, R98, RZ ;  /* 0x000000620b147227 */ /* 0x000fe200078e00ff */
[----:B------:R-:W-:-:S03]  /*3a30*/  ISETP.GT.U32.AND P6, PT, R16, R219, PT ;  /* 0x000000db1000720c */ /* 0x000fc60003fc4070 */
[----:B------:R-:W-:Y:S01]  /*3a40*/  @!P0 IMAD.IADD R238, R238, 0x1, -R16 ;  /* 0x00000001eeee8824 */ /* 0x000fe200078e0a10 */
[C---:B------:R-:W-:Y:S01]  /*3a50*/  ISETP.GT.U32.AND P0, PT, R16.reuse, R252, PT ;  /* 0x000000fc1000720c */ /* 0x040fe20003f04070 */
[----:B------:R-:W-:Y:S02]  /*3a60*/  IMAD R99, R16, R25, R99 ;  /* 0x0000001910637224 */ /* 0x000fe400078e0263 */
[----:B------:R-:W-:Y:S02]  /*3a70*/  IMAD.MOV R25, RZ, RZ, -R20 ;  /* 0x000000ffff197224 */ /* 0x000fe400078e0a14 */
[----:B------:R-:W-:Y:S01]  /*3a80*/  @!P5 IMAD.IADD R250, R250, 0x1, -R16 ;  /* 0x00000001fafad824 */ /* 0x000fe200078e0a10 */
[----:B------:R-:W-:Y:S01]  /*3a90*/  ISETP.GT.U32.AND P5, PT, R16, R100, PT ;  /* 0x000000641000720c */ /* 0x000fe20003fa4070 */
[----:B------:R-:W-:-:S04]  /*3aa0*/  IMAD.HI.U32 R20, R11, R97, RZ ;  /* 0x000000610b147227 */ /* 0x000fc800078e00ff */
[--C-:B------:R-:W-:Y:S01]  /*3ab0*/  @!P2 IMAD.IADD R229, R229, 0x1, -R16.reuse ;  /* 0x00000001e5e5a824 */ /* 0x100fe200078e0a10 */
[C---:B------:R-:W-:Y:S01]  /*3ac0*/  ISETP.GT.U32.AND P2, PT, R16.reuse, R242, PT ;  /* 0x000000f21000720c */ /* 0x040fe20003f44070 */
[----:B------:R-:W-:Y:S01]  /*3ad0*/  @!P4 IMAD.IADD R101, R101, 0x1, -R16 ;  /* 0x000000016565c824 */ /* 0x000fe200078e0a10 */
[----:B------:R-:W-:Y:S01]  /*3ae0*/  ISETP.GT.U32.AND P4, PT, R16, R250, PT ;  /* 0x000000fa1000720c */ /* 0x000fe20003f84070 */
[----:B------:R-:W-:Y:S02]  /*3af0*/  IMAD.MOV R20, RZ, RZ, -R20 ;  /* 0x000000ffff147224 */ /* 0x000fe400078e0a14 */
[--C-:B------:R-:W-:Y:S01]  /*3b00*/  @!P1 IMAD.IADD R240, R240, 0x1, -R16.reuse ;  /* 0x00000001f0f09824 */ /* 0x100fe200078e0a10 */
[----:B------:R-:W-:Y:S01]  /*3b10*/  ISETP.GT.U32.AND P1, PT, R16, R105, PT ;  /* 0x000000691000720c */ /* 0x000fe20003f24070 */
[----:B------:R-:W-:Y:S01]  /*3b20*/  @!P3 IMAD.IADD R248, R248, 0x1, -R16 ;  /* 0x00000001f8f8b824 */ /* 0x000fe200078e0a10 */
[C---:B------:R-:W-:Y:S01]  /*3b30*/  ISETP.GT.U32.AND P3, PT, R16.reuse, R102, PT ;  /* 0x000000661000720c */ /* 0x040fe20003f64070 */
[----:B------:R-:W-:-:S02]  /*3b40*/  IMAD R98, R16, R25, R98 ;  /* 0x0000001910627224 */ /* 0x000fc400078e0262 */
[----:B------:R-:W-:Y:S02]  /*3b50*/  IMAD R97, R16, R20, R97 ;  /* 0x0000001410617224 */ /* 0x000fe400078e0261 */
[----:B------:R-:W-:-:S04]  /*3b60*/  IMAD.HI.U32 R24, R11, R95, RZ ;  /* 0x0000005f0b187227 */ /* 0x000fc800078e00ff */
[----:B------:R-:W-:-:S04]  /*3b70*/  IMAD.HI.U32 R25, R11, R94, RZ ;  /* 0x0000005e0b197227 */ /* 0x000fc800078e00ff */
[----:B------:R-:W-:-:S04]  /*3b80*/  IMAD.HI.U32 R20, R11, R93, RZ ;  /* 0x0000005d0b147227 */ /* 0x000fc800078e00ff */
[--C-:B------:R-:W-:Y:S01]  /*3b90*/  @!P0 IMAD.IADD R252, R252, 0x1, -R16.reuse ;  /* 0x00000001fcfc8824 */ /* 0x100fe200078e0a10 */
[C---:B------:R-:W-:Y:S01]  /*3ba0*/  ISETP.GT.U32.AND P0, PT, R16.reuse, R99, PT ;  /* 0x000000631000720c */ /* 0x040fe20003f04070 */
[----:B------:R-:W-:Y:S01]  /*3bb0*/  @!P6 IMAD.IADD R219, R219, 0x1, -R16 ;  /* 0x00000001dbdbe824 */ /* 0x000fe200078e0a10 */
[----:B------:R-:W-:Y:S01]  /*3bc0*/  ISETP.GT.U32.AND P6, PT, R16, R244, PT ;  /* 0x000000f41000720c */ /* 0x000fe20003fc4070 */
[----:B------:R-:W-:Y:S01]  /*3bd0*/  IMAD.MOV R24, RZ, RZ, -R24 ;  /* 0x000000ffff187224 */ /* 0x000fe200078e0a18 */
[----:B--2---:R-:W-:Y:S01]  /*3be0*/  IABS R92, R182 ;  /* 0x000000b6005c7213 */ /* 0x004fe20000000000 */
[----:B------:R-:W-:Y:S01]  /*3bf0*/  IMAD.MOV R25, RZ, RZ, -R25 ;  /* 0x000000ffff197224 */ /* 0x000fe200078e0a19 */
[----:B------:R-:W-:Y:S01]  /*3c00*/  IABS R89, R179 ;  /* 0x000000b300597213 */ /* 0x000fe20000000000 */
[----:B------:R-:W-:Y:S01]  /*3c10*/  IMAD.MOV R20, RZ, RZ, -R20 ;  /* 0x000000ffff147224 */ /* 0x000fe200078e0a14 */
[----:B------:R-:W-:Y:S01]  /*3c20*/  IABS R88, R0 ;  /* 0x0000000000587213 */ /* 0x000fe20000000000 */
[--C-:B------:R-:W-:Y:S01]  /*3c30*/  @!P5 IMAD.IADD R100, R100, 0x1, -R16.reuse ;  /* 0x000000016464d824 */ /* 0x100fe200078e0a10 */
[----:B------:R-:W-:Y:S01]  /*3c40*/  ISETP.GT.U32.AND P5, PT, R16, R252, PT ;  /* 0x000000fc1000720c */ /* 0x000fe20003fa4070 */
[----:B------:R-:W-:Y:S01]  /*3c50*/  @!P2 IMAD.IADD R242, R242, 0x1, -R16 ;  /* 0x00000001f2f2a824 */ /* 0x000fe200078e0a10 */
[C---:B------:R-:W-:Y:S01]  /*3c60*/  ISETP.GT.U32.AND P2, PT, R16.reuse, R104, PT ;  /* 0x000000681000720c */ /* 0x040fe20003f44070 */
[C---:B------:R-:W-:Y:S01]  /*3c70*/  IMAD R95, R16.reuse, R24, R95 ;  /* 0x00000018105f7224 */ /* 0x040fe200078e025f */
[----:B------:R-:W2:Y:S01]  /*3c80*/  LDL.LU R182, [R1+0x4fc] ;  /* 0x0004fc0001b67983 */ /* 0x000ea20000300800 */
[----:B------:R-:W-:-:S02]  /*3c90*/  IMAD R94, R16, R25, R94 ;  /* 0x00000019105e7224 */ /* 0x000fc400078e025e */
[----:B------:R-:W-:Y:S02]  /*3ca0*/  IMAD R93, R16, R20, R93 ;  /* 0x00000014105d7224 */ /* 0x000fe400078e025d */
[----:B------:R-:W-:Y:S01]  /*3cb0*/  @!P4 IMAD.IADD R250, R250, 0x1, -R16 ;  /* 0x00000001fafac824 */ /* 0x000fe200078e0a10 */
[----:B------:R-:W-:Y:S01]  /*3cc0*/  ISETP.GT.U32.AND P4, PT, R16, R101, PT ;  /* 0x000000651000720c */ /* 0x000fe20003f84070 */
[----:B------:R-:W-:-:S04]  /*3cd0*/  IMAD.HI.U32 R20, R11, R92, RZ ;  /* 0x0000005c0b147227 */ /* 0x000fc800078e00ff */
[----:B------:R-:W-:-:S04]  /*3ce0*/  IMAD.HI.U32 R25, R11, R89, RZ ;  /* 0x000000590b197227 */ /* 0x000fc800078e00ff */
[----:B------:R-:W-:Y:S01]  /*3cf0*/  @!P1 IMAD.IADD R105, R105, 0x1, -R16 ;  /* 0x0000000169699824 */ /* 0x000fe200078e0a10 */
[C---:B------:R-:W-:Y:S01]  /*3d00*/  ISETP.GT.U32.AND P1, PT, R16.reuse, R98, PT ;  /* 0x000000621000720c */ /* 0x040fe20003f24070 */
[----:B------:R-:W-:Y:S02]  /*3d10*/  IMAD R96, R16, R27, R96 ;  /* 0x0000001b10607224 */ /* 0x000fe400078e0260 */
[----:B------:R-:W-:Y:S01]  /*3d20*/  @!P3 IMAD.IADD R102, R102, 0x1, -R16 ;  /* 0x000000016666b824 */ /* 0x000fe200078e0a10 */
[----:B------:R-:W-:Y:S01]  /*3d30*/  ISETP.GT.U32.AND P3, PT, R16, R95, PT ;  /* 0x0000005f1000720c */ /* 0x000fe20003f64070 */
[----:B------:R-:W-:Y:S02]  /*3d40*/  IMAD.MOV R27, RZ, RZ, -R20 ;  /* 0x000000ffff1b7224 */ /* 0x000fe400078e0a14 */
[----:B------:R-:W-:Y:S02]  /*3d50*/  IMAD.MOV R25, RZ, RZ, -R25 ;  /* 0x000000ffff197224 */ /* 0x000fe400078e0a19 */
[----:B------:R-:W-:-:S04]  /*3d60*/  IMAD.HI.U32 R20, R11, R88, RZ ;  /* 0x000000580b147227 */ /* 0x000fc800078e00ff */
[--C-:B------:R-:W-:Y:S01]  /*3d70*/  @!P0 IMAD.IADD R99, R99, 0x1, -R16.reuse ;  /* 0x0000000163638824 */ /* 0x100fe200078e0a10 */
[----:B------:R-:W-:Y:S01]  /*3d80*/  ISETP.GT.U32.AND P0, PT, R16, R105, PT ;  /* 0x000000691000720c */ /* 0x000fe20003f04070 */
[----:B------:R-:W-:Y:S01]  /*3d90*/  @!P6 IMAD.IADD R244, R244, 0x1, -R16 ;  /* 0x00000001f4f4e824 */ /* 0x000fe200078e0a10 */
[C---:B------:R-:W-:Y:S01]  /*3da0*/  ISETP.GT.U32.AND P6, PT, R16.reuse, R103, PT ;  /* 0x000000671000720c */ /* 0x040fe20003fc4070 */
[----:B------:R-:W-:Y:S02]  /*3db0*/  IMAD R89, R16, R25, R89 ;  /* 0x0000001910597224 */ /* 0x000fe400078e0259 */
[----:B------:R-:W-:Y:S02]  /*3dc0*/  IMAD.MOV R25, RZ, RZ, -R20 ;  /* 0x000000ffff197224 */ /* 0x000fe400078e0a14 */
[--C-:B------:R-:W-:Y:S01]  /*3dd0*/  @!P5 IMAD.IADD R252, R252, 0x1, -R16.reuse ;  /* 0x00000001fcfcd824 */ /* 0x100fe200078e0a10 */
[----:B------:R-:W-:Y:S01]  /*3de0*/  ISETP.GT.U32.AND P5, PT, R16, R100, PT ;  /* 0x000000641000720c */ /* 0x000fe20003fa4070 */
[----:B------:R-:W-:Y:S01]  /*3df0*/  @!P2 IMAD.IADD R104, R104, 0x1, -R16 ;  /* 0x000000016868a824 */ /* 0x000fe200078e0a10 */
[----:B------:R-:W-:Y:S01]  /*3e00*/  IABS R91, R181 ;  /* 0x000000b5005b7213 */ /* 0x000fe20000000000 */
[C---:B------:R-:W-:Y:S01]  /*3e10*/  IMAD R88, R16.reuse, R25, R88 ;  /* 0x0000001910587224 */ /* 0x040fe200078e0258 */
[C---:B------:R-:W-:Y:S01]  /*3e20*/  ISETP.GT.U32.AND P2, PT, R16.reuse, R97, PT ;  /* 0x000000611000720c */ /* 0x040fe20003f44070 */
[----:B------:R-:W-:Y:S01]  /*3e30*/  @!P4 IMAD.IADD R101, R101, 0x1, -R16 ;  /* 0x000000016565c824 */ /* 0x000fe200078e0a10 */
[----:B------:R4:W-:Y:S01]  /*3e40*/  STL [R1+0x4e0], R181 ;  /* 0x0004e0b501007387 */ /* 0x0009e20000100800 */
[----:B------:R-:W-:Y:S01]  /*3e50*/  ISETP.GT.U32.AND P4, PT, R16, R94, PT ;  /* 0x0000005e1000720c */ /* 0x000fe20003f84070 */
[----:B------:R-:W-:-:S04]  /*3e60*/  IMAD.HI.U32 R20, R11, R87, RZ ;  /* 0x000000570b147227 */ /* 0x000fc800078e00ff */
[--C-:B------:R-:W-:Y:S01]  /*3e70*/  @!P1 IMAD.IADD R98, R98, 0x1, -R16.reuse ;  /* 0x0000000162629824 */ /* 0x100fe200078e0a10 */
[C---:B------:R-:W-:Y:S01]  /*3e80*/  ISETP.GT.U32.AND P1, PT, R16.reuse, R104, PT ;  /* 0x000000681000720c */ /* 0x040fe20003f24070 */
[----:B------:R-:W-:Y:S01]  /*3e90*/  @!P3 IMAD.IADD R95, R95, 0x1, -R16 ;  /* 0x000000015f5fb824 */ /* 0x000fe200078e0a10 */
[C---:B------:R-:W-:Y:S01]  /*3ea0*/  ISETP.GT.U32.AND P3, PT, R16.reuse, R88, PT ;  /* 0x000000581000720c */ /* 0x040fe20003f64070 */
[----:B------:R-:W-:Y:S02]  /*3eb0*/  IMAD.MOV R20, RZ, RZ, -R20 ;  /* 0x000000ffff147224 */ /* 0x000fe400078e0a14 */
[--C-:B------:R-:W-:Y:S01]  /*3ec0*/  @!P0 IMAD.IADD R105, R105, 0x1, -R16.reuse ;  /* 0x0000000169698824 */ /* 0x100fe200078e0a10 */
[C---:B------:R-:W-:Y:S01]  /*3ed0*/  ISETP.GT.U32.AND P0, PT, R16.reuse, R99, PT ;  /* 0x000000631000720c */ /* 0x040fe20003f04070 */
[----:B------:R-:W-:Y:S02]  /*3ee0*/  @!P6 IMAD.IADD R103, R103, 0x1, -R16 ;  /* 0x000000016767e824 */ /* 0x000fe400078e0a10 */
[----:B------:R-:W-:-:S02]  /*3ef0*/  IMAD R87, R16, R20, R87 ;  /* 0x0000001410577224 */ /* 0x000fc400078e0257 */
[--C-:B------:R-:W-:Y:S01]  /*3f00*/  @!P5 IMAD.IADD R100, R100, 0x1, -R16.reuse ;  /* 0x000000016464d824 */ /* 0x100fe200078e0a10 */
[----:B------:R-:W-:Y:S01]  /*3f10*/  ISETP.GT.U32.AND P5, PT, R16, R93, PT ;  /* 0x0000005d1000720c */ /* 0x000fe20003fa4070 */
[----:B------:R-:W-:Y:S02]  /*3f20*/  @!P2 IMAD.IADD R97, R97, 0x1, -R16 ;  /* 0x000000016161a824 */ /* 0x000fe400078e0a10 */
[----:B----4-:R-:W-:Y:S02]  /*3f30*/  IMAD.MOV.U32 R181, RZ, RZ, R22 ;  /* 0x000000ffffb57224 */ /* 0x010fe400078e0016 */
[----:B------:R-:W-:-:S04]  /*3f40*/  IMAD.HI.U32 R22, R11, R91, RZ ;  /* 0x0000005b0b167227 */ /* 0x000fc800078e00ff */
[----:B------:R-:W-:Y:S01]  /*3f50*/  IMAD.MOV R22, RZ, RZ, -R22 ;  /* 0x000000ffff167224 */ /* 0x000fe200078e0a16 */
[----:B------:R-:W-:-:S03]  /*3f60*/  IABS R90, R180 ;  /* 0x000000b4005a7213 */ /* 0x000fc60000000000 */
[C---:B------:R-:W-:Y:S01]  /*3f70*/  IMAD R91, R16.reuse, R22, R91 ;  /* 0x00000016105b7224 */ /* 0x040fe200078e025b */
[C---:B------:R-:W-:Y:S01]  /*3f80*/  ISETP.GT.U32.AND P6, PT, R16.reuse, R246, PT ;  /* 0x000000f61000720c */ /* 0x040fe20003fc4070 */
        /* <DEDUP_REMOVED lines=9> */
[----:B------:R-:W-:Y:S01]  /*4020*/  @!P3 IMAD.IADD R88, R88, 0x1, -R16 ;  /* 0x000000015858b824 */ /* 0x000fe200078e0a10 */
[C---:B------:R-:W-:Y:S01]  /*4030*/  ISETP.GT.U32.AND P3, PT, R16.reuse, R94, PT ;  /* 0x0000005e1000720c */ /* 0x040fe20003f64070 */
[C---:B------:R-:W-:Y:S02]  /*4040*/  IMAD R86, R16.reuse, R27, R86 ;  /* 0x0000001b10567224 */ /* 0x040fe400078e0256 */
[----:B------:R-:W-:Y:S01]  /*4050*/  @!P0 IMAD.IADD R99, R99, 0x1, -R16 ;  /* 0x0000000163638824 */ /* 0x000fe200078e0a10 */
[----:B------:R-:W-:Y:S01]  /*4060*/  ISETP.GT.U32.AND P0, PT, R16, R92, PT ;  /* 0x0000005c1000720c */ /* 0x000fe20003f04070 */
[----:B------:R-:W-:Y:S02]  /*4070*/  IMAD.MOV R29, RZ, RZ, -R24 ;  /* 0x000000ffff1d7224 */ /* 0x000fe400078e0a18 */
[----:B------:R-:W-:-:S04]  /*4080*/  IMAD.HI.U32 R24, R11, R85, RZ ;  /* 0x000000550b187227 */ /* 0x000fc800078e00ff */
[----:B------:R-:W-:Y:S01]  /*4090*/  @!P5 IMAD.IADD R93, R93, 0x1, -R16 ;  /* 0x000000015d5dd824 */ /* 0x000fe200078e0a10 */
[----:B------:R-:W-:Y:S01]  /*40a0*/  ISETP.GT.U32.AND P5, PT, R16, R86, PT ;  /* 0x000000561000720c */ /* 0x000fe20003fa4070 */
[----:B------:R-:W-:-:S04]  /*40b0*/  IMAD.HI.U32 R25, R11, R84, RZ ;  /* 0x000000540b197227 */ /* 0x000fc800078e00ff */
[----:B------:R-:W-:-:S04]  /*40c0*/  IMAD.HI.U32 R20, R11, R83, RZ ;  /* 0x000000530b147227 */ /* 0x000fc800078e00ff */
[----:B------:R-:W-:Y:S02]  /*40d0*/  IMAD.MOV R24, RZ, RZ, -R24 ;  /* 0x000000ffff187224 */ /* 0x000fe400078e0a18 */
[--C-:B------:R-:W-:Y:S01]  /*40e0*/  @!P6 IMAD.IADD R246, R246, 0x1, -R16.reuse ;  /* 0x00000001f6f6e824 */ /* 0x100fe200078e0a10 */
[C---:B------:R-:W-:Y:S01]  /*40f0*/  ISETP.GT.U32.AND P6, PT, R16.reuse, R97, PT ;  /* 0x000000611000720c */ /* 0x040fe20003fc4070 */
[--C-:B------:R-:W-:Y:S01]  /*4100*/  @!P2 IMAD.IADD R103, R103, 0x1, -R16.reuse ;  /* 0x000000016767a824 */ /* 0x100fe200078e0a10 */
[C---:B------:R-:W-:Y:S01]  /*4110*/  ISETP.GT.U32.AND P2, PT, R16.reuse, R96, PT ;  /* 0x000000601000720c */ /* 0x040fe20003f44070 */
[----:B------:R-:W-:Y:S01]  /*4120*/  @!P4 IMAD.IADD R87, R87, 0x1, -R16 ;  /* 0x000000015757c824 */ /* 0x000fe200078e0a10 */
[----:B------:R-:W-:Y:S01]  /*4130*/  ISETP.GT.U32.AND P4, PT, R16, R93, PT ;  /* 0x0000005d1000720c */ /* 0x000fe20003f84070 */
[----:B------:R-:W-:Y:S02]  /*4140*/  IMAD.MOV R25, RZ, RZ, -R25 ;  /* 0x000000ffff197224 */ /* 0x000fe400078e0a19 */
[----:B------:R-:W-:-:S02]  /*4150*/  IMAD.MOV R20, RZ, RZ, -R20 ;  /* 0x000000ffff147224 */ /* 0x000fc400078e0a14 */
[----:B------:R-:W-:Y:S02]  /*4160*/  IMAD R85, R16, R24, R85 ;  /* 0x0000001810557224 */ /* 0x000fe400078e0255 */
[--C-:B------:R-:W-:Y:S01]  /*4170*/  @!P1 IMAD.IADD R98, R98, 0x1, -R16.reuse ;  /* 0x0000000162629824 */ /* 0x100fe200078e0a10 */
[----:B------:R-:W-:Y:S01]  /*4180*/  ISETP.GT.U32.AND P1, PT, R16, R91, PT ;  /* 0x0000005b1000720c */ /* 0x000fe20003f24070 */
[----:B------:R-:W-:Y:S01]  /*4190*/  @!P3 IMAD.IADD R94, R94, 0x1, -R16 ;  /* 0x000000015e5eb824 */ /* 0x000fe200078e0a10 */
[C---:B------:R-:W-:Y:S01]  /*41a0*/  ISETP.GT.U32.AND P3, PT, R16.reuse, R88, PT ;  /* 0x000000581000720c */ /* 0x040fe20003f64070 */
[C---:B------:R-:W-:Y:S02]  /*41b0*/  IMAD R84, R16.reuse, R25, R84 ;  /* 0x0000001910547224 */ /* 0x040fe400078e0254 */
[----:B------:R-:W-:Y:S02]  /*41c0*/  IMAD R83, R16, R20, R83 ;  /* 0x0000001410537224 */ /* 0x000fe400078e0253 */
[----:B------:R-:W-:-:S04]  /*41d0*/  IMAD.HI.U32 R20, R11, R82, RZ ;  /* 0x000000520b147227 */ /* 0x000fc800078e00ff */
[----:B------:R-:W-:-:S04]  /*41e0*/  IMAD.HI.U32 R22, R11, R81, RZ ;  /* 0x000000510b167227 */ /* 0x000fc800078e00ff */
[----:B------:R-:W-:-:S04]  /*41f0*/  IMAD.HI.U32 R25, R11, R79, RZ ;  /* 0x0000004f0b197227 */ /* 0x000fc800078e00ff */
[----:B------:R-:W-:Y:S01]  /*4200*/  @!P0 IMAD.IADD R92, R92, 0x1, -R16 ;  /* 0x000000015c5c8824 */ /* 0x000fe200078e0a10 */
[C---:B------:R-:W-:Y:S01]  /*4210*/  ISETP.GT.U32.AND P0, PT, R16.reuse, R85, PT ;  /* 0x000000551000720c */ /* 0x040fe20003f04070 */
[----:B------:R-:W-:Y:S02]  /*4220*/  IMAD R90, R16, R29, R90 ;  /* 0x0000001d105a7224 */ /* 0x000fe400078e025a */
[----:B------:R-:W-:Y:S02]  /*4230*/  IMAD.MOV R27, RZ, RZ, -R20 ;  /* 0x000000ffff1b7224 */ /* 0x000fe400078e0a14 */
[----:B------:R-:W-:Y:S02]  /*4240*/  IMAD.MOV R22, RZ, RZ, -R22 ;  /* 0x000000ffff167224 */ /* 0x000fe400078e0a16 */
[----:B------:R-:W-:Y:S02]  /*4250*/  IMAD.MOV R25, RZ, RZ, -R25 ;  /* 0x000000ffff197224 */ /* 0x000fe400078e0a19 */
[----:B------:R-:W-:Y:S01]  /*4260*/  @!P5 IMAD.IADD R86, R86, 0x1, -R16 ;  /* 0x000000015656d824 */ /* 0x000fe200078e0a10 */
[----:B------:R-:W-:Y:S01]  /*4270*/  ISETP.GT.U32.AND P5, PT, R16, R92, PT ;  /* 0x0000005c1000720c */ /* 0x000fe20003fa4070 */
[----:B------:R-:W-:-:S04]  /*4280*/  IMAD.HI.U32 R20, R11, R78, RZ ;  /* 0x0000004e0b147227 */ /* 0x000fc800078e00ff */
[--C-:B------:R-:W-:Y:S01]  /*4290*/  @!P6 IMAD.IADD R97, R97, 0x1, -R16.reuse ;  /* 0x000000016161e824 */ /* 0x100fe200078e0a10 */
[----:B------:R-:W-:Y:S01]  /*42a0*/  ISETP.GT.U32.AND P6, PT, R16, R90, PT ;  /* 0x0000005a1000720c */ /* 0x000fe20003fc4070 */
[--C-:B------:R-:W-:Y:S01]  /*42b0*/  @!P2 IMAD.IADD R96, R96, 0x1, -R16.reuse ;  /* 0x000000016060a824 */ /* 0x100fe200078e0a10 */
[C---:B------:R-:W-:Y:S01]  /*42c0*/  ISETP.GT.U32.AND P2, PT, R16.reuse, R89, PT ;  /* 0x000000591000720c */ /* 0x040fe20003f44070 */
[C---:B------:R-:W-:Y:S02]  /*42d0*/  IMAD R81, R16.reuse, R22, R81 ;  /* 0x0000001610517224 */ /* 0x040fe400078e0251 */
[C---:B------:R-:W-:Y:S02]  /*42e0*/  IMAD R79, R16.reuse, R25, R79 ;  /* 0x00000019104f7224 */ /* 0x040fe400078e024f */
[----:B------:R-:W-:Y:S01]  /*42f0*/  @!P4 IMAD.IADD R93, R93, 0x1, -R16 ;  /* 0x000000015d5dc824 */ /* 0x000fe200078e0a10 */
[----:B------:R-:W-:Y:S01]  /*4300*/  ISETP.GT.U32.AND P4, PT, R16, R87, PT ;  /* 0x000000571000720c */ /* 0x000fe20003f84070 */
[----:B------:R-:W-:-:S02]  /*4310*/  IMAD.MOV R25, RZ, RZ, -R20 ;  /* 0x000000ffff197224 */ /* 0x000fc400078e0a14 */
[----:B------:R-:W-:-:S04]  /*4320*/  IMAD.HI.U32 R24, R11, R80, RZ ;  /* 0x000000500b187227 */ /* 0x000fc800078e00ff */
[--C-:B------:R-:W-:Y:S01]  /*4330*/  @!P1 IMAD.IADD R91, R91, 0x1, -R16.reuse ;  /* 0x000000015b5b9824 */ /* 0x100fe200078e0a10 */
[----:B------:R-:W-:Y:S01]  /*4340*/  ISETP.GT.U32.AND P1, PT, R16, R84, PT ;  /* 0x000000541000720c */ /* 0x000fe20003f24070 */
[----:B------:R-:W-:Y:S01]  /*4350*/  @!P3 IMAD.IADD R88, R88, 0x1, -R16 ;  /* 0x000000015858b824 */ /* 0x000fe200078e0a10 */
[C---:B------:R-:W-:Y:S01]  /*4360*/  ISETP.GT.U32.AND P3, PT, R16.reuse, R81, PT ;  /* 0x000000511000720c */ /* 0x040fe20003f64070 */
[----:B------:R-:W-:Y:S02]  /*4370*/  IMAD R78, R16, R25, R78 ;  /* 0x00000019104e7224 */ /* 0x000fe400078e024e */
[----:B------:R-:W-:Y:S02]  /*4380*/  IMAD.MOV R29, RZ, RZ, -R24 ;  /* 0x000000ffff1d7224 */ /* 0x000fe400078e0a18 */
[----:B------:R-:W-:-:S04]  /*4390*/  IMAD.HI.U32 R25, R11, R74, RZ ;  /* 0x0000004a0b197227 */ /* 0x000fc800078e00ff */
[----:B------:R-:W-:Y:S01]  /*43a0*/  @!P0 IMAD.IADD R85, R85, 0x1, -R16 ;  /* 0x0000000155558824 */ /* 0x000fe200078e0a10 */
[----:B------:R-:W-:Y:S01]  /*43b0*/  ISETP.GT.U32.AND P0, PT, R16, R91, PT ;  /* 0x0000005b1000720c */ /* 0x000fe20003f04070 */
[----:B------:R-:W-:-:S04]  /*43c0*/  IMAD.HI.U32 R20, R11, R77, RZ ;  /* 0x0000004d0b147227 */ /* 0x000fc800078e00ff */
[----:B------:R-:W-:Y:S02]  /*43d0*/  IMAD R80, R16, R29, R80 ;  /* 0x0000001d10507224 */ /* 0x000fe400078e0250 */
[----:B------:R-:W-:Y:S02]  /*43e0*/  IMAD.MOV R25, RZ, RZ, -R25 ;  /* 0x000000ffff197224 */ /* 0x000fe400078e0a19 */
[----:B------:R-:W-:Y:S01]  /*43f0*/  @!P5 IMAD.IADD R92, R92, 0x1, -R16 ;  /* 0x000000015c5cd824 */ /* 0x000fe200078e0a10 */
[----:B------:R-:W-:Y:S01]  /*4400*/  ISETP.GT.U32.AND P5, PT, R16, R86, PT ;  /* 0x000000561000720c */ /* 0x000fe20003fa4070 */
[----:B------:R-:W-:Y:S02]  /*4410*/  IMAD.MOV R20, RZ, RZ, -R20 ;  /* 0x000000ffff147224 */ /* 0x000fe400078e0a14 */
[--C-:B------:R-:W-:Y:S02]  /*4420*/  @!P6 IMAD.IADD R90, R90, 0x1, -R16.reuse ;  /* 0x000000015a5ae824 */ /* 0x100fe400078e0a10 */
[----:B------:R-:W-:Y:S01]  /*4430*/  @!P2 IMAD.IADD R89, R89, 0x1, -R16 ;  /* 0x000000015959a824 */ /* 0x000fe200078e0a10 */
[C---:B------:R-:W-:Y:S01]  /*4440*/  ISETP.GT.U32.AND P2, PT, R16.reuse, R95, PT ;  /* 0x0000005f1000720c */ /* 0x040fe20003f44070 */
[C---:B------:R-:W-:Y:S01]  /*4450*/  IMAD R74, R16.reuse, R25, R74 ;  /* 0x00000019104a7224 */ /* 0x040fe200078e024a */
[C---:B------:R-:W-:Y:S01]  /*4460*/  ISETP.GT.U32.AND P6, PT, R16.reuse, R96, PT ;  /* 0x000000601000720c */ /* 0x040fe20003fc4070 */
[----:B------:R-:W-:Y:S01]  /*4470*/  @!P4 IMAD.IADD R87, R87, 0x1, -R16 ;  /* 0x000000015757c824 */ /* 0x000fe200078e0a10 */
[C---:B------:R-:W-:Y:S01]  /*4480*/  ISETP.GT.U32.AND P4, PT, R16.reuse, R80, PT ;  /* 0x000000501000720c */ /* 0x040fe20003f84070 */
[----:B------:R-:W-:-:S02]  /*4490*/  IMAD R77, R16, R20, R77 ;  /* 0x00000014104d7224 */ /* 0x000fc400078e024d */
[----:B------:R-:W-:-:S04]  /*44a0*/  IMAD.HI.U32 R20, R11, R73, RZ ;  /* 0x000000490b147227 */ /* 0x000fc800078e00ff */
[--C-:B------:R-:W-:Y:S01]  /*44b0*/  @!P1 IMAD.IADD R84, R84, 0x1, -R16.reuse ;  /* 0x0000000154549824 */ /* 0x100fe200078e0a10 */
[C---:B------:R-:W-:Y:S01]  /*44c0*/  ISETP.GT.U32.AND P1, PT, R16.reuse, R90, PT ;  /* 0x0000005a1000720c */ /* 0x040fe20003f24070 */
[----:B------:R-:W-:Y:S01]  /*44d0*/  @!P3 IMAD.IADD R81, R81, 0x1, -R16 ;  /* 0x000000015151b824 */ /* 0x000fe200078e0a10 */
[C---:B------:R-:W-:Y:S01]  /*44e0*/  ISETP.GT.U32.AND P3, PT, R16.reuse, R74, PT ;  /* 0x0000004a1000720c */ /* 0x040fe20003f64070 */
[----:B------:R-:W-:Y:S02]  /*44f0*/  IMAD.MOV R20, RZ, RZ, -R20 ;  /* 0x000000ffff147224 */ /* 0x000fe400078e0a14 */
[----:B------:R-:W-:Y:S01]  /*4500*/  @!P0 IMAD.IADD R91, R91, 0x1, -R16 ;  /* 0x000000015b5b8824 */ /* 0x000fe200078e0a10 */
[----:B------:R-:W-:Y:S01]  /*4510*/  ISETP.GT.U32.AND P0, PT, R16, R85, PT ;  /* 0x000000551000720c */ /* 0x000fe20003f04070 */
[----:B------:R-:W-:-:S04]  /*4520*/  IMAD.HI.U32 R22, R11, R76, RZ ;  /* 0x0000004c0b167227 */ /* 0x000fc800078e00ff */
[C---:B------:R-:W-:Y:S02]  /*4530*/  IMAD R82, R16.reuse, R27, R82 ;  /* 0x0000001b10527224 */ /* 0x040fe400078e0252 */
[----:B------:R-:W-:Y:S02]  /*4540*/  IMAD R73, R16, R20, R73 ;  /* 0x0000001410497224 */ /* 0x000fe400078e0249 */
[----:B------:R-:W-:Y:S01]  /*4550*/  @!P5 IMAD.IADD R86, R86, 0x1, -R16 ;  /* 0x000000015656d824 */ /* 0x000fe200078e0a10 */
[----:B------:R-:W-:Y:S01]  /*4560*/  ISETP.GT.U32.AND P5, PT, R16, R79, PT ;  /* 0x0000004f1000720c */ /* 0x000fe20003fa4070 */
[----:B------:R-:W-:Y:S02]  /*4570*/  IMAD.MOV R27, RZ, RZ, -R22 ;  /* 0x000000ffff1b7224 */ /* 0x000fe400078e0a16 */
[----:B------:R-:W-:-:S04]  /*4580*/  IMAD.HI.U32 R20, R11, R72, RZ ;  /* 0x000000480b147227 */ /* 0x000fc800078e00ff */
[--C-:B------:R-:W-:Y:S01]  /*4590*/  @!P2 IMAD.IADD R95, R95, 0x1, -R16.reuse ;  /* 0x000000015f5fa824 */ /* 0x100fe200078e0a10 */
[----:B------:R-:W-:Y:S01]  /*45a0*/  ISETP.GT.U32.AND P2, PT, R16, R89, PT ;  /* 0x000000591000720c */ /* 0x000fe20003f44070 */
        /* <DEDUP_REMOVED lines=9> */
[C---:B------:R-:W-:Y:S01]  /*4640*/  ISETP.GT.U32.AND P3, PT, R16.reuse, R80, PT ;  /* 0x000000501000720c */ /* 0x040fe20003f64070 */
[----:B------:R-:W-:-:S02]  /*4650*/  IMAD R72, R16, R27, R72 ;  /* 0x0000001b10487224 */ /* 0x000fc400078e0248 */
[----:B------:R-:W-:Y:S01]  /*4660*/  @!P0 IMAD.IADD R85, R85, 0x1, -R16 ;  /* 0x0000000155558824 */ /* 0x000fe200078e0a10 */
[----:B------:R-:W-:Y:S01]  /*4670*/  ISETP.GT.U32.AND P0, PT, R16, R78, PT ;  /* 0x0000004e1000720c */ /* 0x000fe20003f04070 */
[----:B------:R-:W-:-:S04]  /*4680*/  IMAD.HI.U32 R22, R11, R71, RZ ;  /* 0x000000470b167227 */ /* 0x000fc800078e00ff */
[----:B------:R-:W-:-:S04]  /*4690*/  IMAD.HI.U32 R25, R11, R69, RZ ;  /* 0x000000450b197227 */ /* 0x000fc800078e00ff */
[----:B------:R-:W-:Y:S01]  /*46a0*/  @!P5 IMAD.IADD R79, R79, 0x1, -R16 ;  /* 0x000000014f4fd824 */ /* 0x000fe200078e0a10 */
[----:B------:R-:W-:Y:S01]  /*46b0*/  ISETP.GT.U32.AND P5, PT, R16, R72, PT ;  /* 0x000000481000720c */ /* 0x000fe20003fa4070 */
[----:B------:R-:W-:-:S04]  /*46c0*/  IMAD.HI.U32 R24, R11, R75, RZ ;  /* 0x0000004b0b187227 */ /* 0x000fc800078e00ff */
[----:B------:R-:W-:Y:S02]  /*46d0*/  IMAD.MOV R22, RZ, RZ, -R22 ;  /* 0x000000ffff167224 */ /* 0x000fe400078e0a16 */
[--C-:B------:R-:W-:Y:S01]  /*46e0*/  @!P2 IMAD.IADD R89, R89, 0x1, -R16.reuse ;  /* 0x000000015959a824 */ /* 0x100fe200078e0a10 */
[----:B------:R-:W-:Y:S01]  /*46f0*/  ISETP.GT.U32.AND P2, PT, R16, R82, PT ;  /* 0x000000521000720c */ /* 0x000fe20003f44070 */
[----:B------:R-:W-:Y:S02]  /*4700*/  IMAD.MOV R25, RZ, RZ, -R25 ;  /* 0x000000ffff197224 */ /* 0x000fe400078e0a19 */
[--C-:B------:R-:W-:Y:S01]  /*4710*/  @!P6 IMAD.IADD R84, R84, 0x1, -R16.reuse ;  /* 0x000000015454e824 */ /* 0x100fe200078e0a10 */
[C---:B------:R-:W-:Y:S01]  /*4720*/  ISETP.GT.U32.AND P6, PT, R16.reuse, R77, PT ;  /* 0x0000004d1000720c */ /* 0x040fe20003fc4070 */
[----:B------:R-:W-:Y:S01]  /*4730*/  @!P4 IMAD.IADD R73, R73, 0x1, -R16 ;  /* 0x000000014949c824 */ /* 0x000fe200078e0a10 */
[----:B------:R-:W-:Y:S01]  /*4740*/  ISETP.GT.U32.AND P4, PT, R16, R79, PT ;  /* 0x0000004f1000720c */ /* 0x000fe20003f84070 */
[----:B------:R-:W-:-:S02]  /*4750*/  IMAD.MOV R24, RZ, RZ, -R24 ;  /* 0x000000ffff187224 */ /* 0x000fc400078e0a18 */
[----:B------:R-:W-:-:S04]  /*4760*/  IMAD.HI.U32 R20, R11, R68, RZ ;  /* 0x000000440b147227 */ /* 0x000fc800078e00ff */
[C---:B------:R-:W-:Y:S02]  /*4770*/  IMAD R71, R16.reuse, R22, R71 ;  /* 0x0000001610477224 */ /* 0x040fe400078e0247 */
[--C-:B------:R-:W-:Y:S01]  /*4780*/  @!P1 IMAD.IADD R83, R83, 0x1, -R16.reuse ;  /* 0x0000000153539824 */ /* 0x100fe200078e0a10 */
[C---:B------:R-:W-:Y:S01]  /*4790*/  ISETP.GT.U32.AND P1, PT, R16.reuse, R76, PT ;  /* 0x0000004c1000720c */ /* 0x040fe20003f24070 */
[----:B------:R-:W-:Y:S02]  /*47a0*/  IMAD R69, R16, R25, R69 ;  /* 0x0000001910457224 */ /* 0x000fe400078e0245 */
[----:B------:R-:W-:Y:S01]  /*47b0*/  @!P3 IMAD.IADD R80, R80, 0x1, -R16 ;  /* 0x000000015050b824 */ /* 0x000fe200078e0a10 */
[C---:B------:R-:W-:Y:S01]  /*47c0*/  ISETP.GT.U32.AND P3, PT, R16.reuse, R74, PT ;  /* 0x0000004a1000720c */ /* 0x040fe20003f64070 */
[----:B------:R-:W-:Y:S02]  /*47d0*/  IMAD R75, R16, R24, R75 ;  /* 0x00000018104b7224 */ /* 0x000fe400078e024b */
[----:B------:R-:W-:-:S02]  /*47e0*/  IMAD.MOV R25, RZ, RZ, -R20 ;  /* 0x000000ffff197224 */ /* 0x000fc400078e0a14 */
[----:B------:R-:W-:-:S04]  /*47f0*/  IMAD.HI.U32 R24, R11, R70, RZ ;  /* 0x000000460b187227 */ /* 0x000fc800078e00ff */
[----:B------:R-:W-:-:S04]  /*4800*/  IMAD.HI.U32 R20, R11, R67, RZ ;  /* 0x000000430b147227 */ /* 0x000fc800078e00ff */
[----:B------:R-:W-:Y:S01]  /*4810*/  @!P0 IMAD.IADD R78, R78, 0x1, -R16 ;  /* 0x000000014e4e8824 */ /* 0x000fe200078e0a10 */
[----:B------:R-:W-:Y:S01]  /*4820*/  ISETP.GT.U32.AND P0, PT, R16, R71, PT ;  /* 0x000000471000720c */ /* 0x000fe20003f04070 */
[----:B------:R-:W-:Y:S02]  /*4830*/  IMAD.MOV R29, RZ, RZ, -R24 ;  /* 0x000000ffff1d7224 */ /* 0x000fe400078e0a18 */
[----:B------:R-:W-:Y:S02]  /*4840*/  IMAD.MOV R20, RZ, RZ, -R20 ;  /* 0x000000ffff147224 */ /* 0x000fe400078e0a14 */
[----:B------:R-:W-:Y:S01]  /*4850*/  @!P5 IMAD.IADD R72, R72, 0x1, -R16 ;  /* 0x000000014848d824 */ /* 0x000fe200078e0a10 */
[----:B------:R-:W-:Y:S01]  /*4860*/  ISETP.GT.U32.AND P5, PT, R16, R78, PT ;  /* 0x0000004e1000720c */ /* 0x000fe20003fa4070 */
[----:B------:R-:W-:-:S04]  /*4870*/  IMAD.HI.U32 R24, R11, R65, RZ ;  /* 0x000000410b187227 */ /* 0x000fc800078e00ff */
[--C-:B------:R-:W-:Y:S02]  /*4880*/  @!P2 IMAD.IADD R82, R82, 0x1, -R16.reuse ;  /* 0x000000015252a824 */ /* 0x100fe400078e0a10 */
[C---:B------:R-:W-:Y:S02]  /*4890*/  IMAD R67, R16.reuse, R20, R67 ;  /* 0x0000001410437224 */ /* 0x040fe400078e0243 */
[--C-:B------:R-:W-:Y:S01]  /*48a0*/  @!P6 IMAD.IADD R77, R77, 0x1, -R16.reuse ;  /* 0x000000014d4de824 */ /* 0x100fe200078e0a10 */
[C---:B------:R-:W-:Y:S01]  /*48b0*/  ISETP.GT.U32.AND P6, PT, R16.reuse, R83, PT ;  /* 0x000000531000720c */ /* 0x040fe20003fc4070 */
[----:B------:R-:W-:Y:S01]  /*48c0*/  @!P4 IMAD.IADD R79, R79, 0x1, -R16 ;  /* 0x000000014f4fc824 */ /* 0x000fe200078e0a10 */
[----:B------:R-:W-:Y:S01]  /*48d0*/  ISETP.GT.U32.AND P4, PT, R16, R73, PT ;  /* 0x000000491000720c */ /* 0x000fe20003f84070 */
[----:B------:R-:W-:Y:S02]  /*48e0*/  IMAD.MOV R24, RZ, RZ, -R24 ;  /* 0x000000ffff187224 */ /* 0x000fe400078e0a18 */
[----:B------:R-:W-:-:S04]  /*48f0*/  IMAD.HI.U32 R22, R11, R66, RZ ;  /* 0x000000420b167227 */ /* 0x000fc800078e00ff */
[--C-:B------:R-:W-:Y:S01]  /*4900*/  @!P1 IMAD.IADD R76, R76, 0x1, -R16.reuse ;  /* 0x000000014c4c9824 */ /* 0x100fe200078e0a10 */
[----:B------:R-:W-:Y:S01]  /*4910*/  ISETP.GT.U32.AND P1, PT, R16, R82, PT ;  /* 0x000000521000720c */ /* 0x000fe20003f24070 */
[----:B------:R-:W-:Y:S01]  /*4920*/  @!P3 IMAD.IADD R74, R74, 0x1, -R16 ;  /* 0x000000014a4ab824 */ /* 0x000fe200078e0a10 */
[C---:B------:R-:W-:Y:S01]  /*4930*/  ISETP.GT.U32.AND P3, PT, R16.reuse, R67, PT ;  /* 0x000000431000720c */ /* 0x040fe20003f64070 */
[C---:B------:R-:W-:Y:S02]  /*4940*/  IMAD R65, R16.reuse, R24, R65 ;  /* 0x0000001810417224 */ /* 0x040fe400078e0241 */
[C---:B------:R-:W-:Y:S02]  /*4950*/  IMAD R68, R16.reuse, R25, R68 ;  /* 0x0000001910447224 */ /* 0x040fe400078e0244 */
[----:B------:R-:W-:Y:S02]  /*4960*/  IMAD.MOV R27, RZ, RZ, -R22 ;  /* 0x000000ffff1b7224 */ /* 0x000fe400078e0a16 */
[----:B------:R-:W-:Y:S01]  /*4970*/  IMAD.HI.U32 R24, R11, R60, RZ ;  /* 0x0000003c0b187227 */ /* 0x000fe200078e00ff */
[----:B------:R-:W-:-:S03]  /*4980*/  ISETP.GT.U32.AND P2, PT, R16, R75, PT ;  /* 0x0000004b1000720c */ /* 0x000fc60003f44070 */
[----:B------:R-:W-:Y:S01]  /*4990*/  @!P0 IMAD.IADD R71, R71, 0x1, -R16 ;  /* 0x0000000147478824 */ /* 0x000fe200078e0a10 */
[----:B------:R-:W-:Y:S01]  /*49a0*/  ISETP.GT.U32.AND P0, PT, R16, R77, PT ;  /* 0x0000004d1000720c */ /* 0x000fe20003f04070 */
[----:B------:R-:W-:-:S04]  /*49b0*/  IMAD.HI.U32 R25, R11, R64, RZ ;  /* 0x000000400b197227 */ /* 0x000fc800078e00ff */
[C---:B------:R-:W-:Y:S02]  /*49c0*/  IMAD R70, R16.reuse, R29, R70 ;  /* 0x0000001d10467224 */ /* 0x040fe400078e0246 */
[----:B------:R-:W-:Y:S02]  /*49d0*/  IMAD R66, R16, R27, R66 ;  /* 0x0000001b10427224 */ /* 0x000fe400078e0242 */
[----:B------:R-:W-:Y:S02]  /*49e0*/  IMAD.MOV R29, RZ, RZ, -R24 ;  /* 0x000000ffff1d7224 */ /* 0x000fe400078e0a18 */
[----:B------:R-:W-:Y:S01]  /*49f0*/  @!P5 IMAD.IADD R78, R78, 0x1, -R16 ;  /* 0x000000014e4ed824 */ /* 0x000fe200078e0a10 */
[----:B------:R-:W-:Y:S01]  /*4a00*/  ISETP.GT.U32.AND P5, PT, R16, R72, PT ;  /* 0x000000481000720c */ /* 0x000fe20003fa4070 */
[----:B------:R-:W-:Y:S02]  /*4a10*/  IMAD.MOV R25, RZ, RZ, -R25 ;  /* 0x000000ffff197224 */ /* 0x000fe400078e0a19 */
[----:B------:R-:W-:-:S04]  /*4a20*/  IMAD.HI.U32 R20, R11, R63, RZ ;  /* 0x0000003f0b147227 */ /* 0x000fc800078e00ff */
[C---:B------:R-:W-:Y:S02]  /*4a30*/  IMAD R60, R16.reuse, R29, R60 ;  /* 0x0000001d103c7224 */ /* 0x040fe400078e023c */
[--C-:B------:R-:W-:Y:S01]  /*4a40*/  @!P6 IMAD.IADD R83, R83, 0x1, -R16.reuse ;  /* 0x000000015353e824 */ /* 0x100fe200078e0a10 */
[C---:B------:R-:W-:Y:S01]  /*4a50*/  ISETP.GT.U32.AND P6, PT, R16.reuse, R71, PT ;  /* 0x000000471000720c */ /* 0x040fe20003fc4070 */
[----:B------:R-:W-:Y:S01]  /*4a60*/  @!P4 IMAD.IADD R73, R73, 0x1, -R16 ;  /* 0x000000014949c824 */ /* 0x000fe200078e0a10 */
[C---:B------:R-:W-:Y:S01]  /*4a70*/  ISETP.GT.U32.AND P4, PT, R16.reuse, R66, PT ;  /* 0x000000421000720c */ /* 0x040fe20003f84070 */
[----:B------:R-:W-:Y:S02]  /*4a80*/  IMAD R64, R16, R25, R64 ;  /* 0x0000001910407224 */ /* 0x000fe400078e0240 */
[----:B------:R-:W-:Y:S02]  /*4a90*/  IMAD.MOV R20, RZ, RZ, -R20 ;  /* 0x000000ffff147224 */ /* 0x000fe400078e0a14 */
[----:B------:R-:W-:-:S04]  /*4aa0*/  IMAD.HI.U32 R25, R11, R59, RZ ;  /* 0x0000003b0b197227 */ /* 0x000fc800078e00ff */
[--C-:B------:R-:W-:Y:S01]  /*4ab0*/  @!P1 IMAD.IADD R82, R82, 0x1, -R16.reuse ;  /* 0x0000000152529824 */ /* 0x100fe200078e0a10 */
[C---:B------:R-:W-:Y:S01]  /*4ac0*/  ISETP.GT.U32.AND P1, PT, R16.reuse, R76, PT ;  /* 0x0000004c1000720c */ /* 0x040fe20003f24070 */
[--C-:B------:R-:W-:Y:S01]  /*4ad0*/  @!P3 IMAD.IADD R67, R67, 0x1, -R16.reuse ;  /* 0x000000014343b824 */ /* 0x100fe200078e0a10 */
[C---:B------:R-:W-:Y:S01]  /*4ae0*/  ISETP.GT.U32.AND P3, PT, R16.reuse, R60, PT ;  /* 0x0000003c1000720c */ /* 0x040fe20003f64070 */
[C---:B------:R-:W-:Y:S02]  /*4af0*/  IMAD R63, R16.reuse, R20, R63 ;  /* 0x00000014103f7224 */ /* 0x040fe400078e023f */
[----:B------:R-:W-:Y:S02]  /*4b00*/  IMAD.MOV R25, RZ, RZ, -R25 ;  /* 0x000000ffff197224 */ /* 0x000fe400078e0a19 */
[----:B------:R-:W-:Y:S01]  /*4b10*/  @!P0 IMAD.IADD R77, R77, 0x1, -R16 ;  /* 0x000000014d4d8824 */ /* 0x000fe200078e0a10 */
[----:B------:R-:W-:Y:S01]  /*4b20*/  ISETP.GT.U32.AND P0, PT, R16, R70, PT ;  /* 0x000000461000720c */ /* 0x000fe20003f04070 */
[----:B------:R-:W-:-:S04]  /*4b30*/  IMAD.HI.U32 R20, R11, R62, RZ ;  /* 0x0000003e0b147227 */ /* 0x000fc800078e00ff */
[--C-:B------:R-:W-:Y:S01]  /*4b40*/  @!P2 IMAD.IADD R75, R75, 0x1, -R16.reuse ;  /* 0x000000014b4ba824 */ /* 0x100fe200078e0a10 */
[C---:B------:R-:W-:Y:S01]  /*4b50*/  ISETP.GT.U32.AND P2, PT, R16.reuse, R81, PT ;  /* 0x000000511000720c */ /* 0x040fe20003f44070 */
[----:B------:R-:W-:Y:S02]  /*4b60*/  IMAD R59, R16, R25, R59 ;  /* 0x00000019103b7224 */ /* 0x000fe400078e023b */
[----:B------:R-:W-:Y:S01]  /*4b70*/  @!P5 IMAD.IADD R72, R72, 0x1, -R16 ;  /* 0x000000014848d824 */ /* 0x000fe200078e0a10 */
[----:B------:R-:W-:Y:S01]  /*4b80*/  ISETP.GT.U32.AND P5, PT, R16, R65, PT ;  /* 0x000000411000720c */ /* 0x000fe20003fa4070 */
[----:B------:R-:W-:Y:S02]  /*4b90*/  IMAD.MOV R27, RZ, RZ, -R20 ;  /* 0x000000ffff1b7224 */ /* 0x000fe400078e0a14 */
[----:B------:R-:W-:-:S04]  /*4ba0*/  IMAD.HI.U32 R20, R11, R58, RZ ;  /* 0x0000003a0b147227 */ /* 0x000fc800078e00ff */
[--C-:B------:R-:W-:Y:S01]  /*4bb0*/  @!P6 IMAD.IADD R71, R71, 0x1, -R16.reuse ;  /* 0x000000014747e824 */ /* 0x100fe200078e0a10 */
[----:B------:R-:W-:Y:S01]  /*4bc0*/  ISETP.GT.U32.AND P6, PT, R16, R64, PT ;  /* 0x000000401000720c */ /* 0x000fe20003fc4070 */
        /* <DEDUP_REMOVED lines=8> */
[--C-:B------:R-:W-:Y:S01]  /*4c50*/  @!P0 IMAD.IADD R70, R70, 0x1, -R16.reuse ;  /* 0x0000000146468824 */ /* 0x100fe200078e0a10 */
[C---:B------:R-:W-:Y:S01]  /*4c60*/  ISETP.GT.U32.AND P0, PT, R16.reuse, R63, PT ;  /* 0x0000003f1000720c */ /* 0x040fe20003f04070 */
[--C-:B------:R-:W-:Y:S01]  /*4c70*/  @!P2 IMAD.IADD R81, R81, 0x1, -R16.reuse ;  /* 0x000000015151a824 */ /* 0x100fe200078e0a10 */
[C---:B------:R-:W-:Y:S01]  /*4c80*/  ISETP.GT.U32.AND P2, PT, R16.reuse, R75, PT ;  /* 0x0000004b1000720c */ /* 0x040fe20003f44070 */
[----:B------:R-:W-:Y:S01]  /*4c90*/  @!P5 IMAD.IADD R65, R65, 0x1, -R16 ;  /* 0x000000014141d824 */ /* 0x000fe200078e0a10 */
[----:B------:R-:W-:Y:S01]  /*4ca0*/  ISETP.GT.U32.AND P5, PT, R16, R58, PT ;  /* 0x0000003a1000720c */ /* 0x000fe20003fa4070 */
[----:B------:R-:W-:-:S04]  /*4cb0*/  IMAD.HI.U32 R20, R11, R57, RZ ;  /* 0x000000390b147227 */ /* 0x000fc800078e00ff */
[----:B------:R-:W-:-:S04]  /*4cc0*/  IMAD.HI.U32 R22, R11, R61, RZ ;  /* 0x0000003d0b167227 */ /* 0x000fc800078e00ff */
[--C-:B------:R-:W-:Y:S01]  /*4cd0*/  @!P6 IMAD.IADD R64, R64, 0x1, -R16.reuse ;  /* 0x000000014040e824 */ /* 0x100fe200078e0a10 */
[C---:B------:R-:W-:Y:S01]  /*4ce0*/  ISETP.GT.U32.AND P6, PT, R16.reuse, R70, PT ;  /* 0x000000461000720c */ /* 0x040fe20003fc4070 */
[----:B------:R-:W-:Y:S01]  /*4cf0*/  @!P4 IMAD.IADD R59, R59, 0x1, -R16 ;  /* 0x000000013b3bc824 */ /* 0x000fe200078e0a10 */
[----:B------:R-:W-:Y:S01]  /*4d00*/  ISETP.GT.U32.AND P4, PT, R16, R65, PT ;  /* 0x000000411000720c */ /* 0x000fe20003f84070 */
[----:B------:R-:W-:-:S04]  /*4d10*/  IMAD.HI.U32 R25, R11, R53, RZ ;  /* 0x000000350b197227 */ /* 0x000fc800078e00ff */
[----:B------:R-:W-:Y:S02]  /*4d20*/  IMAD.MOV R20, RZ, RZ, -R20 ;  /* 0x000000ffff147224 */ /* 0x000fe400078e0a14 */
[----:B------:R-:W-:Y:S02]  /*4d30*/  IMAD.MOV R22, RZ, RZ, -R22 ;  /* 0x000000ffff167224 */ /* 0x000fe400078e0a16 */
[--C-:B------:R-:W-:Y:S02]  /*4d40*/  @!P1 IMAD.IADD R69, R69, 0x1, -R16.reuse ;  /* 0x0000000145459824 */ /* 0x100fe400078e0a10 */
[----:B------:R-:W-:Y:S01]  /*4d50*/  @!P3 IMAD.IADD R66, R66, 0x1, -R16 ;  /* 0x000000014242b824 */ /* 0x000fe200078e0a10 */
[C---:B------:R-:W-:Y:S01]  /*4d60*/  ISETP.GT.U32.AND P3, PT, R16.reuse, R60, PT ;  /* 0x0000003c1000720c */ /* 0x040fe20003f64070 */
[----:B------:R-:W-:Y:S02]  /*4d70*/  IMAD.MOV R25, RZ, RZ, -R25 ;  /* 0x000000ffff197224 */ /* 0x000fe400078e0a19 */
[----:B------:R-:W-:-:S02]  /*4d80*/  IMAD R57, R16, R20, R57 ;  /* 0x0000001410397224 */ /* 0x000fc400078e0239 */
[----:B------:R-:W-:Y:S02]  /*4d90*/  IMAD R61, R16, R22, R61 ;  /* 0x00000016103d7224 */ /* 0x000fe400078e023d */
[----:B------:R-:W-:-:S04]  /*4da0*/  IMAD.HI.U32 R20, R11, R52, RZ ;  /* 0x000000340b147227 */ /* 0x000fc800078e00ff */
[----:B------:R-:W-:Y:S01]  /*4db0*/  @!P0 IMAD.IADD R63, R63, 0x1, -R16 ;  /* 0x000000013f3f8824 */ /* 0x000fe200078e0a10 */
[C---:B------:R-:W-:Y:S01]  /*4dc0*/  ISETP.GT.U32.AND P0, PT, R16.reuse, R69, PT ;  /* 0x000000451000720c */ /* 0x040fe20003f04070 */
[----:B------:R-:W-:Y:S02]  /*4dd0*/  IMAD R62, R16, R27, R62 ;  /* 0x0000001b103e7224 */ /* 0x000fe400078e023e */
[----:B------:R-:W-:-:S04]  /*4de0*/  IMAD.HI.U32 R22, R11, R55, RZ ;  /* 0x000000370b167227 */ /* 0x000fc800078e00ff */
[----:B------:R-:W-:-:S04]  /*4df0*/  IMAD.HI.U32 R24, R11, R54, RZ ;  /* 0x000000360b187227 */ /* 0x000fc800078e00ff */
[----:B------:R-:W-:Y:S01]  /*4e00*/  @!P2 IMAD.IADD R75, R75, 0x1, -R16 ;  /* 0x000000014b4ba824 */ /* 0x000fe200078e0a10 */
[C---:B------:R-:W-:Y:S01]  /*4e10*/  ISETP.GT.U32.AND P2, PT, R16.reuse, R68, PT ;  /* 0x000000441000720c */ /* 0x040fe20003f44070 */
[----:B------:R-:W-:Y:S02]  /*4e20*/  IMAD R53, R16, R25, R53 ;  /* 0x0000001910357224 */ /* 0x000fe400078e0235 */
[----:B------:R-:W-:Y:S02]  /*4e30*/  IMAD.MOV R25, RZ, RZ, -R20 ;  /* 0x000000ffff197224 */ /* 0x000fe400078e0a14 */
[----:B------:R-:W-:Y:S01]  /*4e40*/  @!P5 IMAD.IADD R58, R58, 0x1, -R16 ;  /* 0x000000013a3ad824 */ /* 0x000fe200078e0a10 */
[C---:B------:R-:W-:Y:S01]  /*4e50*/  ISETP.GT.U32.AND P5, PT, R16.reuse, R64, PT ;  /* 0x000000401000720c */ /* 0x040fe20003fa4070 */
[----:B------:R-:W-:Y:S01]  /*4e60*/  IMAD.MOV R22, RZ, RZ, -R22 ;  /* 0x000000ffff167224 */ /* 0x000fe200078e0a16 */
[----:B------:R-:W-:Y:S01]  /*4e70*/  ISETP.GT.U32.AND P1, PT, R16, R62, PT ;  /* 0x0000003e1000720c */ /* 0x000fe20003f24070 */
[----:B------:R-:W-:-:S02]  /*4e80*/  IMAD.MOV R27, RZ, RZ, -R24 ;  /* 0x000000ffff1b7224 */ /* 0x000fc400078e0a18 */
[----:B------:R-:W-:-:S04]  /*4e90*/  IMAD.HI.U32 R20, R11, R49, RZ ;  /* 0x000000310b147227 */ /* 0x000fc800078e00ff */
[----:B------:R-:W-:Y:S02]  /*4ea0*/  IMAD R52, R16, R25, R52 ;  /* 0x0000001910347224 */ /* 0x000fe400078e0234 */
[--C-:B------:R-:W-:Y:S01]  /*4eb0*/  @!P6 IMAD.IADD R70, R70, 0x1, -R16.reuse ;  /* 0x000000014646e824 */ /* 0x100fe200078e0a10 */
[C---:B------:R-:W-:Y:S01]  /*4ec0*/  ISETP.GT.U32.AND P6, PT, R16.reuse, R59, PT ;  /* 0x0000003b1000720c */ /* 0x040fe20003fc4070 */
[----:B------:R-:W-:Y:S01]  /*4ed0*/  @!P4 IMAD.IADD R65, R65, 0x1, -R16 ;  /* 0x000000014141c824 */ /* 0x000fe200078e0a10 */
[C---:B------:R-:W-:Y:S01]  /*4ee0*/  ISETP.GT.U32.AND P4, PT, R16.reuse, R58, PT ;  /* 0x0000003a1000720c */ /* 0x040fe20003f84070 */
[C---:B------:R-:W-:Y:S02]  /*4ef0*/  IMAD R55, R16.reuse, R22, R55 ;  /* 0x0000001610377224 */ /* 0x040fe400078e0237 */
[----:B------:R-:W-:Y:S02]  /*4f00*/  IMAD R54, R16, R27, R54 ;  /* 0x0000001b10367224 */ /* 0x000fe400078e0236 */
[----:B------:R-:W-:-:S04]  /*4f10*/  IMAD.HI.U32 R22, R11, R51, RZ ;  /* 0x000000330b167227 */ /* 0x000fc800078e00ff */
[----:B------:R-:W-:-:S04]  /*4f20*/  IMAD.HI.U32 R27, R11, R50, RZ ;  /* 0x000000320b1b7227 */ /* 0x000fc800078e00ff */
[----:B------:R-:W-:Y:S02]  /*4f30*/  IMAD.MOV R20, RZ, RZ, -R20 ;  /* 0x000000ffff147224 */ /* 0x000fe400078e0a14 */
[----:B------:R-:W-:Y:S01]  /*4f40*/  @!P3 IMAD.IADD R60, R60, 0x1, -R16 ;  /* 0x000000013c3cb824 */ /* 0x000fe200078e0a10 */
[C---:B------:R-:W-:Y:S01]  /*4f50*/  ISETP.GT.U32.AND P3, PT, R16.reuse, R52, PT ;  /* 0x000000341000720c */ /* 0x040fe20003f64070 */
[----:B------:R-:W-:Y:S02]  /*4f60*/  IMAD.MOV R22, RZ, RZ, -R22 ;  /* 0x000000ffff167224 */ /* 0x000fe400078e0a16 */
[----:B------:R-:W-:Y:S02]  /*4f70*/  IMAD.MOV R27, RZ, RZ, -R27 ;  /* 0x000000ffff1b7224 */ /* 0x000fe400078e0a1b */
[----:B------:R-:W-:Y:S02]  /*4f80*/  IMAD R49, R16, R20, R49 ;  /* 0x0000001410317224 */ /* 0x000fe400078e0231 */
[----:B------:R-:W-:-:S04]  /*4f90*/  IMAD.HI.U32 R24, R11, R43, RZ ;  /* 0x0000002b0b187227 */ /* 0x000fc800078e00ff */
[----:B------:R-:W-:Y:S01]  /*4fa0*/  @!P0 IMAD.IADD R69, R69, 0x1, -R16 ;  /* 0x0000000145458824 */ /* 0x000fe200078e0a10 */
[----:B------:R-:W-:Y:S01]  /*4fb0*/  ISETP.GT.U32.AND P0, PT, R16, R63, PT ;  /* 0x0000003f1000720c */ /* 0x000fe20003f04070 */
[----:B------:R-:W-:-:S04]  /*4fc0*/  IMAD.HI.U32 R20, R11, R47, RZ ;  /* 0x0000002f0b147227 */ /* 0x000fc800078e00ff */
[----:B------:R-:W-:Y:S02]  /*4fd0*/  @!P2 IMAD.IADD R68, R68, 0x1, -R16 ;  /* 0x000000014444a824 */ /* 0x000fe400078e0a10 */
[C---:B------:R-:W-:Y:S02]  /*4fe0*/  IMAD R51, R16.reuse, R22, R51 ;  /* 0x0000001610337224 */ /* 0x040fe400078e0233 */
[----:B------:R-:W-:Y:S02]  /*4ff0*/  IMAD R50, R16, R27, R50 ;  /* 0x0000001b10327224 */ /* 0x000fe400078e0232 */
[----:B------:R-:W-:Y:S02]  /*5000*/  IMAD.MOV R24, RZ, RZ, -R24 ;  /* 0x000000ffff187224 */ /* 0x000fe400078e0a18 */
[----:B------:R-:W-:Y:S01]  /*5010*/  @!P5 IMAD.IADD R64, R64, 0x1, -R16 ;  /* 0x000000014040d824 */ /* 0x000fe200078e0a10 */
[----:B------:R-:W-:Y:S01]  /*5020*/  ISETP.GT.U32.AND P5, PT, R16, R57, PT ;  /* 0x000000391000720c */ /* 0x000fe20003fa4070 */
[----:B------:R-:W-:-:S02]  /*5030*/  IMAD.MOV R20, RZ, RZ, -R20 ;  /* 0x000000ffff147224 */ /* 0x000fc400078e0a14 */
[--C-:B------:R-:W-:Y:S01]  /*5040*/  @!P1 IMAD.IADD R62, R62, 0x1, -R16.reuse ;  /* 0x000000013e3e9824 */ /* 0x100fe200078e0a10 */
[C---:B------:R-:W-:Y:S01]  /*5050*/  ISETP.GT.U32.AND P1, PT, R16.reuse, R68, PT ;  /* 0x000000441000720c */ /* 0x040fe20003f24070 */
[C---:B------:R-:W-:Y:S02]  /*5060*/  IMAD R43, R16.reuse, R24, R43 ;  /* 0x00000018102b7224 */ /* 0x040fe400078e022b */
[--C-:B------:R-:W-:Y:S01]  /*5070*/  @!P6 IMAD.IADD R59, R59, 0x1, -R16.reuse ;  /* 0x000000013b3be824 */ /* 0x100fe200078e0a10 */
[----:B------:R-:W-:Y:S01]  /*5080*/  ISETP.GT.U32.AND P6, PT, R16, R51, PT ;  /* 0x000000331000720c */ /* 0x000fe20003fc4070 */
[----:B------:R-:W-:Y:S01]  /*5090*/  @!P4 IMAD.IADD R58, R58, 0x1, -R16 ;  /* 0x000000013a3ac824 */ /* 0x000fe200078e0a10 */
[C---:B------:R-:W-:Y:S01]  /*50a0*/  ISETP.GT.U32.AND P4, PT, R16.reuse, R50, PT ;  /* 0x000000321000720c */ /* 0x040fe20003f84070 */
[----:B------:R-:W-:Y:S02]  /*50b0*/  IMAD R47, R16, R20, R47 ;  /* 0x00000014102f7224 */ /* 0x000fe400078e022f */
[----:B------:R-:W-:-:S04]  /*50c0*/  IMAD.HI.U32 R20, R11, R41, RZ ;  /* 0x000000290b147227 */ /* 0x000fc800078e00ff */
[----:B------:R-:W-:Y:S01]  /*50d0*/  @!P3 IMAD.IADD R52, R52, 0x1, -R16 ;  /* 0x000000013434b824 */ /* 0x000fe200078e0a10 */
[C---:B------:R-:W-:Y:S01]  /*50e0*/  ISETP.GT.U32.AND P3, PT, R16.reuse, R43, PT ;  /* 0x0000002b1000720c */ /* 0x040fe20003f64070 */
[----:B------:R-:W-:Y:S02]  /*50f0*/  IMAD.MOV R20, RZ, RZ, -R20 ;  /* 0x000000ffff147224 */ /* 0x000fe400078e0a14 */
[--C-:B------:R-:W-:Y:S01]  /*5100*/  @!P0 IMAD.IADD R63, R63, 0x1, -R16.reuse ;  /* 0x000000013f3f8824 */ /* 0x100fe200078e0a10 */
[C---:B------:R-:W-:Y:S01]  /*5110*/  ISETP.GT.U32.AND P0, PT, R16.reuse, R55, PT ;  /* 0x000000371000720c */ /* 0x040fe20003f04070 */
[C---:B------:R-:W-:Y:S02]  /*5120*/  IMAD R41, R16.reuse, R20, R41 ;  /* 0x0000001410297224 */ /* 0x040fe400078e0229 */
[--C-:B------:R-:W-:Y:S01]  /*5130*/  @!P5 IMAD.IADD R57, R57, 0x1, -R16.reuse ;  /* 0x000000013939d824 */ /* 0x100fe200078e0a10 */
[----:B------:R-:W-:Y:S01]  /*5140*/  ISETP.GT.U32.AND P5, PT, R16, R49, PT ;  /* 0x000000311000720c */ /* 0x000fe20003fa4070 */
[--C-:B------:R-:W-:Y:S01]  /*5150*/  @!P1 IMAD.IADD R68, R68, 0x1, -R16.reuse ;  /* 0x0000000144449824 */ /* 0x100fe200078e0a10 */
[C---:B------:R-:W-:Y:S01]  /*5160*/  ISETP.GT.U32.AND P1, PT, R16.reuse, R62, PT ;  /* 0x0000003e1000720c */ /* 0x040fe20003f24070 */
[--C-:B------:R-:W-:Y:S01]  /*5170*/  @!P6 IMAD.IADD R51, R51, 0x1, -R16.reuse ;  /* 0x000000013333e824 */ /* 0x100fe200078e0a10 */
[----:B------:R-:W-:Y:S01]  /*5180*/  ISETP.GT.U32.AND P6, PT, R16, R41, PT ;  /* 0x000000291000720c */ /* 0x000fe20003fc4070 */
[----:B------:R-:W-:Y:S01]  /*5190*/  @!P4 IMAD.IADD R50, R50, 0x1, -R16 ;  /* 0x000000013232c824 */ /* 0x000fe200078e0a10 */
[----:B------:R-:W-:Y:S01]  /*51a0*/  ISETP.GT.U32.AND P4, PT, R16, R57, PT ;  /* 0x000000391000720c */ /* 0x000fe20003f84070 */
[----:B------:R-:W-:-:S04]  /*51b0*/  IMAD.HI.U32 R20, R11, R37, RZ ;  /* 0x000000250b147227 */ /* 0x000fc800078e00ff */
[----:B------:R-:W-:-:S04]  /*51c0*/  IMAD.HI.U32 R25, R11, R56, RZ ;  /* 0x000000380b197227 */ /* 0x000fc800078e00ff */
[----:B------:R-:W-:Y:S01]  /*51d0*/  @!P3 IMAD.IADD R43, R43, 0x1, -R16 ;  /* 0x000000012b2bb824 */ /* 0x000fe200078e0a10 */
[C---:B------:R-:W-:Y:S01]  /*51e0*/  ISETP.GT.U32.AND P3, PT, R16.reuse, R51, PT ;  /* 0x000000331000720c */ /* 0x040fe20003f64070 */
[----:B------:R-:W-:Y:S02]  /*51f0*/  IMAD.MOV R20, RZ, RZ, -R20 ;  /* 0x000000ffff147224 */ /* 0x000fe400078e0a14 */
[--C-:B------:R-:W-:Y:S02]  /*5200*/  @!P0 IMAD.IADD R55, R55, 0x1, -R16.reuse ;  /* 0x0000000137378824 */ /* 0x100fe400078e0a10 */
[----:B------:R-:W-:Y:S02]  /*5210*/  IMAD.MOV R25, RZ, RZ, -R25 ;  /* 0x000000ffff197224 */ /* 0x000fe400078e0a19 */
[C---:B------:R-:W-:Y:S02]  /*5220*/  IMAD R37, R16.reuse, R20, R37 ;  /* 0x0000001410257224 */ /* 0x040fe400078e0225 */
[----:B------:R-:W-:Y:S01]  /*5230*/  @!P5 IMAD.IADD R49, R49, 0x1, -R16 ;  /* 0x000000013131d824 */ /* 0x000fe200078e0a10 */
[C---:B------:R-:W-:Y:S01]  /*5240*/  ISETP.GT.U32.AND P5, PT, R16.reuse, R55, PT ;  /* 0x000000371000720c */ /* 0x040fe20003fa4070 */
[----:B------:R-:W-:-:S02]  /*5250*/  IMAD R56, R16, R25, R56 ;  /* 0x0000001910387224 */ /* 0x000fc400078e0238 */
[----:B------:R-:W-:-:S04]  /*5260*/  IMAD.HI.U32 R20, R11, R46, RZ ;  /* 0x0000002e0b147227 */ /* 0x000fc800078e00ff */
[----:B------:R-:W-:Y:S01]  /*5270*/  @!P1 IMAD.IADD R62, R62, 0x1, -R16 ;  /* 0x000000013e3e9824 */ /* 0x000fe200078e0a10 */
[C---:B------:R-:W-:Y:S01]  /*5280*/  ISETP.GT.U32.AND P1, PT, R16.reuse, R54, PT ;  /* 0x000000361000720c */ /* 0x040fe20003f24070 */
[----:B------:R-:W-:Y:S01]  /*5290*/  IMAD.HI.U32 R25, R11, R45, RZ ;  /* 0x0000002d0b197227 */ /* 0x000fe200078e00ff */
[----:B------:R-:W-:-:S03]  /*52a0*/  ISETP.GT.U32.AND P0, PT, R16, R56, PT ;  /* 0x000000381000720c */ /* 0x000fc60003f04070 */
[--C-:B------:R-:W-:Y:S02]  /*52b0*/  @!P6 IMAD.IADD R41, R41, 0x1, -R16.reuse ;  /* 0x000000012929e824 */ /* 0x100fe400078e0a10 */
[----:B------:R-:W-:Y:S01]  /*52c0*/  @!P4 IMAD.IADD R57, R57, 0x1, -R16 ;  /* 0x000000013939c824 */ /* 0x000fe200078e0a10 */
[----:B------:R-:W-:Y:S01]  /*52d0*/  ISETP.GT.U32.AND P4, PT, R16, R50, PT ;  /* 0x000000321000720c */ /* 0x000fe20003f84070 */
[----:B------:R-:W-:Y:S02]  /*52e0*/  IMAD.MOV R20, RZ, RZ, -R20 ;  /* 0x000000ffff147224 */ /* 0x000fe400078e0a14 */
[----:B------:R-:W-:-:S04]  /*52f0*/  IMAD.HI.U32 R22, R11, R39, RZ ;  /* 0x000000270b167227 */ /* 0x000fc800078e00ff */
[----:B------:R-:W-:Y:S02]  /*5300*/  IMAD.MOV R25, RZ, RZ, -R25 ;  /* 0x000000ffff197224 */ /* 0x000fe400078e0a19 */
[----:B------:R-:W-:Y:S01]  /*5310*/  @!P3 IMAD.IADD R51, R51, 0x1, -R16 ;  /* 0x000000013333b824 */ /* 0x000fe200078e0a10 */
[C---:B------:R-:W-:Y:S01]  /*5320*/  ISETP.GT.U32.AND P3, PT, R16.reuse, R41, PT ;  /* 0x000000291000720c */ /* 0x040fe20003f64070 */
[C---:B------:R-:W-:Y:S02]  /*5330*/  IMAD R46, R16.reuse, R20, R46 ;  /* 0x00000014102e7224 */ /* 0x040fe400078e022e */
[----:B------:R-:W-:Y:S02]  /*5340*/  IMAD.MOV R22, RZ, RZ, -R22 ;  /* 0x000000ffff167224 */ /* 0x000fe400078e0a16 */
[----:B------:R-:W-:Y:S02]  /*5350*/  IMAD R45, R16, R25, R45 ;  /* 0x00000019102d7224 */ /* 0x000fe400078e022d */
[----:B------:R-:W-:-:S04]  /*5360*/  IMAD.HI.U32 R20, R11, R42, RZ ;  /* 0x0000002a0b147227 */ /* 0x000fc800078e00ff */
[----:B------:R-:W-:-:S04]  /*5370*/  IMAD.HI.U32 R25, R11, R35, RZ ;  /* 0x000000230b197227 */ /* 0x000fc800078e00ff */
[C---:B------:R-:W-:Y:S02]  /*5380*/  IMAD R39, R16.reuse, R22, R39 ;  /* 0x0000001610277224 */ /* 0x040fe400078e0227 */
[----:B------:R-:W-:Y:S02]  /*5390*/  IMAD.MOV R20, RZ, RZ, -R20 ;  /* 0x000000ffff147224 */ /* 0x000fe400078e0a14 */
[--C-:B------:R-:W-:Y:S01]  /*53a0*/  @!P5 IMAD.IADD R55, R55, 0x1, -R16.reuse ;  /* 0x000000013737d824 */ /* 0x100fe200078e0a10 */
[----:B------:R-:W-:Y:S01]  /*53b0*/  ISETP.GT.U32.AND P5, PT, R16, R49, PT ;  /* 0x000000311000720c */ /* 0x000fe20003fa4070 */
[----:B------:R-:W-:Y:S02]  /*53c0*/  IMAD.MOV R25, RZ, RZ, -R25 ;  /* 0x000000ffff197224 */ /* 0x000fe400078e0a19 */
[----:B------:R-:W-:Y:S02]  /*53d0*/  @!P1 IMAD.IADD R54, R54, 0x1, -R16 ;  /* 0x0000000136369824 */ /* 0x000fe400078e0a10 */
[----:B------:R-:W-:-:S02]  /*53e0*/  IMAD R42, R16, R20, R42 ;  /* 0x00000014102a7224 */ /* 0x000fc400078e022a */
[--C-:B------:R-:W-:Y:S01]  /*53f0*/  @!P4 IMAD.IADD R50, R50, 0x1, -R16.reuse ;  /* 0x000000013232c824 */ /* 0x100fe200078e0a10 */
[C---:B------:R-:W-:Y:S01]  /*5400*/  ISETP.GT.U32.AND P4, PT, R16.reuse, R39, PT ;  /* 0x000000271000720c */ /* 0x040fe20003f84070 */
[----:B------:R-:W-:Y:S02]  /*5410*/  IMAD R35, R16, R25, R35 ;  /* 0x0000001910237224 */ /* 0x000fe400078e0223 */
[----:B------:R-:W-:Y:S01]  /*5420*/  @!P0 IMAD.IADD R56, R56, 0x1, -R16 ;  /* 0x0000000138388824 */ /* 0x000fe200078e0a10 */
[----:B------:R-:W-:Y:S01]  /*5430*/  ISETP.GT.U32.AND P0, PT, R16, R54, PT ;  /* 0x000000361000720c */ /* 0x000fe20003f04070 */
[----:B------:R-:W-:-:S04]  /*5440*/  IMAD.HI.U32 R25, R11, R40, RZ ;  /* 0x000000280b197227 */ /* 0x000fc800078e00ff */
[--C-:B------:R-:W-:Y:S01]  /*5450*/  @!P3 IMAD.IADD R41, R41, 0x1, -R16.reuse ;  /* 0x000000012929b824 */ /* 0x100fe200078e0a10 */
[C---:B------:R-:W-:Y:S01]  /*5460*/  ISETP.GT.U32.AND P3, PT, R16.reuse, R42, PT ;  /* 0x0000002a1000720c */ /* 0x040fe20003f64070 */
[----:B------:R-:W-:Y:S01]  /*5470*/  IMAD.MOV R25, RZ, RZ, -R25 ;  /* 0x000000ffff197224 */ /* 0x000fe200078e0a19 */
[----:B------:R-:W-:Y:S01]  /*5480*/  IABS R27, R166 ;  /* 0x000000a6001b7213 */ /* 0x000fe20000000000 */
[----:B------:R-:W-:Y:S01]  /*5490*/  @!P5 IMAD.IADD R49, R49, 0x1, -R16 ;  /* 0x000000013131d824 */ /* 0x000fe200078e0a10 */
[C---:B------:R-:W-:Y:S01]  /*54a0*/  ISETP.GT.U32.AND P5, PT, R16.reuse, R37, PT ;  /* 0x000000251000720c */ /* 0x040fe20003fa4070 */
[----:B------:R-:W-:Y:S02]  /*54b0*/  IMAD R40, R16, R25, R40 ;  /* 0x0000001910287224 */ /* 0x000fe400078e0228 */
[----:B------:R-:W-:-:S04]  /*54c0*/  IMAD.HI.U32 R24, R11, R48, RZ ;  /* 0x000000300b187227 */ /* 0x000fc800078e00ff */
[----:B------:R-:W-:-:S04]  /*54d0*/  IMAD.HI.U32 R20, R11, R36, RZ ;  /* 0x000000240b147227 */ /* 0x000fc800078e00ff */
[--C-:B------:R-:W-:Y:S01]  /*54e0*/  @!P4 IMAD.IADD R39, R39, 0x1, -R16.reuse ;  /* 0x000000012727c824 */ /* 0x100fe200078e0a10 */
[----:B------:R-:W-:Y:S01]  /*54f0*/  ISETP.GT.U32.AND P4, PT, R16, R40, PT ;  /* 0x000000281000720c */ /* 0x000fe20003f84070 */
[----:B------:R-:W-:Y:S01]  /*5500*/  @!P0 IMAD.IADD R54, R54, 0x1, -R16 ;  /* 0x0000000136368824 */ /* 0x000fe200078e0a10 */
[----:B------:R-:W-:Y:S01]  /*5510*/  ISETP.GT.U32.AND P0, PT, R16, R56, PT ;  /* 0x000000381000720c */ /* 0x000fe20003f04070 */
[----:B------:R-:W-:Y:S02]  /*5520*/  IMAD.MOV R24, RZ, RZ, -R24 ;  /* 0x000000ffff187224 */ /* 0x000fe400078e0a18 */
[----:B------:R-:W-:Y:S02]  /*5530*/  IMAD.MOV R20, RZ, RZ, -R20 ;  /* 0x000000ffff147224 */ /* 0x000fe400078e0a14 */
[----:B------:R-:W-:-:S04]  /*5540*/  IMAD.HI.U32 R107, R11, R27, RZ ;  /* 0x0000001b0b6b7227 */ /* 0x000fc800078e00ff */
[----:B------:R-:W-:Y:S01]  /*5550*/  @!P3 IMAD.IADD R42, R42, 0x1, -R16 ;  /* 0x000000012a2ab824 */ /* 0x000fe200078e0a10 */
[C---:B------:R-:W-:Y:S01]  /*5560*/  ISETP.GT.U32.AND P3, PT, R16.reuse, R39, PT ;  /* 0x000000271000720c */ /* 0x040fe20003f64070 */
[C---:B------:R-:W-:Y:S02]  /*5570*/  IMAD R48, R16.reuse, R24, R48 ;  /* 0x0000001810307224 */ /* 0x040fe400078e0230 */
[----:B------:R-:W-:Y:S02]  /*5580*/  IMAD R36, R16, R20, R36 ;  /* 0x0000001410247224 */ /* 0x000fe400078e0224 */
[----:B------:R-:W-:Y:S02]  /*5590*/  IMAD.MOV R107, RZ, RZ, -R107 ;  /* 0x000000ffff6b7224 */ /* 0x000fe400078e0a6b */
[----:B------:R-:W-:-:S04]  /*55a0*/  IMAD.HI.U32 R24, R11, R38, RZ ;  /* 0x000000260b187227 */ /* 0x000fc800078e00ff */
[----:B------:R-:W-:-:S04]  /*55b0*/  IMAD.HI.U32 R20, R11, R33, RZ ;  /* 0x000000210b147227 */ /* 0x000fc800078e00ff */
[----:B------:R-:W-:Y:S01]  /*55c0*/  IMAD R27, R16, R107, R27 ;  /* 0x0000006b101b7224 */ /* 0x000fe200078e021b */
[----:B------:R-:W-:Y:S01]  /*55d0*/  IABS R107, R158 ;  /* 0x0000009e006b7213 */ /* 0x000fe20000000000 */
[----:B------:R-:W-:Y:S02]  /*55e0*/  @!P5 IMAD.IADD R37, R37, 0x1, -R16 ;  /* 0x000000012525d824 */ /* 0x000fe400078e0a10 */
[----:B------:R-:W-:Y:S02]  /*55f0*/  IMAD.MOV R24, RZ, RZ, -R24 ;  /* 0x000000ffff187224 */ /* 0x000fe400078e0a18 */
[----:B------:R-:W-:Y:S01]  /*5600*/  IMAD.MOV R20, RZ, RZ, -R20 ;  /* 0x000000ffff147224 */ /* 0x000fe200078e0a14 */
[----:B------:R-:W-:Y:S01]  /*5610*/  IABS R31, R173 ;  /* 0x000000ad001f7213 */ /* 0x000fe20000000000 */
[----:B------:R-:W-:Y:S01]  /*5620*/  @!P4 IMAD.IADD R40, R40, 0x1, -R16 ;  /* 0x000000012828c824 */ /* 0x000fe200078e0a10 */
[C---:B------:R-:W-:Y:S01]  /*5630*/  ISETP.GT.U32.AND P4, PT, R16.reuse, R37, PT ;  /* 0x000000251000720c */ /* 0x040fe20003f84070 */
[----:B------:R-:W-:-:S02]  /*5640*/  IMAD R38, R16, R24, R38 ;  /* 0x0000001810267224 */ /* 0x000fc400078e0226 */
[----:B------:R-:W-:Y:S02]  /*5650*/  IMAD R33, R16, R20, R33 ;  /* 0x0000001410217224 */ /* 0x000fe400078e0221 */
[----:B------:R-:W-:Y:S01]  /*5660*/  @!P0 IMAD.IADD R56, R56, 0x1, -R16 ;  /* 0x0000000138388824 */ /* 0x000fe200078e0a10 */
[----:B------:R-:W-:Y:S01]  /*5670*/  ISETP.GT.U32.AND P0, PT, R16, R35, PT ;  /* 0x000000231000720c */ /* 0x000fe20003f04070 */
[----:B------:R-:W-:-:S04]  /*5680*/  IMAD.HI.U32 R20, R11, R30, RZ ;  /* 0x0000001e0b147227 */ /* 0x000fc800078e00ff */
[----:B------:R-:W-:Y:S01]  /*5690*/  IMAD.HI.U32 R18, R11, R107, RZ ;  /* 0x0000006b0b127227 */ /* 0x000fe200078e00ff */
[----:B------:R-:W-:-:S03]  /*56a0*/  IABS R108, R156 ;  /* 0x0000009c006c7213 */ /* 0x000fc60000000000 */
[----:B------:R-:W-:Y:S01]  /*56b0*/  @!P3 IMAD.IADD R39, R39, 0x1, -R16 ;  /* 0x000000012727b824 */ /* 0x000fe200078e0a10 */
[C---:B------:R-:W-:Y:S01]  /*56c0*/  ISETP.GT.U32.AND P3, PT, R16.reuse, R42, PT ;  /* 0x0000002a1000720c */ /* 0x040fe20003f64070 */
[----:B------:R-:W-:Y:S01]  /*56d0*/  IMAD.HI.U32 R22, R11, R44, RZ ;  /* 0x0000002c0b167227 */ /* 0x000fe200078e00ff */
[----:B------:R-:W-:-:S03]  /*56e0*/  ISETP.GT.U32.AND P5, PT, R16, R38, PT ;  /* 0x000000261000720c */ /* 0x000fc60003fa4070 */
[----:B------:R-:W-:-:S04]  /*56f0*/  IMAD.HI.U32 R24, R11, R31, RZ ;  /* 0x0000001f0b187227 */ /* 0x000fc800078e00ff */
[----:B------:R-:W-:Y:S02]  /*5700*/  IMAD.MOV R20, RZ, RZ, -R20 ;  /* 0x000000ffff147224 */ /* 0x000fe400078e0a14 */
[----:B------:R-:W-:Y:S02]  /*5710*/  IMAD.MOV R18, RZ, RZ, -R18 ;  /* 0x000000ffff127224 */ /* 0x000fe400078e0a12 */
[----:B------:R-:W-:Y:S02]  /*5720*/  IMAD.MOV R22, RZ, RZ, -R22 ;  /* 0x000000ffff167224 */ /* 0x000fe400078e0a16 */
[----:B------:R-:W-:Y:S02]  /*5730*/  IMAD.MOV R24, RZ, RZ, -R24 ;  /* 0x000000ffff187224 */ /* 0x000fe400078e0a18 */
[C---:B------:R-:W-:Y:S02]  /*5740*/  IMAD R30, R16.reuse, R20, R30 ;  /* 0x00000014101e7224 */ /* 0x040fe400078e021e */
[----:B------:R-:W-:-:S02]  /*5750*/  IMAD R107, R16, R18, R107 ;  /* 0x00000012106b7224 */ /* 0x000fc400078e026b */
[----:B------:R-:W-:-:S04]  /*5760*/  IMAD.HI.U32 R20, R11, R28, RZ ;  /* 0x0000001c0b147227 */ /* 0x000fc800078e00ff */
[----:B------:R-:W-:Y:S01]  /*5770*/  IMAD.HI.U32 R18, R11, R108, RZ ;  /* 0x0000006c0b127227 */ /* 0x000fe200078e00ff */
[----:B------:R-:W-:-:S03]  /*5780*/  IABS R109, R154 ;  /* 0x0000009a006d7213 */ /* 0x000fc60000000000 */
[C---:B------:R-:W-:Y:S02]  /*5790*/  IMAD R44, R16.reuse, R22, R44 ;  /* 0x00000016102c7224 */ /* 0x040fe400078e022c */
[C---:B------:R-:W-:Y:S01]  /*57a0*/  IMAD R31, R16.reuse, R24, R31 ;  /* 0x00000018101f7224 */ /* 0x040fe200078e021f */
[----:B------:R-:W-:Y:S01]  /*57b0*/  IABS R24, R160 ;  /* 0x000000a000187213 */ /* 0x000fe20000000000 */
[----:B------:R-:W-:Y:S01]  /*57c0*/  @!P4 IMAD.IADD R37, R37, 0x1, -R16 ;  /* 0x000000012525c824 */ /* 0x000fe200078e0a10 */
[----:B------:R-:W-:Y:S01]  /*57d0*/  ISETP.GT.U32.AND P4, PT, R16, R40, PT ;  /* 0x000000281000720c */ /* 0x000fe20003f84070 */
[----:B------:R-:W-:-:S04]  /*57e0*/  IMAD.HI.U32 R22, R11, R34, RZ ;  /* 0x000000220b167227 */ /* 0x000fc800078e00ff */
[----:B------:R-:W-:Y:S02]  /*57f0*/  IMAD.MOV R20, RZ, RZ, -R20 ;  /* 0x000000ffff147224 */ /* 0x000fe400078e0a14 */
[----:B------:R-:W-:Y:S02]  /*5800*/  IMAD.MOV R18, RZ, RZ, -R18 ;  /* 0x000000ffff127224 */ /* 0x000fe400078e0a12 */
[--C-:B------:R-:W-:Y:S01]  /*5810*/  @!P0 IMAD.IADD R35, R35, 0x1, -R16.reuse ;  /* 0x0000000123238824 */ /* 0x100fe200078e0a10 */
[----:B------:R-:W-:Y:S01]  /*5820*/  IABS R29, R170 ;  /* 0x000000aa001d7213 */ /* 0x000fe20000000000 */
[----:B------:R-:W-:Y:S01]  /*5830*/  @!P3 IMAD.IADD R42, R42, 0x1, -R16 ;  /* 0x000000012a2ab824 */ /* 0x000fe200078e0a10 */
[----:B------:R-:W-:Y:S01]  /*5840*/  ISETP.GT.U32.AND P3, PT, R16, R31, PT ;  /* 0x0000001f1000720c */ /* 0x000fe20003f64070 */
[----:B------:R-:W-:Y:S02]  /*5850*/  IMAD.MOV R22, RZ, RZ, -R22 ;  /* 0x000000ffff167224 */ /* 0x000fe400078e0a16 */
[----:B------:R-:W-:-:S04]  /*5860*/  IMAD.HI.U32 R25, R11, R32, RZ ;  /* 0x000000200b197227 */ /* 0x000fc800078e00ff */
[C---:B------:R-:W-:Y:S02]  /*5870*/  IMAD R28, R16.reuse, R20, R28 ;  /* 0x00000014101c7224 */ /* 0x040fe400078e021c */
[----:B------:R-:W-:Y:S02]  /*5880*/  IMAD R108, R16, R18, R108 ;  /* 0x00000012106c7224 */ /* 0x000fe400078e026c */
[----:B------:R-:W-:Y:S01]  /*5890*/  @!P5 IMAD.IADD R38, R38, 0x1, -R16 ;  /* 0x000000012626d824 */ /* 0x000fe200078e0a10 */
[----:B------:R-:W-:Y:S01]  /*58a0*/  ISETP.GT.U32.AND P5, PT, R16, R35, PT ;  /* 0x000000231000720c */ /* 0x000fe20003fa4070 */
[----:B------:R-:W-:-:S04]  /*58b0*/  IMAD.HI.U32 R20, R11, R24, RZ ;  /* 0x000000180b147227 */ /* 0x000fc800078e00ff */
[----:B------:R-:W-:-:S04]  /*58c0*/  IMAD.HI.U32 R18, R11, R109, RZ ;  /* 0x0000006d0b127227 */ /* 0x000fc800078e00ff */
[----:B------:R-:W-:Y:S02]  /*58d0*/  IMAD R34, R16, R22, R34 ;  /* 0x0000001610227224 */ /* 0x000fe400078e0222 */
[----:B------:R-:W-:Y:S02]  /*58e0*/  IMAD.MOV R25, RZ, RZ, -R25 ;  /* 0x000000ffff197224 */ /* 0x000fe400078e0a19 */
[----:B------:R-:W-:-:S04]  /*58f0*/  IMAD.HI.U32 R22, R11, R29, RZ ;  /* 0x0000001d0b167227 */ /* 0x000fc800078e00ff */
[----:B------:R-:W-:Y:S02]  /*5900*/  IMAD.MOV R20, RZ, RZ, -R20 ;  /* 0x000000ffff147224 */ /* 0x000fe400078e0a14 */
[----:B------:R-:W-:Y:S01]  /*5910*/  IMAD.MOV R18, RZ, RZ, -R18 ;  /* 0x000000ffff127224 */ /* 0x000fe200078e0a12 */
[----:B------:R-:W-:Y:S01]  /*5920*/  IABS R26, R164 ;  /* 0x000000a4001a7213 */ /* 0x000fe20000000000 */
[C---:B------:R-:W-:Y:S01]  /*5930*/  IMAD R32, R16.reuse, R25, R32 ;  /* 0x0000001910207224 */ /* 0x040fe200078e0220 */
[----:B------:R-:W-:Y:S01]  /*5940*/  IABS R25, R162 ;  /* 0x000000a200197213 */ /* 0x000fe20000000000 */
[----:B------:R-:W-:Y:S02]  /*5950*/  IMAD.MOV R22, RZ, RZ, -R22 ;  /* 0x000000ffff167224 */ /* 0x000fe400078e0a16 */
[C---:B------:R-:W-:Y:S02]  /*5960*/  IMAD R24, R16.reuse, R20, R24 ;  /* 0x0000001410187224 */ /* 0x040fe400078e0218 */
[----:B------:R-:W-:Y:S01]  /*5970*/  IMAD R109, R16, R18, R109 ;  /* 0x00000012106d7224 */ /* 0x000fe200078e026d */
[----:B---3--:R-:W-:Y:S01]  /*5980*/  IABS R18, R152 ;  /* 0x0000009800127213 */ /* 0x008fe20000000000 */
        /* <DEDUP_REMOVED lines=11> */
[----:B------:R-:W-:Y:S01]  /*5a40*/  @!P4 IMAD.IADD R30, R30, 0x1, -R16 ;  /* 0x000000011e1ec824 */ /* 0x000fe200078e0a10 */
[C---:B------:R-:W-:Y:S01]  /*5a50*/  ISETP.GT.U32.AND P4, PT, R16.reuse, R107, PT ;  /* 0x0000006b1000720c */ /* 0x040fe20003f84070 */
[----:B------:R-:W-:Y:S02]  /*5a60*/  IMAD R11, R16, R11, R18 ;  /* 0x0000000b100b7224 */ /* 0x000fe400078e0212 */
[--C-:B------:R-:W-:Y:S02]  /*5a70*/  @!P3 IMAD.IADD R24, R24, 0x1, -R16.reuse ;  /* 0x000000011818b824 */ /* 0x100fe400078e0a10 */
[----:B------:R-:W-:Y:S01]  /*5a80*/  @!P5 IMAD.IADD R38, R38, 0x1, -R16 ;  /* 0x000000012626d824 */ /* 0x000fe200078e0a10 */
[C---:B------:R-:W-:Y:S02]  /*5a90*/  ISETP.GT.U32.AND P3, PT, R16.reuse, R11, PT ;  /* 0x0000000b1000720c */ /* 0x040fe40003f64070 */
[----:B------:R-:W-:Y:S01]  /*5aa0*/  ISETP.GT.U32.AND P5, PT, R16, R29, PT ;  /* 0x0000001d1000720c */ /* 0x000fe20003fa4070 */
[----:B------:R-:W-:Y:S01]  /*5ab0*/  STL [R1+0x4e4], R180 ;  /* 0x0004e4b401007387 */ /* 0x000fe20000100800 */
[----:B--2---:R-:W-:-:S03]  /*5ac0*/  SHF.R.U32.HI R18, RZ, 0x5, R182 ;  /* 0x00000005ff127819 */ /* 0x004fc600000116b6 */
[----:B------:R-:W-:Y:S01]  /*5ad0*/  @!P4 IMAD.IADD R107, R107, 0x1, -R16 ;  /* 0x000000016b6bc824 */ /* 0x000fe200078e0a10 */
[----:B------:R-:W-:Y:S01]  /*5ae0*/  STL [R1+0x4e8], R179 ;  /* 0x0004e8b301007387 */ /* 0x000fe20000100800 */
[----:B------:R-:W-:-:S03]  /*5af0*/  R2UR UR20, R18 ;  /* 0x00000000121472ca */ /* 0x000fc600000e0000 */
[----:B------:R-:W-:Y:S01]  /*5b00*/  STL [R1+0x4ec], R0 ;  /* 0x0004ec0001007387 */ /* 0x000fe20000100800 */
[--C-:B------:R-:W-:Y:S01]  /*5b10*/  @!P3 IMAD.IADD R11, R11, 0x1, -R16.reuse ;  /* 0x000000010b0bb824 */ /* 0x100fe200078e0a10 */
[C---:B------:R-:W-:Y:S02]  /*5b20*/  ISETP.GT.U32.AND P3, PT, R16.reuse, R107, PT ;  /* 0x0000006b1000720c */ /* 0x040fe40003f64070 */
[----:B------:R0:W-:Y:S01]  /*5b30*/  STL [R1+0x4f0], R251 ;  /* 0x0004f0fb01007387 */ /* 0x0001e20000100800 */
[--C-:B------:R-:W-:Y:S01]  /*5b40*/  @!P5 IMAD.IADD R29, R29, 0x1, -R16.reuse ;  /* 0x000000011d1dd824 */ /* 0x100fe200078e0a10 */
[----:B------:R-:W-:Y:S02]  /*5b50*/  ISETP.GT.U32.AND P5, PT, R16, R31, PT ;  /* 0x0000001f1000720c */ /* 0x000fe40003fa4070 */
[----:B------:R1:W-:Y:S04]  /*5b60*/  STL [R1+0x4f4], R249 ;  /* 0x0004f4f901007387 */ /* 0x0003e80000100800 */
[----:B------:R-:W2:Y:S04]  /*5b70*/  LDL R18, [R1+0x368] ;  /* 0x0003680001127983 */ /* 0x000ea80000100800 */
[----:B0-----:R-:W3:Y:S04]  /*5b80*/  LDL R251, [R1+0x370] ;  /* 0x0003700001fb7983 */ /* 0x001ee80000100800 */
[----:B-1----:R-:W4:Y:S01]  /*5b90*/  LDL R249, [R1+0x36c] ;  /* 0x00036c0001f97983 */ /* 0x002f220000100800 */
[----:B------:R-:W-:Y:S01]  /*5ba0*/  LOP3.LUT R20, R182, 0x80, RZ, 0xc0, !PT ;  /* 0x00000080b6147812 */ /* 0x000fe200078ec0ff */
[--C-:B------:R-:W-:Y:S01]  /*5bb0*/  @!P3 IMAD.IADD R107, R107, 0x1, -R16.reuse ;  /* 0x000000016b6bb824 */ /* 0x100fe200078e0a10 */
[----:B------:R-:W-:Y:S01]  /*5bc0*/  ISETP.GE.AND P3, PT, R7, RZ, PT ;  /* 0x000000ff0700720c */ /* 0x000fe20003f66270 */
[----:B------:R-:W4:Y:S01]  /*5bd0*/  LDL R0, [R1+0x2bc] ;  /* 0x0002bc0001007983 */ /* 0x000f220000100800 */
[----:B------:R-:W-:Y:S01]  /*5be0*/  R2UR UR13, R20 ;  /* 0x00000000140d72ca */ /* 0x000fe200000e0000 */
[----:B------:R-:W-:Y:S01]  /*5bf0*/  @!P5 IMAD.IADD R31, R31, 0x1, -R16 ;  /* 0x000000011f1fd824 */ /* 0x000fe200078e0a10 */
[----:B------:R-:W-:Y:S01]  /*5c00*/  ISETP.GE.AND P5, PT, R181, RZ, PT ;  /* 0x000000ffb500720c */ /* 0x000fe20003fa6270 */
[----:B------:R-:W4:Y:S04]  /*5c10*/  LDL R179, [R1+0x378] ;  /* 0x0003780001b37983 */ /* 0x000f280000100800 */
[----:B------:R-:W4:Y:S04]  /*5c20*/  LDL R180, [R1+0x37c] ;  /* 0x00037c0001b47983 */ /* 0x000f280000100800 */
[----:B------:R-:W4:Y:S04]  /*5c30*/  LDL R20, [R1+0x374] ;  /* 0x0003740001147983 */ /* 0x000f280000100800 */
[----:B------:R-:W4:Y:S04]  /*5c40*/  LDL.LU R7, [R1+0x4f8] ;  /* 0x0004f80001077983 */ /* 0x000f280000300800 */
[----:B------:R-:W4:Y:S01]  /*5c50*/  LDL R181, [R1+0x2c0] ;  /* 0x0002c00001b57983 */ /* 0x000f220000100800 */
[----:B------:R-:W-:-:S13]  /*5c60*/  ISETP.GT.U32.AND P2, PT, R16, R61, PT ;  /* 0x0000003d1000720c */ /* 0x000fda0003f44070 */
[----:B------:R-:W-:Y:S01]  /*5c70*/  @!P2 IMAD.IADD R61, R61, 0x1, -R16 ;  /* 0x000000013d3da824 */ /* 0x000fe200078e0a10 */
[----:B------:R-:W-:-:S13]  /*5c80*/  ISETP.GT.U32.AND P2, PT, R16, R67, PT ;  /* 0x000000431000720c */ /* 0x000fda0003f44070 */
[----:B------:R-:W-:Y:S01]  /*5c90*/  @!P2 IMAD.IADD R67, R67, 0x1, -R16 ;  /* 0x000000014343a824 */ /* 0x000fe200078e0a10 */
[----:B------:R-:W-:-:S13]  /*5ca0*/  ISETP.GT.U32.AND P2, PT, R16, R61, PT ;  /* 0x0000003d1000720c */ /* 0x000fda0003f44070 */
[----:B------:R-:W-:Y:S01]  /*5cb0*/  @!P2 IMAD.IADD R61, R61, 0x1, -R16 ;  /* 0x000000013d3da824 */ /* 0x000fe200078e0a10 */
[C---:B------:R-:W-:Y:S02]  /*5cc0*/  ISETP.GT.U32.AND P2, PT, R16.reuse, R53, PT ;  /* 0x000000351000720c */ /* 0x040fe40003f44070 */
[----:B------:R-:W-:-:S11]  /*5cd0*/  ISETP.GT.U32.AND P1, PT, R16, R47, PT ;  /* 0x0000002f1000720c */ /* 0x000fd60003f24070 */
[--C-:B------:R-:W-:Y:S01]  /*5ce0*/  @!P2 IMAD.IADD R53, R53, 0x1, -R16.reuse ;  /* 0x000000013535a824 */ /* 0x100fe200078e0a10 */
[----:B------:R-:W-:Y:S01]  /*5cf0*/  ISETP.GT.U32.AND P2, PT, R16, R45, PT ;  /* 0x0000002d1000720c */ /* 0x000fe20003f44070 */
[----:B------:R-:W-:-:S03]  /*5d00*/  @!P1 IMAD.IADD R47, R47, 0x1, -R16 ;  /* 0x000000012f2f9824 */ /* 0x000fc600078e0a10 */
[----:B------:R-:W-:-:S09]  /*5d10*/  ISETP.GT.U32.AND P1, PT, R16, R53, PT ;  /* 0x000000351000720c */ /* 0x000fd20003f24070 */
[----:B------:R-:W-:Y:S01]  /*5d20*/  @!P2 IMAD.IADD R45, R45, 0x1, -R16 ;  /* 0x000000012d2da824 */ /* 0x000fe200078e0a10 */
[----:B------:R-:W-:-:S03]  /*5d30*/  ISETP.GT.U32.AND P2, PT, R16, R52, PT ;  /* 0x000000341000720c */ /* 0x000fc60003f44070 */
[----:B------:R-:W-:Y:S01]  /*5d40*/  @!P1 IMAD.IADD R53, R53, 0x1, -R16 ;  /* 0x0000000135359824 */ /* 0x000fe200078e0a10 */
[----:B------:R-:W-:-:S09]  /*5d50*/  ISETP.GT.U32.AND P1, PT, R16, R47, PT ;  /* 0x0000002f1000720c */ /* 0x000fd20003f24070 */
[--C-:B------:R-:W-:Y:S01]  /*5d60*/  @!P2 IMAD.IADD R52, R52, 0x1, -R16.reuse ;  /* 0x000000013434a824 */ /* 0x100fe200078e0a10 */
[C---:B------:R-:W-:Y:S02]  /*5d70*/  ISETP.GT.U32.AND P2, PT, R16.reuse, R45, PT ;  /* 0x0000002d1000720c */ /* 0x040fe40003f44070 */
[C---:B------:R-:W-:Y:S01]  /*5d80*/  ISETP.GT.U32.AND P6, PT, R16.reuse, R43, PT ;  /* 0x0000002b1000720c */ /* 0x040fe20003fc4070 */
[----:B------:R-:W-:Y:S01]  /*5d90*/  @!P1 IMAD.IADD R47, R47, 0x1, -R16 ;  /* 0x000000012f2f9824 */ /* 0x000fe200078e0a10 */
[C---:B------:R-:W-:Y:S02]  /*5da0*/  ISETP.GT.U32.AND P1, PT, R16.reuse, R48, PT ;  /* 0x000000301000720c */ /* 0x040fe40003f24070 */
[----:B------:R-:W-:-:S07]  /*5db0*/  ISETP.GT.U32.AND P0, PT, R16, R36, PT ;  /* 0x000000241000720c */ /* 0x000fce0003f04070 */
[--C-:B------:R-:W-:Y:S01]  /*5dc0*/  @!P2 IMAD.IADD R45, R45, 0x1, -R16.reuse ;  /* 0x000000012d2da824 */ /* 0x100fe200078e0a10 */
[C---:B------:R-:W-:Y:S01]  /*5dd0*/  ISETP.GT.U32.AND P2, PT, R16.reuse, R46, PT ;  /* 0x0000002e1000720c */ /* 0x040fe20003f44070 */
[--C-:B------:R-:W-:Y:S01]  /*5de0*/  @!P6 IMAD.IADD R43, R43, 0x1, -R16.reuse ;  /* 0x000000012b2be824 */ /* 0x100fe200078e0a10 */
[----:B------:R-:W-:Y:S01]  /*5df0*/  ISETP.GT.U32.AND P6, PT, R16, R44, PT ;  /* 0x0000002c1000720c */ /* 0x000fe20003fc4070 */
[--C-:B------:R-:W-:Y:S01]  /*5e00*/  @!P1 IMAD.IADD R48, R48, 0x1, -R16.reuse ;  /* 0x0000000130309824 */ /* 0x100fe200078e0a10 */
[----:B------:R-:W-:Y:S01]  /*5e10*/  ISETP.GT.U32.AND P1, PT, R16, R34, PT ;  /* 0x000000221000720c */ /* 0x000fe20003f24070 */
[----:B------:R-:W-:-:S03]  /*5e20*/  @!P0 IMAD.IADD R36, R36, 0x1, -R16 ;  /* 0x0000000124248824 */ /* 0x000fc600078e0a10 */
[----:B------:R-:W-:-:S05]  /*5e30*/  ISETP.GT.U32.AND P0, PT, R16, R48, PT ;  /* 0x000000301000720c */ /* 0x000fca0003f04070 */
[--C-:B------:R-:W-:Y:S01]  /*5e40*/  @!P2 IMAD.IADD R46, R46, 0x1, -R16.reuse ;  /* 0x000000012e2ea824 */ /* 0x100fe200078e0a10 */
[----:B------:R-:W-:Y:S01]  /*5e50*/  ISETP.GT.U32.AND P2, PT, R16, R33, PT ;  /* 0x000000211000720c */ /* 0x000fe20003f44070 */
[--C-:B------:R-:W-:Y:S01]  /*5e60*/  @!P6 IMAD.IADD R44, R44, 0x1, -R16.reuse ;  /* 0x000000012c2ce824 */ /* 0x100fe200078e0a10 */
[----:B------:R-:W-:Y:S01]  /*5e70*/  ISETP.GT.U32.AND P6, PT, R16, R32, PT ;  /* 0x000000201000720c */ /* 0x000fe20003fc4070 */
[----:B------:R-:W-:Y:S01]  /*5e80*/  @!P1 IMAD.IADD R34, R34, 0x1, -R16 ;  /* 0x0000000122229824 */ /* 0x000fe200078e0a10 */
[----:B------:R-:W-:-:S03]  /*5e90*/  ISETP.GT.U32.AND P1, PT, R16, R46, PT ;  /* 0x0000002e1000720c */ /* 0x000fc60003f24070 */
[----:B------:R-:W-:Y:S01]  /*5ea0*/  @!P0 IMAD.IADD R48, R48, 0x1, -R16 ;  /* 0x0000000130308824 */ /* 0x000fe200078e0a10 */
[----:B------:R-:W-:-:S05]  /*5eb0*/  ISETP.GT.U32.AND P0, PT, R16, R36, PT ;  /* 0x000000241000720c */ /* 0x000fca0003f04070 */
[--C-:B------:R-:W-:Y:S01]  /*5ec0*/  @!P2 IMAD.IADD R33, R33, 0x1, -R16.reuse ;  /* 0x000000012121a824 */ /* 0x100fe200078e0a10 */
[----:B------:R-:W-:Y:S01]  /*5ed0*/  ISETP.GT.U32.AND P2, PT, R16, R44, PT ;  /* 0x0000002c1000720c */ /* 0x000fe20003f44070 */
[--C-:B------:R-:W-:Y:S02]  /*5ee0*/  @!P6 IMAD.IADD R32, R32, 0x1, -R16.reuse ;  /* 0x000000012020e824 */ /* 0x100fe400078e0a10 */
[--C-:B------:R-:W-:Y:S01]  /*5ef0*/  @!P1 IMAD.IADD R46, R46, 0x1, -R16.reuse ;  /* 0x000000012e2e9824 */ /* 0x100fe200078e0a10 */
[C---:B------:R-:W-:Y:S02]  /*5f00*/  ISETP.GT.U32.AND P6, PT, R16.reuse, R33, PT ;  /* 0x000000211000720c */ /* 0x040fe40003fc4070 */
[----:B------:R-:W-:Y:S01]  /*5f10*/  ISETP.GT.U32.AND P1, PT, R16, R34, PT ;  /* 0x000000221000720c */ /* 0x000fe20003f24070 */
[----:B------:R-:W-:Y:S01]  /*5f20*/  @!P0 IMAD.IADD R36, R36, 0x1, -R16 ;  /* 0x0000000124248824 */ /* 0x000fe200078e0a10 */
[----:B------:R-:W-:Y:S01]  /*5f30*/  ISETP.GT.U32.AND P0, PT, R16, R28, PT ;  /* 0x0000001c1000720c */ /* 0x000fe20003f04070 */
[----:B------:R-:W-:-:S04]  /*5f40*/  IMAD.MOV R106, RZ, RZ, -R106 ;  /* 0x000000ffff6a7224 */ /* 0x000fc800078e0a6a */
[----:B------:R-:W-:Y:S01]  /*5f50*/  @!P2 IMAD.IADD R44, R44, 0x1, -R16 ;  /* 0x000000012c2ca824 */ /* 0x000fe200078e0a10 */
[C---:B------:R-:W-:Y:S01]  /*5f60*/  ISETP.GT.U32.AND P2, PT, R16.reuse, R32, PT ;  /* 0x000000201000720c */ /* 0x040fe20003f44070 */
[----:B------:R-:W-:Y:S02]  /*5f70*/  IMAD.MOV R22, RZ, RZ, -R22 ;  /* 0x000000ffff167224 */ /* 0x000fe400078e0a16 */
[C---:B------:R-:W-:Y:S02]  /*5f80*/  IMAD R26, R16.reuse, R106, R26 ;  /* 0x0000006a101a7224 */ /* 0x040fe400078e021a */
[C---:B------:R-:W-:Y:S02]  /*5f90*/  IMAD R25, R16.reuse, R22, R25 ;  /* 0x0000001610197224 */ /* 0x040fe400078e0219 */
[--C-:B------:R-:W-:Y:S01]  /*5fa0*/  @!P6 IMAD.IADD R33, R33, 0x1, -R16.reuse ;  /* 0x000000012121e824 */ /* 0x100fe200078e0a10 */
[----:B------:R-:W-:Y:S01]  /*5fb0*/  ISETP.GT.U32.AND P6, PT, R16, R26, PT ;  /* 0x0000001a1000720c */ /* 0x000fe20003fc4070 */
[--C-:B------:R-:W-:Y:S01]  /*5fc0*/  @!P1 IMAD.IADD R34, R34, 0x1, -R16.reuse ;  /* 0x0000000122229824 */ /* 0x100fe200078e0a10 */
[----:B------:R-:W-:Y:S01]  /*5fd0*/  ISETP.GT.U32.AND P1, PT, R16, R27, PT ;  /* 0x0000001b1000720c */ /* 0x000fe20003f24070 */
[----:B------:R-:W-:-:S02]  /*5fe0*/  @!P0 IMAD.IADD R28, R28, 0x1, -R16 ;  /* 0x000000011c1c8824 */ /* 0x000fc400078e0a10 */
[----:B------:R-:W-:Y:S01]  /*5ff0*/  @!P2 IMAD.IADD R32, R32, 0x1, -R16 ;  /* 0x000000012020a824 */ /* 0x000fe200078e0a10 */
[C---:B------:R-:W-:Y:S01]  /*6000*/  ISETP.GT.U32.AND P2, PT, R16.reuse, R25, PT ;  /* 0x000000191000720c */ /* 0x040fe20003f44070 */
[----:B------:R-:W4:Y:S01]  /*6010*/  LDL R22, [R1+0x380] ;  /* 0x0003800001167983 */ /* 0x000f220000100800 */
[----:B------:R-:W-:-:S05]  /*6020*/  ISETP.GT.U32.AND P0, PT, R16, R30, PT ;  /* 0x0000001e1000720c */ /* 0x000fca0003f04070 */
[--C-:B------:R-:W-:Y:S01]  /*6030*/  @!P6 IMAD.IADD R26, R26, 0x1, -R16.reuse ;  /* 0x000000011a1ae824 */ /* 0x100fe200078e0a10 */
[----:B------:R-:W-:Y:S01]  /*6040*/  ISETP.GT.U32.AND P6, PT, R16, R108, PT ;  /* 0x0000006c1000720c */ /* 0x000fe20003fc4070 */
[----:B------:R-:W-:-:S04]  /*6050*/  @!P1 IMAD.IADD R27, R27, 0x1, -R16 ;  /* 0x000000011b1b9824 */ /* 0x000fc800078e0a10 */
[--C-:B------:R-:W-:Y:S01]  /*6060*/  @!P2 IMAD.IADD R25, R25, 0x1, -R16.reuse ;  /* 0x000000011919a824 */ /* 0x100fe200078e0a10 */
[----:B------:R-:W-:Y:S01]  /*6070*/  ISETP.GT.U32.AND P2, PT, R16, R109, PT ;  /* 0x0000006d1000720c */ /* 0x000fe20003f44070 */
[----:B------:R-:W-:Y:S01]  /*6080*/  @!P0 IMAD.IADD R30, R30, 0x1, -R16 ;  /* 0x000000011e1e8824 */ /* 0x000fe200078e0a10 */
[C---:B------:R-:W-:Y:S02]  /*6090*/  ISETP.GT.U32.AND P0, PT, R16.reuse, R27, PT ;  /* 0x0000001b1000720c */ /* 0x040fe40003f04070 */
[----:B------:R-:W-:-:S03]  /*60a0*/  ISETP.GT.U32.AND P4, PT, R16, R28, PT ;  /* 0x0000001c1000720c */ /* 0x000fc60003f84070 */
[----:B------:R-:W-:Y:S01]  /*60b0*/  @!P6 IMAD.IADD R108, R108, 0x1, -R16 ;  /* 0x000000016c6ce824 */ /* 0x000fe200078e0a10 */
[----:B------:R-:W-:-:S05]  /*60c0*/  ISETP.GT.U32.AND P6, PT, R16, R25, PT ;  /* 0x000000191000720c */ /* 0x000fca0003fc4070 */
[--C-:B------:R-:W-:Y:S01]  /*60d0*/  @!P2 IMAD.IADD R109, R109, 0x1, -R16.reuse ;  /* 0x000000016d6da824 */ /* 0x100fe200078e0a10 */
[C---:B------:R-:W-:Y:S01]  /*60e0*/  ISETP.GT.U32.AND P2, PT, R16.reuse, R24, PT ;  /* 0x000000181000720c */ /* 0x040fe20003f44070 */
[--C-:B------:R-:W-:Y:S01]  /*60f0*/  @!P0 IMAD.IADD R27, R27, 0x1, -R16.reuse ;  /* 0x000000011b1b8824 */ /* 0x100fe200078e0a10 */
[----:B------:R-:W-:Y:S01]  /*6100*/  ISETP.GT.U32.AND P0, PT, R16, R108, PT ;  /* 0x0000006c1000720c */ /* 0x000fe20003f04070 */
[----:B------:R-:W-:Y:S01]  /*6110*/  @!P4 IMAD.IADD R28, R28, 0x1, -R16 ;  /* 0x000000011c1cc824 */ /* 0x000fe200078e0a10 */
[----:B------:R-:W-:-:S03]  /*6120*/  ISETP.GT.U32.AND P4, PT, R16, R109, PT ;  /* 0x0000006d1000720c */ /* 0x000fc60003f84070 */
[----:B------:R-:W-:Y:S01]  /*6130*/  @!P6 IMAD.IADD R25, R25, 0x1, -R16 ;  /* 0x000000011919e824 */ /* 0x000fe200078e0a10 */
[----:B------:R-:W-:Y:S01]  /*6140*/  ISETP.NE.AND P6, PT, R6, RZ, PT ;  /* 0x000000ff0600720c */ /* 0x000fe20003fc5270 */
[----:B------:R-:W-:-:S04]  /*6150*/  @!P5 IMAD.MOV R4, RZ, RZ, -R4 ;  /* 0x000000ffff04d224 */ /* 0x000fc800078e0a04 */
[--C-:B------:R-:W-:Y:S01]  /*6160*/  @!P2 IMAD.IADD R24, R24, 0x1, -R16.reuse ;  /* 0x000000011818a824 */ /* 0x100fe200078e0a10 */
[----:B------:R-:W-:Y:S01]  /*6170*/  ISETP.GE.AND P2, PT, R2, RZ, PT ;  /* 0x000000ff0200720c */ /* 0x000fe20003f46270 */
[--C-:B------:R-:W-:Y:S02]  /*6180*/  @!P0 IMAD.IADD R108, R108, 0x1, -R16.reuse ;  /* 0x000000016c6c8824 */ /* 0x100fe400078e0a10 */
[----:B------:R-:W-:-:S04]  /*6190*/  @!P4 IMAD.IADD R109, R109, 0x1, -R16 ;  /* 0x000000016d6dc824 */ /* 0x000fc800078e0a10 */
[----:B------:R-:W-:Y:S01]  /*61a0*/  @!P6 LOP3.LUT R4, RZ, R6, RZ, 0x33, !PT ;  /* 0x00000006ff04e212 */ /* 0x000fe200078e33ff */
[----:B------:R-:W-:Y:S02]  /*61b0*/  IMAD.MOV.U32 R6, RZ, RZ, R5 ;  /* 0x000000ffff067224 */ /* 0x000fe400078e0005 */
[----:B------:R-:W-:Y:S01]  /*61c0*/  @!P3 IMAD.MOV R14, RZ, RZ, -R14 ;  /* 0x000000ffff0eb224 */ /* 0x000fe200078e0a0e */
[----:B------:R-:W-:Y:S01]  /*61d0*/  ISETP.GT.U32.AND P1, PT, R16, R29, PT ;  /* 0x0000001d1000720c */ /* 0x000fe20003f24070 */
[----:B------:R-:W4:Y:S01]  /*61e0*/  LDL R5, [R1+0x43c] ;  /* 0x00043c0001057983 */ /* 0x000f220000100800 */
[----:B------:R-:W-:Y:S01]  /*61f0*/  @!P2 IMAD.MOV R3, RZ, RZ, -R3 ;  /* 0x000000ffff03a224 */ /* 0x000fe200078e0a03 */
[----:B--2---:R-:W-:Y:S02]  /*6200*/  ISETP.GE.AND P0, PT, R18, RZ, PT ;  /* 0x000000ff1200720c */ /* 0x004fe40003f06270 */
[----:B------:R-:W2:Y:S01]  /*6210*/  LDL R18, [R1+0x3c4] ;  /* 0x0003c40001127983 */ /* 0x000ea20000100800 */
[----:B---3--:R-:W-:-:S03]  /*6220*/  ISETP.GE.AND P5, PT, R251, RZ, PT ;  /* 0x000000fffb00720c */ /* 0x008fc60003fa6270 */
[----:B------:R-:W3:Y:S01]  /*6230*/  LDL R251, [R1+0x388] ;  /* 0x0003880001fb7983 */ /* 0x000ee20000100800 */
[----:B----4-:R-:W-:-:S03]  /*6240*/  ISETP.GE.AND P4, PT, R249, RZ, PT ;  /* 0x000000fff900720c */ /* 0x010fc60003f86270 */
[----:B------:R-:W4:Y:S01]  /*6250*/  LDL R249, [R1+0x384] ;  /* 0x0003840001f97983 */ /* 0x000f220000100800 */
[----:B------:R-:W-:Y:S02]  /*6260*/  ISETP.GE.AND P2, PT, R0, RZ, PT ;  /* 0x000000ff0000720c */ /* 0x000fe40003f46270 */
[----:B------:R-:W-:Y:S01]  /*6270*/  @!P0 IMAD.MOV R6, RZ, RZ, -R6 ;  /* 0x000000ffff068224 */ /* 0x000fe200078e0a06 */
[----:B------:R-:W2:Y:S01]  /*6280*/  LDL R0, [R1+0x2c4] ;  /* 0x0002c40001007983 */ /* 0x000ea20000100800 */
[----:B------:R-:W-:Y:S01]  /*6290*/  ISETP.GE.AND P0, PT, R179, RZ, PT ;  /* 0x000000ffb300720c */ /* 0x000fe20003f06270 */
[----:B------:R-:W-:Y:S02]  /*62a0*/  @!P5 IMAD.MOV R8, RZ, RZ, -R8 ;  /* 0x000000ffff08d224 */ /* 0x000fe400078e0a08 */
[----:B------:R-:W2:Y:S02]  /*62b0*/  LDL R179, [R1+0x390] ;  /* 0x0003900001b37983 */ /* 0x000ea40000100800 */
[----:B------:R-:W-:Y:S01]  /*62c0*/  @!P4 IMAD.MOV R12, RZ, RZ, -R12 ;  /* 0x000000ffff0cc224 */ /* 0x000fe200078e0a0c */
[----:B------:R-:W-:-:S02]  /*62d0*/  ISETP.GE.AND P4, PT, R180, RZ, PT ;  /* 0x000000ffb400720c */ /* 0x000fc40003f86270 */
[----:B------:R-:W2:Y:S01]  /*62e0*/  LDL R180, [R1+0x39c] ;  /* 0x00039c0001b47983 */ /* 0x000ea20000100800 */
[----:B------:R-:W-:-:S03]  /*62f0*/  ISETP.GE.AND P5, PT, R181, RZ, PT ;  /* 0x000000ffb500720c */ /* 0x000fc60003fa6270 */
[----:B------:R-:W2:Y:S01]  /*6300*/  LDL R181, [R1+0x2c8] ;  /* 0x0002c80001b57983 */ /* 0x000ea20000100800 */
[----:B------:R-:W-:-:S03]  /*6310*/  ISETP.GE.AND P3, PT, R20, RZ, PT ;  /* 0x000000ff1400720c */ /* 0x000fc60003f66270 */
[----:B------:R-:W2:Y:S01]  /*6320*/  LDL R20, [R1+0x38c] ;  /* 0x00038c0001147983 */ /* 0x000ea20000100800 */
[----:B------:R-:W-:Y:S02]  /*6330*/  @!P2 IMAD.MOV R9, RZ, RZ, -R9 ;  /* 0x000000ffff09a224 */ /* 0x000fe400078e0a09 */
[----:B------:R-:W-:-:S07]  /*6340*/  @!P0 IMAD.MOV R13, RZ, RZ, -R13 ;  /* 0x000000ffff0d8224 */ /* 0x000fce00078e0a0d */
[----:B------:R-:W-:Y:S02]  /*6350*/  @!P3 IMAD.MOV R10, RZ, RZ, -R10 ;  /* 0x000000ffff0ab224 */ /* 0x000fe400078e0a0a */
[----:B------:R-:W-:Y:S01]  /*6360*/  @!P4 IMAD.MOV R15, RZ, RZ, -R15 ;  /* 0x000000ffff0fc224 */ /* 0x000fe200078e0a0f */
[----:B------:R-:W-:Y:S02]  /*6370*/  ISETP.GE.AND P2, PT, R22, RZ, PT ;  /* 0x000000ff1600720c */ /* 0x000fe40003f46270 */
[----:B------:R-:W2:Y:S11]  /*6380*/  LDL R22, [R1+0x3a0] ;  /* 0x0003a00001167983 */ /* 0x000eb60000100800 */
[----:B------:R-:W-:Y:S01]  /*6390*/  @!P2 IMAD.MOV R19, RZ, RZ, -R19 ;  /* 0x000000ffff13a224 */ /* 0x000fe200078e0a13 */
[----:B---3--:R-:W-:-:S02]  /*63a0*/  ISETP.GE.AND P0, PT, R251, RZ, PT ;  /* 0x000000fffb00720c */ /* 0x008fc40003f06270 */
[----:B------:R-:W3:Y:S01]  /*63b0*/  LDL R251, [R1+0x3a8] ;  /* 0x0003a80001fb7983 */ /* 0x000ee20000100800 */
[----:B----4-:R-:W-:-:S03]  /*63c0*/  ISETP.GE.AND P3, PT, R249, RZ, PT ;  /* 0x000000fff900720c */ /* 0x010fc60003f66270 */
[----:B------:R-:W4:Y:S01]  /*63d0*/  LDL R249, [R1+0x3a4] ;  /* 0x0003a40001f97983 */ /* 0x000f220000100800 */
[----:B--2---:R-:W-:-:S03]  /*63e0*/  ISETP.GE.AND P4, PT, R0, RZ, PT ;  /* 0x000000ff0000720c */ /* 0x004fc60003f86270 */
[----:B------:R-:W2:Y:S01]  /*63f0*/  LDL R0, [R1+0x2cc] ;  /* 0x0002cc0001007983 */ /* 0x000ea20000100800 */
[----:B------:R-:W-:Y:S02]  /*6400*/  ISETP.GE.AND P2, PT, R179, RZ, PT ;  /* 0x000000ffb300720c */ /* 0x000fe40003f46270 */
[----:B------:R-:W-:Y:S01]  /*6410*/  @!P0 IMAD.MOV R23, RZ, RZ, -R23 ;  /* 0x000000ffff178224 */ /* 0x000fe200078e0a17 */
[----:B------:R-:W2:Y:S02]  /*6420*/  LDL R179, [R1+0x3b0] ;  /* 0x0003b00001b37983 */ /* 0x000ea40000100800 */
[----:B------:R-:W-:Y:S01]  /*6430*/  @!P3 IMAD.MOV R21, RZ, RZ, -R21 ;  /* 0x000000ffff15b224 */ /* 0x000fe200078e0a15 */
[----:B------:R-:W-:Y:S02]  /*6440*/  ISETP.GE.AND P3, PT, R180, RZ, PT ;  /* 0x000000ffb400720c */ /* 0x000fe40003f66270 */
[----:B------:R-:W2:Y:S01]  /*6450*/  LDL R180, [R1+0x3b4] ;  /* 0x0003b40001b47983 */ /* 0x000ea20000100800 */
[----:B------:R-:W-:-:S03]  /*6460*/  ISETP.GE.AND P0, PT, R181, RZ, PT ;  /* 0x000000ffb500720c */ /* 0x000fc60003f06270 */
[----:B------:R-:W2:Y:S01]  /*6470*/  LDL R181, [R1+0x2d0] ;  /* 0x0002d00001b57983 */ /* 0x000ea20000100800 */
[----:B------:R-:W-:Y:S01]  /*6480*/  @!P5 IMAD.MOV R17, RZ, RZ, -R17 ;  /* 0x000000ffff11d224 */ /* 0x000fe200078e0a11 */
[----:B------:R-:W-:Y:S02]  /*6490*/  ISETP.GE.AND P5, PT, R20, RZ, PT ;  /* 0x000000ff1400720c */ /* 0x000fe40003fa6270 */
[----:B------:R-:W2:Y:S01]  /*64a0*/  LDL R20, [R1+0x3ac] ;  /* 0x0003ac0001147983 */ /* 0x000ea20000100800 */
[----:B------:R-:W-:Y:S02]  /*64b0*/  @!P4 IMAD.MOV R153, RZ, RZ, -R153 ;  /* 0x000000ffff99c224 */ /* 0x000fe400078e0a99 */
[----:B------:R-:W-:-:S08]  /*64c0*/  @!P2 IMAD.MOV R157, RZ, RZ, -R157 ;  /* 0x000000ffff9da224 */ /* 0x000fd000078e0a9d */
        /* <DEDUP_REMOVED lines=20> */
[----:B------:R-:W-:Y:S01]  /*6610*/  ISETP.GE.AND P0, PT, R20, RZ, PT ;  /* 0x000000ff1400720c */ /* 0x000fe20003f06270 */
[----:B------:R-:W-:Y:S01]  /*6620*/  @!P3 IMAD.MOV R169, RZ, RZ, -R169 ;  /* 0x000000ffffa9b224 */ /* 0x000fe200078e0aa9 */
[----:B------:R-:W2:Y:S01]  /*6630*/  LDL R20, [R1+0x3d0] ;  /* 0x0003d00001147983 */ /* 0x000ea20000100800 */
[----:B------:R-:W-:-:S10]  /*6640*/  @!P4 IMAD.MOV R213, RZ, RZ, -R213 ;  /* 0x000000ffffd5c224 */ /* 0x000fd400078e0ad5 */
        /* <DEDUP_REMOVED lines=22> */
[----:B------:R-:W-:Y:S01]  /*67b0*/  ISETP.GE.AND P5, PT, R20, RZ, PT ;  /* 0x000000ff1400720c */ /* 0x000fe20003fa6270 */
[----:B------:R-:W2:Y:S01]  /*67c0*/  LDL R18, [R1+0x3f0] ;  /* 0x0003f00001127983 */ /* 0x000ea20000100800 */
[----:B------:R-:W-:-:S03]  /*67d0*/  @!P3 IMAD.MOV R231, RZ, RZ, -R231 ;  /* 0x000000ffffe7b224 */ /* 0x000fc600078e0ae7 */
[----:B------:R-:W2:Y:S06]  /*67e0*/  LDL R20, [R1+0x3f4] ;  /* 0x0003f40001147983 */ /* 0x000eac0000100800 */
[----:B------:R-:W-:Y:S02]  /*67f0*/  @!P2 IMAD.MOV R229, RZ, RZ, -R229 ;  /* 0x000000ffffe5a224 */ /* 0x000fe400078e0ae5 */
[----:B------:R-:W-:Y:S02]  /*6800*/  @!P0 IMAD.MOV R234, RZ, RZ, -R234 ;  /* 0x000000ffffea8224 */ /* 0x000fe400078e0aea */
[----:B------:R-:W-:-:S02]  /*6810*/  @!P4 IMAD.MOV R236, RZ, RZ, -R236 ;  /* 0x000000ffffecc224 */ /* 0x000fc400078e0aec */
[----:B------:R-:W-:Y:S01]  /*6820*/  @!P5 IMAD.MOV R238, RZ, RZ, -R238 ;  /* 0x000000ffffeed224 */ /* 0x000fe200078e0aee */
[----:B------:R-:W-:Y:S02]  /*6830*/  ISETP.GE.AND P2, PT, R22, RZ, PT ;  /* 0x000000ff1600720c */ /* 0x000fe40003f46270 */
[----:B------:R-:W2:Y:S11]  /*6840*/  LDL R22, [R1+0x428] ;  /* 0x0004280001167983 */ /* 0x000eb60000100800 */
[----:B------:R-:W-:Y:S01]  /*6850*/  @!P2 IMAD.MOV R240, RZ, RZ, -R240 ;  /* 0x000000fffff0a224 */ /* 0x000fe200078e0af0 */
[----:B----4-:R-:W-:-:S02]  /*6860*/  ISETP.GE.AND P3, PT, R249, RZ, PT ;  /* 0x000000fff900720c */ /* 0x010fc40003f66270 */
[----:B------:R-:W4:Y:S01]  /*6870*/  LDL R249, [R1+0x2e4] ;  /* 0x0002e40001f97983 */ /* 0x000f220000100800 */
[----:B---3--:R-:W-:Y:S02]  /*6880*/  ISETP.GE.AND P0, PT, R251, RZ, PT ;  /* 0x000000fffb00720c */ /* 0x008fe40003f06270 */
[----:B--2---:R-:W-:Y:S01]  /*6890*/  ISETP.GE.AND P4, PT, R0, RZ, PT ;  /* 0x000000ff0000720c */ /* 0x004fe20003f86270 */
[----:B------:R-:W2:Y:S01]  /*68a0*/  LDL R251, [R1+0x42c] ;  /* 0x00042c0001fb7983 */ /* 0x000ea20000100800 */
[----:B------:R-:W-:-:S03]  /*68b0*/  ISETP.GE.AND P5, PT, R179, RZ, PT ;  /* 0x000000ffb300720c */ /* 0x000fc60003fa6270 */
[----:B------:R-:W3:Y:S03]  /*68c0*/  LDL R0, [R1+0x430] ;  /* 0x0004300001007983 */ /* 0x000ee60000100800 */
[----:B------:R-:W-:Y:S01]  /*68d0*/  @!P3 IMAD.MOV R242, RZ, RZ, -R242 ;  /* 0x000000fffff2b224 */ /* 0x000fe200078e0af2 */
[----:B------:R-:W-:Y:S01]  /*68e0*/  ISETP.GE.AND P2, PT, R180, RZ, PT ;  /* 0x000000ffb400720c */ /* 0x000fe20003f46270 */
[----:B------:R-:W3:Y:S04]  /*68f0*/  LDL R179, [R1+0x434] ;  /* 0x0004340001b37983 */ /* 0x000ee80000100800 */
[----:B------:R-:W3:Y:S01]  /*6900*/  LDL R180, [R1+0x2e8] ;  /* 0x0002e80001b47983 */ /* 0x000ee20000100800 */
[----:B------:R-:W-:-:S03]  /*6910*/  ISETP.GE.AND P3, PT, R181, RZ, PT ;  /* 0x000000ffb500720c */ /* 0x000fc60003f66270 */
[----:B------:R-:W3:Y:S01]  /*6920*/  LDL R181, [R1+0x438] ;  /* 0x0004380001b57983 */ /* 0x000ee20000100800 */
[----:B------:R-:W-:Y:S01]  /*6930*/  @!P1 IMAD.IADD R29, R29, 0x1, -R16 ;  /* 0x000000011d1d9824 */ /* 0x000fe200078e0a10 */
[----:B------:R-:W-:Y:S01]  /*6940*/  ISETP.GT.U32.AND P1, PT, R16, R26, PT ;  /* 0x0000001a1000720c */ /* 0x000fe20003f24070 */
[----:B------:R-:W-:Y:S01]  /*6950*/  @!P0 IMAD.MOV R244, RZ, RZ, -R244 ;  /* 0x000000fffff48224 */ /* 0x000fe200078e0af4 */
[----:B------:R-:W-:Y:S01]  /*6960*/  ISETP.GE.AND P0, PT, R18, RZ, PT ;  /* 0x000000ff1200720c */ /* 0x000fe20003f06270 */
[----:B------:R-:W-:Y:S01]  /*6970*/  @!P4 IMAD.MOV R246, RZ, RZ, -R246 ;  /* 0x000000fffff6c224 */ /* 0x000fe200078e0af6 */
[----:B------:R-:W3:Y:S01]  /*6980*/  LDL R18, [R1+0x2ec] ;  /* 0x0002ec0001127983 */ /* 0x000ee20000100800 */
[----:B------:R-:W-:Y:S01]  /*6990*/  ISETP.GE.AND P4, PT, R20, RZ, PT ;  /* 0x000000ff1400720c */ /* 0x000fe20003f86270 */
[----:B------:R-:W-:Y:S02]  /*69a0*/  @!P5 IMAD.MOV R248, RZ, RZ, -R248 ;  /* 0x000000fffff8d224 */ /* 0x000fe400078e0af8 */
[----:B------:R-:W-:Y:S01]  /*69b0*/  @!P2 IMAD.MOV R250, RZ, RZ, -R250 ;  /* 0x000000fffffaa224 */ /* 0x000fe200078e0afa */
[----:B------:R-:W3:Y:S04]  /*69c0*/  LDL R20, [R1+0x444] ;  /* 0x0004440001147983 */ /* 0x000ee80000100800 */
[----:B------:R-:W-:Y:S01]  /*69d0*/  @!P1 IMAD.IADD R26, R26, 0x1, -R16 ;  /* 0x000000011a1a9824 */ /* 0x000fe200078e0a10 */
[----:B------:R-:W-:Y:S01]  /*69e0*/  ISETP.GT.U32.AND P1, PT, R16, R11, PT ;  /* 0x0000000b1000720c */ /* 0x000fe20003f24070 */
[----:B------:R-:W-:-:S02]  /*69f0*/  @!P3 IMAD.MOV R252, RZ, RZ, -R252 ;  /* 0x000000fffffcb224 */ /* 0x000fc400078e0afc */
[----:B------:R-:W-:Y:S02]  /*6a00*/  @!P0 IMAD.MOV R105, RZ, RZ, -R105 ;  /* 0x000000ffff698224 */ /* 0x000fe400078e0a69 */
[----:B------:R-:W-:-:S08]  /*6a10*/  @!P4 IMAD.MOV R104, RZ, RZ, -R104 ;  /* 0x000000ffff68c224 */ /* 0x000fd000078e0a68 */
[----:B------:R-:W-:Y:S02]  /*6a20*/  @!P1 IMAD.IADD R11, R11, 0x1, -R16 ;  /* 0x000000010b0b9824 */ /* 0x000fe400078e0a10 */
[----:B------:R-:W3:Y:S01]  /*6a30*/  LDL R16, [R1+0x440] ;  /* 0x0004400001107983 */ /* 0x000ee20000100800 */
[----:B------:R-:W-:-:S03]  /*6a40*/  ISETP.GE.AND P5, PT, R22, RZ, PT ;  /* 0x000000ff1600720c */ /* 0x000fc60003fa6270 */
[----:B------:R-:W3:Y:S10]  /*6a50*/  LDL R22, [R1+0x448] ;  /* 0x0004480001167983 */ /* 0x000ef40000100800 */
[----:B------:R-:W-:Y:S01]  /*6a60*/  @!P5 IMAD.MOV R103, RZ, RZ, -R103 ;  /* 0x000000ffff67d224 */ /* 0x000fe200078e0a67 */
[----:B----4-:R-:W-:-:S02]  /*6a70*/  ISETP.GE.AND P2, PT, R249, RZ, PT ;  /* 0x000000fff900720c */ /* 0x010fc40003f46270 */
[----:B------:R-:W4:Y:S01]  /*6a80*/  LDL.LU R249, [R1+0x4f4] ;  /* 0x0004f40001f97983 */ /* 0x000f220000300800 */
[----:B--2---:R-:W-:-:S03]  /*6a90*/  ISETP.GE.AND P3, PT, R251, RZ, PT ;  /* 0x000000fffb00720c */ /* 0x004fc60003f66270 */
[----:B------:R-:W2:Y:S01]  /*6aa0*/  LDL.LU R251, [R1+0x4f0] ;  /* 0x0004f00001fb7983 */ /* 0x000ea20000300800 */
[----:B---3--:R-:W-:-:S03]  /*6ab0*/  ISETP.GE.AND P0, PT, R0, RZ, PT ;  /* 0x000000ff0000720c */ /* 0x008fc60003f06270 */
[----:B------:R-:W3:Y:S01]  /*6ac0*/  LDL.LU R0, [R1+0x4ec] ;  /* 0x0004ec0001007983 */ /* 0x000ee20000300800 */
[----:B------:R-:W-:Y:S02]  /*6ad0*/  ISETP.GE.AND P4, PT, R179, RZ, PT ;  /* 0x000000ffb300720c */ /* 0x000fe40003f86270 */
[----:B------:R-:W-:Y:S01]  /*6ae0*/  @!P2 IMAD.MOV R102, RZ, RZ, -R102 ;  /* 0x000000ffff66a224 */ /* 0x000fe200078e0a66 */
[----:B------:R-:W4:Y:S01]  /*6af0*/  LDL.LU R179, [R1+0x4e8] ;  /* 0x0004e80001b37983 */ /* 0x000f220000300800 */
[----:B------:R-:W-:-:S03]  /*6b00*/  ISETP.GE.AND P5, PT, R180, RZ, PT ;  /* 0x000000ffb400720c */ /* 0x000fc60003fa6270 */
[----:B------:R-:W4:Y:S01]  /*6b10*/  LDL.LU R180, [R1+0x4e4] ;  /* 0x0004e40001b47983 */ /* 0x000f220000300800 */
[----:B------:R-:W-:-:S03]  /*6b20*/  ISETP.GE.AND P2, PT, R181, RZ, PT ;  /* 0x000000ffb500720c */ /* 0x000fc60003f46270 */
[----:B------:R-:W4:Y:S01]  /*6b30*/  LDL.LU R181, [R1+0x4e0] ;  /* 0x0004e00001b57983 */ /* 0x000f220000300800 */
[----:B------:R-:W-:Y:S01]  /*6b40*/  @!P3 IMAD.MOV R101, RZ, RZ, -R101 ;  /* 0x000000ffff65b224 */ /* 0x000fe200078e0a65 */
[----:B------:R-:W-:Y:S01]  /*6b50*/  ISETP.GE.AND P3, PT, R5, RZ, PT ;  /* 0x000000ff0500720c */ /* 0x000fe20003f66270 */
[----:B------:R-:W-:Y:S02]  /*6b60*/  @!P0 IMAD.MOV R100, RZ, RZ, -R100 ;  /* 0x000000ffff648224 */ /* 0x000fe400078e0a64 */
[----:B------:R-:W-:Y:S01]  /*6b70*/  @!P4 IMAD.MOV R99, RZ, RZ, -R99 ;  /* 0x000000ffff63c224 */ /* 0x000fe200078e0a63 */
[----:B------:R-:W-:Y:S01]  /*6b80*/  ISETP.GE.AND P4, PT, R18, RZ, PT ;  /* 0x000000ff1200720c */ /* 0x000fe20003f86270 */
[----:B------:R-:W-:Y:S01]  /*6b90*/  @!P5 IMAD.MOV R98, RZ, RZ, -R98 ;  /* 0x000000ffff62d224 */ /* 0x000fe200078e0a62 */
[----:B------:R-:W-:Y:S02]  /*6ba0*/  ISETP.GE.AND P5, PT, R20, RZ, PT ;  /* 0x000000ff1400720c */ /* 0x000fe40003fa6270 */
[----:B------:R-:W-:-:S05]  /*6bb0*/  @!P2 IMAD.MOV R97, RZ, RZ, -R97 ;  /* 0x000000ffff61a224 */ /* 0x000fca00078e0a61 */
[----:B------:R-:W-:Y:S01]  /*6bc0*/  @!P3 IMAD.MOV R96, RZ, RZ, -R96 ;  /* 0x000000ffff60b224 */ /* 0x000fe200078e0a60 */
[----:B------:R-:W-:-:S03]  /*6bd0*/  ISETP.GE.AND P0, PT, R16, RZ, PT ;  /* 0x000000ff1000720c */ /* 0x000fc60003f06270 */
[----:B------:R-:W-:Y:S02]  /*6be0*/  @!P4 IMAD.MOV R94, RZ, RZ, -R94 ;  /* 0x000000ffff5ec224 */ /* 0x000fe400078e0a5e */
[----:B------:R-:W-:-:S08]  /*6bf0*/  @!P5 IMAD.MOV R93, RZ, RZ, -R93 ;  /* 0x000000ffff5dd224 */ /* 0x000fd000078e0a5d */
[----:B------:R-:W-:Y:S01]  /*6c00*/  @!P0 IMAD.MOV R95, RZ, RZ, -R95 ;  /* 0x000000ffff5f8224 */ /* 0x000fe200078e0a5f */
[----:B------:R-:W-:-:S13]  /*6c10*/  ISETP.GE.AND P2, PT, R22, RZ, PT ;  /* 0x000000ff1600720c */ /* 0x000fda0003f46270 */
[----:B------:R-:W-:Y:S01]  /*6c20*/  @!P2 IMAD.MOV R92, RZ, RZ, -R92 ;  /* 0x000000ffff5ca224 */ /* 0x000fe200078e0a5c */
[----:B--2---:R-:W-:Y:S02]  /*6c30*/  ISETP.GE.AND P2, PT, R251, RZ, PT ;  /* 0x000000fffb00720c */ /* 0x004fe40003f46270 */
[----:B---3--:R-:W-:Y:S02]  /*6c40*/  ISETP.GE.AND P5, PT, R0, RZ, PT ;  /* 0x000000ff0000720c */ /* 0x008fe40003fa6270 */
[----:B----4-:R-:W-:Y:S02]  /*6c50*/  ISETP.GE.AND P3, PT, R181, RZ, PT ;  /* 0x000000ffb500720c */ /* 0x010fe40003f66270 */
[----:B------:R-:W-:Y:S02]  /*6c60*/  ISETP.GE.AND P0, PT, R180, RZ, PT ;  /* 0x000000ffb400720c */ /* 0x000fe40003f06270 */
[----:B------:R-:W-:-:S07]  /*6c70*/  ISETP.GE.AND P4, PT, R179, RZ, PT ;  /* 0x000000ffb300720c */ /* 0x000fce0003f86270 */
[----:B------:R-:W-:Y:S01]  /*6c80*/  @!P5 IMAD.MOV R88, RZ, RZ, -R88 ;  /* 0x000000ffff58d224 */ /* 0x000fe200078e0a58 */
[----:B------:R-:W-:Y:S01]  /*6c90*/  ISETP.GE.AND P6, PT, R152, RZ, PT ;  /* 0x000000ff9800720c */ /* 0x000fe20003fc6270 */
[----:B------:R-:W-:Y:S01]  /*6ca0*/  @!P2 IMAD.MOV R87, RZ, RZ, -R87 ;  /* 0x000000ffff57a224 */ /* 0x000fe200078e0a57 */
[----:B------:R-:W-:Y:S01]  /*6cb0*/  ISETP.NE.AND P1, PT, R7, RZ, PT ;  /* 0x000000ff0700720c */ /* 0x000fe20003f25270 */
[----:B------:R-:W2:Y:S01]  /*6cc0*/  LDL.LU R181, [R1+0x4dc] ;  /* 0x0004dc0001b57983 */ /* 0x000ea20000300800 */
[----:B------:R-:W-:Y:S01]  /*6cd0*/  @!P3 IMAD.MOV R91, RZ, RZ, -R91 ;  /* 0x000000ffff5bb224 */ /* 0x000fe200078e0a5b */
[----:B------:R-:W-:Y:S01]  /*6ce0*/  ISETP.GE.AND P3, PT, R249, RZ, PT ;  /* 0x000000fff900720c */ /* 0x000fe20003f66270 */
[----:B------:R-:W-:Y:S01]  /*6cf0*/  @!P0 IMAD.MOV R90, RZ, RZ, -R90 ;  /* 0x000000ffff5a8224 */ /* 0x000fe200078e0a5a */
[----:B------:R-:W-:Y:S01]  /*6d00*/  ISETP.GE.AND P0, PT, R247, RZ, PT ;  /* 0x000000fff700720c */ /* 0x000fe20003f06270 */
[----:B------:R-:W-:Y:S01]  /*6d10*/  @!P4 IMAD.MOV R89, RZ, RZ, -R89 ;  /* 0x000000ffff59c224 */ /* 0x000fe200078e0a59 */
[----:B------:R-:W-:-:S02]  /*6d20*/  ISETP.GE.AND P4, PT, R245, RZ, PT ;  /* 0x000000fff500720c */ /* 0x000fc40003f86270 */
[----:B------:R-:W-:Y:S02]  /*6d30*/  ISETP.GE.AND P5, PT, R243, RZ, PT ;  /* 0x000000fff300720c */ /* 0x000fe40003fa6270 */
[----:B------:R-:W-:Y:S01]  /*6d40*/  LOP3.LUT R5, RZ, R7, RZ, 0x33, !PT ;  /* 0x00000007ff057212 */ /* 0x000fe200078e33ff */
[----:B------:R-:W-:Y:S01]  /*6d50*/  @!P6 IMAD.MOV R11, RZ, RZ, -R11 ;  /* 0x000000ffff0be224 */ /* 0x000fe200078e0a0b */
[----:B------:R-:W-:Y:S01]  /*6d60*/  ISETP.GE.AND P2, PT, R241, RZ, PT ;  /* 0x000000fff100720c */ /* 0x000fe20003f46270 */
[----:B------:R-:W3:Y:S02]  /*6d70*/  LDL.LU R180, [R1+0x4d8] ;  /* 0x0004d80001b47983 */ /* 0x000ee40000300800 */
[----:B------:R-:W-:Y:S01]  /*6d80*/  @!P3 IMAD.MOV R86, RZ, RZ, -R86 ;  /* 0x000000ffff56b224 */ /* 0x000fe200078e0a56 */
[----:B------:R-:W-:Y:S01]  /*6d90*/  ISETP.GE.AND P3, PT, R239, RZ, PT ;  /* 0x000000ffef00720c */ /* 0x000fe20003f66270 */
[----:B------:R-:W-:Y:S01]  /*6da0*/  @!P0 IMAD.MOV R85, RZ, RZ, -R85 ;  /* 0x000000ffff558224 */ /* 0x000fe200078e0a55 */
[----:B------:R-:W-:Y:S01]  /*6db0*/  ISETP.GE.AND P0, PT, R237, RZ, PT ;  /* 0x000000ffed00720c */ /* 0x000fe20003f06270 */
[----:B------:R-:W-:Y:S01]  /*6dc0*/  @!P4 IMAD.MOV R84, RZ, RZ, -R84 ;  /* 0x000000ffff54c224 */ /* 0x000fe200078e0a54 */
[----:B------:R-:W-:Y:S01]  /*6dd0*/  ISETP.GE.AND P4, PT, R235, RZ, PT ;  /* 0x000000ffeb00720c */ /* 0x000fe20003f86270 */
[----:B------:R-:W-:Y:S01]  /*6de0*/  @!P5 IMAD.MOV R83, RZ, RZ, -R83 ;  /* 0x000000ffff53d224 */ /* 0x000fe200078e0a53 */
[----:B------:R-:W-:Y:S01]  /*6df0*/  ISETP.GE.AND P5, PT, R233, RZ, PT ;  /* 0x000000ffe900720c */ /* 0x000fe20003fa6270 */
[----:B------:R-:W4:Y:S02]  /*6e00*/  LDL.LU R179, [R1+0x4d4] ;  /* 0x0004d40001b37983 */ /* 0x000f240000300800 */
[----:B------:R-:W-:Y:S01]  /*6e10*/  @!P2 IMAD.MOV R82, RZ, RZ, -R82 ;  /* 0x000000ffff52a224 */ /* 0x000fe200078e0a52 */
[----:B------:R-:W-:Y:S01]  /*6e20*/  ISETP.GE.AND P2, PT, R232, RZ, PT ;  /* 0x000000ffe800720c */ /* 0x000fe20003f46270 */
[----:B------:R0:W5:Y:S02]  /*6e30*/  LDL.LU R0, [R1+0x4d0] ;  /* 0x0004d00001007983 */ /* 0x0001640000300800 */
[----:B------:R-:W-:Y:S01]  /*6e40*/  @!P3 IMAD.MOV R81, RZ, RZ, -R81 ;  /* 0x000000ffff51b224 */ /* 0x000fe200078e0a51 */
[----:B------:R-:W-:Y:S01]  /*6e50*/  ISETP.GE.AND P3, PT, R230, RZ, PT ;  /* 0x000000ffe600720c */ /* 0x000fe20003f66270 */
[----:B------:R-:W-:Y:S01]  /*6e60*/  @!P0 IMAD.MOV R80, RZ, RZ, -R80 ;  /* 0x000000ffff508224 */ /* 0x000fe200078e0a50 */
[----:B------:R-:W-:Y:S01]  /*6e70*/  ISETP.GE.AND P0, PT, R228, RZ, PT ;  /* 0x000000ffe400720c */ /* 0x000fe20003f06270 */
[----:B------:R-:W-:Y:S01]  /*6e80*/  @!P4 IMAD.MOV R79, RZ, RZ, -R79 ;  /* 0x000000ffff4fc224 */ /* 0x000fe200078e0a4f */
[----:B------:R-:W-:Y:S01]  /*6e90*/  ISETP.GE.AND P4, PT, R226, RZ, PT ;  /* 0x000000ffe200720c */ /* 0x000fe20003f86270 */
[----:B------:R-:W-:Y:S01]  /*6ea0*/  @!P5 IMAD.MOV R78, RZ, RZ, -R78 ;  /* 0x000000ffff4ed224 */ /* 0x000fe200078e0a4e */
[----:B------:R-:W-:-:S03]  /*6eb0*/  ISETP.GE.AND P5, PT, R224, RZ, PT ;  /* 0x000000ffe000720c */ /* 0x000fc60003fa6270 */
[----:B------:R-:W-:Y:S01]  /*6ec0*/  @!P2 IMAD.MOV R77, RZ, RZ, -R77 ;  /* 0x000000ffff4da224 */ /* 0x000fe200078e0a4d */
[----:B------:R-:W-:-:S03]  /*6ed0*/  ISETP.GE.AND P2, PT, R222, RZ, PT ;  /* 0x000000ffde00720c */ /* 0x000fc60003f46270 */
        /* <DEDUP_REMOVED lines=101> */
[----:B------:R-:W-:Y:S02]  /*7530*/  ISETP.GE.AND P3, PT, R154, RZ, PT ;  /* 0x000000ff9a00720c */ /* 0x000fe40003f66270 */
[C---:B------:R-:W-:Y:S02]  /*7540*/  SEL R122, R5.reuse, R3, !P1 ;  /* 0x00000003057a7207 */ /* 0x040fe40004800000 */
[C---:B------:R-:W-:Y:S02]  /*7550*/  SEL R13, R5.reuse, R13, !P1 ;  /* 0x0000000d050d7207 */ /* 0x040fe40004800000 */
[C---:B------:R-:W-:Y:S01]  /*7560*/  SEL R3, R5.reuse, R14, !P1 ;  /* 0x0000000e05037207 */ /* 0x040fe20004800000 */
[----:B------:R-:W-:Y:S01]  /*7570*/  @!P0 IMAD.MOV R25, RZ, RZ, -R25 ;  /* 0x000000ffff198224 */ /* 0x000fe200078e0a19 */
[----:B------:R-:W-:Y:S01]  /*7580*/  SEL R155, R5, R155, !P1 ;  /* 0x0000009b059b7207 */ /* 0x000fe20004800000 */
[----:B------:R-:W-:-:S02]  /*7590*/  @!P4 IMAD.MOV R24, RZ, RZ, -R24 ;  /* 0x000000ffff18c224 */ /* 0x000fc400078e0a18 */
[----:B------:R-:W-:Y:S02]  /*75a0*/  @!P5 IMAD.MOV R107, RZ, RZ, -R107 ;  /* 0x000000ffff6bd224 */ /* 0x000fe400078e0a6b */
[----:B------:R-:W-:Y:S02]  /*75b0*/  @!P2 IMAD.MOV R108, RZ, RZ, -R108 ;  /* 0x000000ffff6ca224 */ /* 0x000fe400078e0a6c */
[----:B------:R-:W-:Y:S01]  /*75c0*/  @!P3 IMAD.MOV R109, RZ, RZ, -R109 ;  /* 0x000000ffff6db224 */ /* 0x000fe200078e0a6d */
[----:B------:R-:W-:Y:S01]  /*75d0*/  SEL R15, R5, R15, !P1 ;  /* 0x0000000f050f7207 */ /* 0x000fe20004800000 */
[----:B------:R-:W-:Y:S01]  /*75e0*/  IMAD R13, R13, UR4, RZ ;  /* 0x000000040d0d7c24 */ /* 0x000fe2000f8e02ff */
[----:B------:R-:W-:Y:S01]  /*75f0*/  SEL R6, R5, R6, !P1 ;  /* 0x0000000605067207 */ /* 0x000fe20004800000 */
[----:B------:R-:W-:Y:S01]  /*7600*/  IMAD R3, R3, UR4, RZ ;  /* 0x0000000403037c24 */ /* 0x000fe2000f8e02ff */
[----:B------:R-:W-:Y:S01]  /*7610*/  SEL R7, R5, R12, !P1 ;  /* 0x0000000c05077207 */ /* 0x000fe20004800000 */
[----:B------:R-:W-:Y:S01]  /*7620*/  IMAD R155, R155, UR4, RZ ;  /* 0x000000049b9b7c24 */ /* 0x000fe2000f8e02ff */
[----:B------:R-:W-:-:S02]  /*7630*/  SEL R8, R5, R8, !P1 ;  /* 0x0000000805087207 */ /* 0x000fc40004800000 */
[C---:B------:R-:W-:Y:S02]  /*7640*/  SEL R9, R5.reuse, R9, !P1 ;  /* 0x0000000905097207 */ /* 0x040fe40004800000 */
[C---:B------:R-:W-:Y:S02]  /*7650*/  SEL R10, R5.reuse, R10, !P1 ;  /* 0x0000000a050a7207 */ /* 0x040fe40004800000 */
[C---:B------:R-:W-:Y:S02]  /*7660*/  SEL R17, R5.reuse, R17, !P1 ;  /* 0x0000001105117207 */ /* 0x040fe40004800000 */
[C---:B------:R-:W-:Y:S02]  /*7670*/  SEL R19, R5.reuse, R19, !P1 ;  /* 0x0000001305137207 */ /* 0x040fe40004800000 */
[C---:B------:R-:W-:Y:S02]  /*7680*/  SEL R21, R5.reuse, R21, !P1 ;  /* 0x0000001505157207 */ /* 0x040fe40004800000 */
        /* <DEDUP_REMOVED lines=113> */
[----:B------:R-:W-:Y:S01]  /*7da0*/  SEL R109, R5, R109, !P1 ;  /* 0x0000006d056d7207 */ /* 0x000fe20004800000 */
[----:B------:R-:W-:Y:S01]  /*7db0*/  IMAD R15, R15, UR4, RZ ;  /* 0x000000040f0f7c24 */ /* 0x000fe2000f8e02ff */
[----:B------:R-:W-:-:S02]  /*7dc0*/  SEL R5, R5, R11, !P1 ;  /* 0x0000000b05057207 */ /* 0x000fc40004800000 */
[----:B------:R-:W-:Y:S01]  /*7dd0*/  SHF.R.S32.HI R22, RZ, 0x1f, R13 ;  /* 0x0000001fff167819 */ /* 0x000fe2000001140d */
[----:B------:R-:W-:Y:S01]  /*7de0*/  IMAD R6, R6, UR4, RZ ;  /* 0x0000000406067c24 */ /* 0x000fe2000f8e02ff */
[----:B------:R-:W-:Y:S02]  /*7df0*/  SHF.R.S32.HI R11, RZ, 0x1f, R3 ;  /* 0x0000001fff0b7819 */ /* 0x000fe40000011403 */
[----:B------:R-:W-:Y:S02]  /*7e00*/  IADD3 R13, P2, R13, UR6, RZ ;  /* 0x000000060d0d7c10 */ /* 0x000fe4000ff5e0ff */
[----:B------:R-:W-:Y:S01]  /*7e10*/  IADD3 R3, P1, R3, UR6, RZ ;  /* 0x0000000603037c10 */ /* 0x000fe2000ff3e0ff */
[----:B------:R-:W-:Y:S01]  /*7e20*/  IMAD R169, R169, UR4, RZ ;  /* 0x00000004a9a97c24 */ /* 0x000fe2000f8e02ff */
[----:B------:R-:W-:Y:S01]  /*7e30*/  SHF.R.S32.HI R164, RZ, 0x1f, R155 ;  /* 0x0000001fffa47819 */ /* 0x000fe2000001149b */
[----:B------:R-:W-:Y:S01]  /*7e40*/  IMAD R157, R157, UR4, RZ ;  /* 0x000000049d9d7c24 */ /* 0x000fe2000f8e02ff */
[----:B------:R-:W-:Y:S01]  /*7e50*/  IADD3.X R22, R22, UR7, RZ, P2, !PT ;  /* 0x0000000716167c10 */ /* 0x000fe200097fe4ff */
[----:B------:R-:W-:Y:S01]  /*7e60*/  IMAD R17, R17, UR4, RZ ;  /* 0x0000000411117c24 */ /* 0x000fe2000f8e02ff */
[----:B------:R-:W-:-:S02]  /*7e70*/  SHF.R.S32.HI R152, RZ, 0x1f, R15 ;  /* 0x0000001fff987819 */ /* 0x000fc4000001140f */
[----:B------:R-:W-:Y:S02]  /*7e80*/  IADD3.X R11, R11, UR7, RZ, P1, !PT ;  /* 0x000000070b0b7c10 */ /* 0x000fe40008ffe4ff */
[----:B------:R-:W-:Y:S01]  /*7e90*/  IADD3 R155, P2, R155, UR6, RZ ;  /* 0x000000069b9b7c10 */ /* 0x000fe2000ff5e0ff */
        /* <DEDUP_REMOVED lines=14> */
[----:B------:R-:W-:Y:S02]  /*7f80*/  IADD3.X R12, R12, UR7, RZ, P0, !PT ;  /* 0x000000070c0c7c10 */ /* 0x000fe400087fe4ff */
[----:B------:R-:W-:Y:S01]  /*7f90*/  IADD3 R157, P1, R157, UR6, RZ ;  /* 0x000000069d9d7c10 */ /* 0x000fe2000ff3e0ff */
[----:B------:R-:W-:Y:S01]  /*7fa0*/  IMAD R8, R8, UR4, RZ ;  /* 0x0000000408087c24 */ /* 0x000fe2000f8e02ff */
[----:B------:R-:W-:-:S02]  /*7fb0*/  SHF.R.S32.HI R14, RZ, 0x1f, R7 ;  /* 0x0000001fff0e7819 */ /* 0x000fc40000011407 */
[----:B------:R-:W-:Y:S01]  /*7fc0*/  IADD3 R17, P0, R17, UR6, RZ ;  /* 0x0000000611117c10 */ /* 0x000fe2000ff1e0ff */
[----:B------:R-:W-:Y:S01]  /*7fd0*/  IMAD R240, R240, UR4, RZ ;  /* 0x00000004f0f07c24 */ /* 0x000fe2000f8e02ff */
[----:B------:R-:W-:Y:S01]  /*7fe0*/  IADD3 R7, P4, R7, UR6, RZ ;  /* 0x0000000607077c10 */ /* 0x000fe2000ff9e0ff */
[----:B------:R-:W-:Y:S01]  /*7ff0*/  IMAD R227, R227, UR4, RZ ;  /* 0x00000004e3e37c24 */ /* 0x000fe2000f8e02ff */
[----:B------:R-:W-:Y:S02]  /*8000*/  SHF.R.S32.HI R224, RZ, 0x1f, R225 ;  /* 0x0000001fffe07819 */ /* 0x000fe400000114e1 */
[----:B------:R-:W-:Y:S01]  /*8010*/  IADD3.X R175, R175, UR7, RZ, P2, !PT ;  /* 0x00000007afaf7c10 */ /* 0x000fe200097fe4ff */
[----:B------:R-:W-:Y:S01]  /*8020*/  IMAD R213, R213, UR4, RZ ;  /* 0x00000004d5d57c24 */ /* 0x000fe2000f8e02ff */
[----:B------:R-:W-:Y:S02]  /*8030*/  SHF.R.S32.HI R176, RZ, 0x1f, R171 ;  /* 0x0000001fffb07819 */ /* 0x000fe400000114ab */
[----:B------:R-:W-:-:S02]  /*8040*/  IADD3.X R166, R166, UR7, RZ, P1, !PT ;  /* 0x00000007a6a67c10 */ /* 0x000fc40008ffe4ff */
[----:B------:R-:W-:Y:S01]  /*8050*/  IADD3 R225, P2, R225, UR6, RZ ;  /* 0x00000006e1e17c10 */ /* 0x000fe2000ff5e0ff */
[----:B------:R-:W-:Y:S01]  /*8060*/  IMAD R161, R161, UR4, RZ ;  /* 0x00000004a1a17c24 */ /* 0x000fe2000f8e02ff */
[----:B------:R-:W-:Y:S02]  /*8070*/  SHF.R.S32.HI R168, RZ, 0x1f, R159 ;  /* 0x0000001fffa87819 */ /* 0x000fe4000001149f */
[----:B------:R-:W-:Y:S02]  /*8080*/  IADD3.X R154, R154, UR7, RZ, P0, !PT ;  /* 0x000000079a9a7c10 */ /* 0x000fe400087fe4ff */
[----:B------:R-:W-:Y:S01]  /*8090*/  IADD3 R171, P1, R171, UR6, RZ ;  /* 0x00000006abab7c10 */ /* 0x000fe2000ff3e0ff */
[----:B------:R-:W-:Y:S01]  /*80a0*/  IMAD R21, R21, UR4, RZ ;  /* 0x0000000415157c24 */ /* 0x000fe2000f8e02ff */
[----:B------:R-:W-:Y:S02]  /*80b0*/  SHF.R.S32.HI R156, RZ, 0x1f, R19 ;  /* 0x0000001fff9c7819 */ /* 0x000fe40000011413 */
[----:B------:R-:W-:-:S02]  /*80c0*/  IADD3.X R14, R14, UR7, RZ, P4, !PT ;  /* 0x000000070e0e7c10 */ /* 0x000fc4000a7fe4ff */
[----:B------:R-:W-:Y:S01]  /*80d0*/  IADD3 R159, P0, R159, UR6, RZ ;  /* 0x000000069f9f7c10 */ /* 0x000fe2000ff1e0ff */
[----:B------:R-:W-:Y:S01]  /*80e0*/  IMAD R9, R9, UR4, RZ ;  /* 0x0000000409097c24 */ /* 0x000fe2000f8e02ff */
[----:B------:R-:W-:Y:S02]  /*80f0*/  SHF.R.S32.HI R16, RZ, 0x1f, R8 ;  /* 0x0000001fff107819 */ /* 0x000fe40000011408 */
[----:B------:R-:W-:Y:S01]  /*8100*/  IADD3 R19, P4, R19, UR6, RZ ;  /* 0x0000000613137c10 */ /* 0x000fe2000ff9e0ff */
[----:B------:R-:W-:Y:S01]  /*8110*/  IMAD R242, R242, UR4, RZ ;  /* 0x00000004f2f27c24 */ /* 0x000fe2000f8e02ff */
[----:B------:R-:W-:Y:S01]  /*8120*/  IADD3 R8, P6, R8, UR6, RZ ;  /* 0x0000000608087c10 */ /* 0x000fe2000ffde0ff */
[----:B------:R-:W-:Y:S01]  /*8130*/  IMAD R105, R105, UR4, RZ ;  /* 0x0000000469697c24 */ /* 0x000fe2000f8e02ff */
[----:B------:R-:W-:Y:S02]  /*8140*/  SHF.R.S32.HI R239, RZ, 0x1f, R240 ;  /* 0x0000001fffef7819 */ /* 0x000fe400000114f0 */
        /* <DEDUP_REMOVED lines=11> */
[----:B------:R-:W-:Y:S02]  /*8200*/  IADD3.X R156, R156, UR7, RZ, P4, !PT ;  /* 0x000000079c9c7c10 */ /* 0x000fe4000a7fe4ff */
[----:B------:R-:W-:Y:S01]  /*8210*/  IADD3 R213, P0, R213, UR6, RZ ;  /* 0x00000006d5d57c10 */ /* 0x000fe2000ff1e0ff */
[----:B------:R-:W-:Y:S01]  /*8220*/  IMAD R10, R10, UR4, RZ ;  /* 0x000000040a0a7c24 */ /* 0x000fe2000f8e02ff */
[----:B------:R-:W-:Y:S01]  /*8230*/  SHF.R.S32.HI R158, RZ, 0x1f, R21 ;  /* 0x0000001fff9e7819 */ /* 0x000fe20000011415 */
[----:B------:R-:W-:Y:S01]  /*8240*/  IMAD R23, R23, UR4, RZ ;  /* 0x0000000417177c24 */ /* 0x000fe2000f8e02ff */
[----:B------:R-:W-:Y:S02]  /*8250*/  IADD3.X R16, R16, UR7, RZ, P6, !PT ;  /* 0x0000000710107c10 */ /* 0x000fe4000b7fe4ff */
[----:B------:R-:W-:Y:S02]  /*8260*/  IADD3 R161, P4, R161, UR6, RZ ;  /* 0x00000006a1a17c10 */ /* 0x000fe4000ff9e0ff */
[----:B------:R-:W-:-:S02]  /*8270*/  SHF.R.S32.HI R18, RZ, 0x1f, R9 ;  /* 0x0000001fff127819 */ /* 0x000fc40000011409 */
[----:B------:R-:W-:Y:S02]  /*8280*/  IADD3 R21, P6, R21, UR6, RZ ;  /* 0x0000000615157c10 */ /* 0x000fe4000ffde0ff */
[----:B------:R-:W-:Y:S01]  /*8290*/  IADD3.X R239, R239, UR7, RZ, P2, !PT ;  /* 0x00000007efef7c10 */ /* 0x000fe200097fe4ff */
[----:B------:R-:W-:Y:S01]  /*82a0*/  IMAD R244, R244, UR4, RZ ;  /* 0x00000004f4f47c24 */ /* 0x000fe2000f8e02ff */
        /* <DEDUP_REMOVED lines=14> */
[----:B------:R-:W-:Y:S01]  /*8390*/  SHF.R.S32.HI R172, RZ, 0x1f, R163 ;  /* 0x0000001fffac7819 */ /* 0x000fe200000114a3 */
[----:B------:R-:W-:Y:S01]  /*83a0*/  IMAD R165, R165, UR4, RZ ;  /* 0x00000004a5a57c24 */ /* 0x000fe2000f8e02ff */
[----:B------:R-:W-:-:S02]  /*83b0*/  IADD3.X R158, R158, UR7, RZ, P6, !PT ;  /* 0x000000079e9e7c10 */ /* 0x000fc4000b7fe4ff */
[----:B------:R-:W-:Y:S01]  /*83c0*/  IADD3 R217, P4, R217, UR6, RZ ;  /* 0x00000006d9d97c10 */ /* 0x000fe2000ff9e0ff */
[----:B------:R1:W-:Y:S01]  /*83d0*/  STL [R1+0x4], R178 ;  /* 0x000004b201007387 */ /* 0x0003e20000100800 */
[----:B------:R-:W-:Y:S02]  /*83e0*/  SHF.R.S32.HI R20, RZ, 0x1f, R10 ;  /* 0x0000001fff147819 */ /* 0x000fe4000001140a */
[----:B------:R-:W-:Y:S02]  /*83f0*/  SHF.R.S32.HI R160, RZ, 0x1f, R23 ;  /* 0x0000001fffa07819 */ /* 0x000fe40000011417 */
[----:B------:R-:W-:Y:S02]  /*8400*/  IADD3.X R18, R18, UR7, RZ, P5, !PT ;  /* 0x0000000712127c10 */ /* 0x000fe4000affe4ff */
[----:B------:R-:W-:Y:S02]  /*8410*/  IADD3 R163, P6, R163, UR6, RZ ;  /* 0x00000006a3a37c10 */ /* 0x000fe4000ffde0ff */
[----:B------:R-:W-:-:S02]  /*8420*/  IADD3 R10, P3, R10, UR6, RZ ;  /* 0x000000060a0a7c10 */ /* 0x000fc4000ff7e0ff */
[----:B------:R-:W-:Y:S02]  /*8430*/  IADD3 R23, P5, R23, UR6, RZ ;  /* 0x0000000617177c10 */ /* 0x000fe4000ffbe0ff */
[----:B------:R-:W-:Y:S01]  /*8440*/  IADD3.X R241, R241, UR7, RZ, P1, !PT ;  /* 0x00000007f1f17c10 */ /* 0x000fe20008ffe4ff */
[----:B------:R-:W-:Y:S01]  /*8450*/  IMAD R246, R246, UR4, RZ ;  /* 0x00000004f6f67c24 */ /* 0x000fe2000f8e02ff */
[----:B------:R-:W-:Y:S01]  /*8460*/  SHF.R.S32.HI R243, RZ, 0x1f, R244 ;  /* 0x0000001ffff37819 */ /* 0x000fe200000114f4 */
[----:B------:R-:W-:Y:S01]  /*8470*/  IMAD R103, R103, UR4, RZ ;  /* 0x0000000467677c24 */ /* 0x000fe2000f8e02ff */
[----:B------:R-:W-:Y:S02]  /*8480*/  IADD3.X R228, R228, UR7, RZ, P0, !PT ;  /* 0x00000007e4e47c10 */ /* 0x000fe400087fe4ff */
[----:B-1----:R-:W-:Y:S01]  /*8490*/  IADD3 R178, P1, R104, UR6, RZ ;  /* 0x0000000668b27c10 */ /* 0x002fe2000ff3e0ff */
        /* <DEDUP_REMOVED lines=10> */
[----:B------:R-:W-:Y:S02]  /*8540*/  IADD3.X R20, R20, UR7, RZ, P3, !PT ;  /* 0x0000000714147c10 */ /* 0x000fe40009ffe4ff */
[----:B------:R-:W-:Y:S02]  /*8550*/  SHF.R.S32.HI R173, RZ, 0x1f, R165 ;  /* 0x0000001fffad7819 */ /* 0x000fe400000114a5 */
[----:B------:R-:W-:Y:S02]  /*8560*/  IADD3.X R160, R160, UR7, RZ, P5, !PT ;  /* 0x00000007a0a07c10 */ /* 0x000fe4000affe4ff */
[----:B------:R-:W-:Y:S01]  /*8570*/  IADD3 R219, P6, R219, UR6, RZ ;  /* 0x00000006dbdb7c10 */ /* 0x000fe2000ffde0ff */
[----:B------:R1:W-:Y:S01]  /*8580*/  STL [R1+0xc], R178 ;  /* 0x00000cb201007387 */ /* 0x0003e20000100800 */
[----:B------:R-:W-:Y:S02]  /*8590*/  IADD3 R153, P3, R153, UR6, RZ ;  /* 0x0000000699997c10 */ /* 0x000fe4000ff7e0ff */
[----:B------:R-:W-:-:S02]  /*85a0*/  IADD3 R165, P5, R165, UR6, RZ ;  /* 0x00000006a5a57c10 */ /* 0x000fc4000ffbe0ff */
[----:B------:R-:W-:Y:S01]  /*85b0*/  IADD3.X R243, R243, UR7, RZ, P0, !PT ;  /* 0x00000007f3f37c10 */ /* 0x000fe200087fe4ff */
[----:B------:R-:W-:Y:S01]  /*85c0*/  IMAD R248, R248, UR4, RZ ;  /* 0x00000004f8f87c24 */ /* 0x000fe2000f8e02ff */
[----:B------:R-:W-:Y:S01]  /*85d0*/  SHF.R.S32.HI R245, RZ, 0x1f, R246 ;  /* 0x0000001ffff57819 */ /* 0x000fe200000114f6 */
[----:B------:R-:W-:Y:S01]  /*85e0*/  IMAD R102, R102, UR4, RZ ;  /* 0x0000000466667c24 */ /* 0x000fe2000f8e02ff */
[----:B------:R-:W-:Y:S02]  /*85f0*/  IADD3.X R230, R230, UR7, RZ, P4, !PT ;  /* 0x00000007e6e67c10 */ /* 0x000fe4000a7fe4ff */
[----:B-1----:R-:W-:Y:S01]  /*8600*/  IADD3 R178, P0, R103, UR6, RZ ;  /* 0x0000000667b27c10 */ /* 0x002fe2000ff1e0ff */
[----:B------:R-:W-:Y:S01]  /*8610*/  IMAD R223, R223, UR4, RZ ;  /* 0x00000004dfdf7c24 */ /* 0x000fe2000f8e02ff */
[----:B------:R-:W-:Y:S01]  /*8620*/  SHF.R.S32.HI R232, RZ, 0x1f, R234 ;  /* 0x0000001fffe87819 */ /* 0x000fe200000114ea */
[----:B------:R-:W-:Y:S01]  /*8630*/  IMAD R236, R236, UR4, RZ ;  /* 0x00000004ecec7c24 */ /* 0x000fe2000f8e02ff */
[----:B------:R-:W-:-:S02]  /*8640*/  IADD3.X R218, R218, UR7, RZ, P6, !PT ;  /* 0x00000007dada7c10 */ /* 0x000fc4000b7fe4ff */
[----:B------:R-:W-:Y:S02]  /*8650*/  IADD3 R246, P4, R246, UR6, RZ ;  /* 0x00000006f6f67c10 */ /* 0x000fe4000ff9e0ff */
[----:B------:R-:W-:Y:S02]  /*8660*/  SHF.R.S32.HI R174, RZ, 0x1f, R167 ;  /* 0x0000001fffae7819 */ /* 0x000fe400000114a7 */
[----:B------:R-:W-:Y:S02]  /*8670*/  IADD3.X R162, R162, UR7, RZ, P3, !PT ;  /* 0x00000007a2a27c10 */ /* 0x000fe40009ffe4ff */
[----:B------:R-:W-:Y:S02]  /*8680*/  SHF.R.S32.HI R220, RZ, 0x1f, R221 ;  /* 0x0000001fffdc7819 */ /* 0x000fe400000114dd */
[----:B------:R-:W-:Y:S02]  /*8690*/  IADD3.X R173, R173, UR7, RZ, P5, !PT ;  /* 0x00000007adad7c10 */ /* 0x000fe4000affe4ff */
[----:B------:R-:W-:-:S02]  /*86a0*/  IADD3 R234, P6, R234, UR6, RZ ;  /* 0x00000006eaea7c10 */ /* 0x000fc4000ffde0ff */
[----:B------:R-:W-:Y:S02]  /*86b0*/  IADD3 R167, P3, R167, UR6, RZ ;  /* 0x00000006a7a77c10 */ /* 0x000fe4000ff7e0ff */
[----:B------:R-:W-:Y:S01]  /*86c0*/  IADD3 R221, P5, R221, UR6, RZ ;  /* 0x00000006dddd7c10 */ /* 0x000fe2000ffbe0ff */
[----:B------:R1:W-:Y:S01]  /*86d0*/  STL [R1+0x14], R178 ;  /* 0x000014b201007387 */ /* 0x0003e20000100800 */
[----:B------:R-:W-:Y:S01]  /*86e0*/  IADD3.X R245, R245, UR7, RZ, P4, !PT ;  /* 0x00000007f5f57c10 */ /* 0x000fe2000a7fe4ff */
[----:B------:R-:W-:Y:S01]  /*86f0*/  IMAD R238, R238, UR4, RZ ;  /* 0x00000004eeee7c24 */ /* 0x000fe2000f8e02ff */
[----:B------:R-:W-:Y:S01]  /*8700*/  SHF.R.S32.HI R247, RZ, 0x1f, R248 ;  /* 0x0000001ffff77819 */ /* 0x000fe200000114f8 */
[----:B------:R-:W-:Y:S01]  /*8710*/  IMAD R250, R250, UR4, RZ ;  /* 0x00000004fafa7c24 */ /* 0x000fe2000f8e02ff */
[----:B------:R-:W-:Y:S01]  /*8720*/  IADD3.X R232, R232, UR7, RZ, P6, !PT ;  /* 0x00000007e8e87c10 */ /* 0x000fe2000b7fe4ff */
[----:B------:R-:W-:Y:S01]  /*8730*/  IMAD R101, R101, UR4, RZ ;  /* 0x0000000465657c24 */ /* 0x000fe2000f8e02ff */
[----:B------:R-:W-:-:S02]  /*8740*/  SHF.R.S32.HI R222, RZ, 0x1f, R223 ;  /* 0x0000001fffde7819 */ /* 0x000fc400000114df */
[----:B------:R-:W-:Y:S02]  /*8750*/  IADD3.X R174, R174, UR7, RZ, P3, !PT ;  /* 0x00000007aeae7c10 */ /* 0x000fe40009ffe4ff */
[----:B-1----:R-:W-:Y:S02]  /*8760*/  IADD3 R178, P4, R102, UR6, RZ ;  /* 0x0000000666b27c10 */ /* 0x002fe4000ff9e0ff */
[----:B------:R-:W-:Y:S02]  /*8770*/  SHF.R.S32.HI R235, RZ, 0x1f, R236 ;  /* 0x0000001fffeb7819 */ /* 0x000fe400000114ec */
[----:B------:R-:W-:Y:S02]  /*8780*/  IADD3.X R220, R220, UR7, RZ, P5, !PT ;  /* 0x00000007dcdc7c10 */ /* 0x000fe4000affe4ff */
[----:B------:R-:W-:Y:S02]  /*8790*/  IADD3 R248, P6, R248, UR6, RZ ;  /* 0x00000006f8f87c10 */ /* 0x000fe4000ffde0ff */
[----:B------:R-:W-:-:S02]  /*87a0*/  IADD3 R223, P3, R223, UR6, RZ ;  /* 0x00000006dfdf7c10 */ /* 0x000fc4000ff7e0ff */
[----:B------:R-:W-:Y:S01]  /*87b0*/  IADD3 R236, P5, R236, UR6, RZ ;  /* 0x00000006ecec7c10 */ /* 0x000fe2000ffbe0ff */
[----:B------:R1:W-:Y:S01]  /*87c0*/  STL [R1+0x1c], R178 ;  /* 0x00001cb201007387 */ /* 0x0003e20000100800 */
[----:B------:R-:W-:Y:S01]  /*87d0*/  IADD3.X R247, R247, UR7, RZ, P6, !PT ;  /* 0x00000007f7f77c10 */ /* 0x000fe2000b7fe4ff */
[----:B------:R-:W-:Y:S01]  /*87e0*/  IMAD R252, R252, UR4, RZ ;  /* 0x00000004fcfc7c24 */ /* 0x000fe2000f8e02ff */
[----:B------:R-:W-:Y:S01]  /*87f0*/  SHF.R.S32.HI R237, RZ, 0x1f, R238 ;  /* 0x0000001fffed7819 */ /* 0x000fe200000114ee */
[----:B------:R-:W-:Y:S01]  /*8800*/  IMAD R100, R100, UR4, RZ ;  /* 0x0000000464647c24 */ /* 0x000fe2000f8e02ff */
[----:B------:R-:W-:Y:S02]  /*8810*/  IADD3.X R222, R222, UR7, RZ, P3, !PT ;  /* 0x00000007dede7c10 */ /* 0x000fe40009ffe4ff */
[----:B------:R-:W-:Y:S02]  /*8820*/  SHF.R.S32.HI R249, RZ, 0x1f, R250 ;  /* 0x0000001ffff97819 */ /* 0x000fe400000114fa */
[----:B------:R-:W-:-:S02]  /*8830*/  IADD3.X R235, R235, UR7, RZ, P5, !PT ;  /* 0x00000007ebeb7c10 */ /* 0x000fc4000affe4ff */
[----:B-1----:R-:W-:Y:S02]  /*8840*/  IADD3 R178, P6, R101, UR6, RZ ;  /* 0x0000000665b27c10 */ /* 0x002fe4000ffde0ff */
[----:B------:R-:W-:Y:S02]  /*8850*/  IADD3 R238, P3, R238, UR6, RZ ;  /* 0x00000006eeee7c10 */ /* 0x000fe4000ff7e0ff */
[----:B------:R-:W-:Y:S01]  /*8860*/  IADD3 R250, P5, R250, UR6, RZ ;  /* 0x00000006fafa7c10 */ /* 0x000fe2000ffbe0ff */
[----:B------:R1:W-:Y:S01]  /*8870*/  STL [R1+0x24], R178 ;  /* 0x000024b201007387 */ /* 0x0003e20000100800 */
[----:B------:R-:W-:Y:S01]  /*8880*/  SHF.R.S32.HI R251, RZ, 0x1f, R252 ;  /* 0x0000001ffffb7819 */ /* 0x000fe200000114fc */
[----:B------:R-:W-:Y:S01]  /*8890*/  IMAD R99, R99, UR4, RZ ;  /* 0x0000000463637c24 */ /* 0x000fe2000f8e02ff */
[----:B------:R-:W-:Y:S02]  /*88a0*/  IADD3.X R237, R237, UR7, RZ, P3, !PT ;  /* 0x00000007eded7c10 */ /* 0x000fe40009ffe4ff */
[----:B------:R-:W-:-:S02]  /*88b0*/  IADD3.X R249, R249, UR7, RZ, P5, !PT ;  /* 0x00000007f9f97c10 */ /* 0x000fc4000affe4ff */
[----:B------:R-:W-:Y:S02]  /*88c0*/  IADD3 R252, P3, R252, UR6, RZ ;  /* 0x00000006fcfc7c10 */ /* 0x000fe4000ff7e0ff */
[----:B-1----:R-:W-:Y:S02]  /*88d0*/  IADD3 R178, P5, R100, UR6, RZ ;  /* 0x0000000664b27c10 */ /* 0x002fe4000ffbe0ff */
[----:B------:R-:W-:Y:S02]  /*88e0*/  SHF.R.S32.HI R106, RZ, 0x1f, R105 ;  /* 0x0000001fff6a7819 */ /* 0x000fe40000011469 */
[----:B------:R-:W-:Y:S01]  /*88f0*/  IADD3.X R251, R251, UR7, RZ, P3, !PT ;  /* 0x00000007fbfb7c10 */ /* 0x000fe20009ffe4ff */
[----:B------:R1:W-:Y:S01]  /*8900*/  STL [R1+0x2c], R178 ;  /* 0x00002cb201007387 */ /* 0x0003e20000100800 */
[----:B------:R-:W-:Y:S01]  /*8910*/  IADD3 R183, P3, R99, UR6, RZ ;  /* 0x0000000663b77c10 */ /* 0x000fe2000ff7e0ff */
[----:B------:R-:W-:Y:S01]  /*8920*/  IMAD R98, R98, UR4, RZ ;  /* 0x0000000462627c24 */ /* 0x000fe2000f8e02ff */
[----:B------:R-:W-:Y:S01]  /*8930*/  SHF.R.S32.HI R105, RZ, 0x1f, R104 ;  /* 0x0000001fff697819 */ /* 0x000fe20000011468 */
[----:B------:R-:W-:-:S02]  /*8940*/  IMAD R97, R97, UR4, RZ ;  /* 0x0000000461617c24 */ /* 0x000fc4000f8e02ff */
[----:B------:R0:W-:Y:S01]  /*8950*/  STL [R1+0x34], R183 ;  /* 0x000034b701007387 */ /* 0x0001e20000100800 */
[----:B-1----:R-:W-:Y:S02]  /*8960*/  IADD3.X R178, R106, UR7, RZ, P2, !PT ;  /* 0x000000076ab27c10 */ /* 0x002fe400097fe4ff */
[----:B------:R-:W-:-:S03]  /*8970*/  SHF.R.S32.HI R104, RZ, 0x1f, R103 ;  /* 0x0000001fff687819 */ /* 0x000fc60000011467 */
[----:B------:R1:W-:Y:S01]  /*8980*/  STL [R1], R178 ;  /* 0x000000b201007387 */ /* 0x0003e20000100800 */
[----:B0-----:R-:W-:Y:S01]  /*8990*/  IADD3 R183, P2, R98, UR6, RZ ;  /* 0x0000000662b77c10 */ /* 0x001fe2000ff5e0ff */
[----:B------:R-:W-:-:S04]  /*89a0*/  IMAD R96, R96, UR4, RZ ;  /* 0x0000000460607c24 */ /* 0x000fc8000f8e02ff */
[----:B------:R0:W-:Y:S01]  /*89b0*/  STL [R1+0x3c], R183 ;  /* 0x00003cb701007387 */ /* 0x0001e20000100800 */
[----:B-1----:R-:W-:Y:S02]  /*89c0*/  IADD3.X R178, R105, UR7, RZ, P1, !PT ;  /* 0x0000000769b27c10 */ /* 0x002fe40008ffe4ff */
[----:B------:R-:W-:-:S03]  /*89d0*/  SHF.R.S32.HI R103, RZ, 0x1f, R102 ;  /* 0x0000001fff677819 */ /* 0x000fc60000011466 */
[----:B------:R1:W-:Y:S01]  /*89e0*/  STL [R1+0x8], R178 ;  /* 0x000008b201007387 */ /* 0x0003e20000100800 */
        /* <DEDUP_REMOVED lines=433> */
[----:B------:R-:W-:Y:S01]  /*a500*/  IMAD R107, R107, UR4, RZ ;  /* 0x000000046b6b7c24 */ /* 0x000fe2000f8e02ff */
[----:B------:R-:W-:-:S03]  /*a510*/  SHF.R.S32.HI R30, RZ, 0x1f, R29 ;  /* 0x0000001fff1e7819 */ /* 0x000fc6000001141d */
[----:B------:R0:W-:Y:S01]  /*a520*/  STL [R1+0x284], R183 ;  /* 0x000284b701007387 */ /* 0x0001e20000100800 */
[----:B-1----:R-:W-:Y:S01]  /*a530*/  IADD3.X R178, R32, UR7, RZ, P6, !PT ;  /* 0x0000000720b27c10 */ /* 0x002fe2000b7fe4ff */
[----:B------:R-:W-:-:S04]  /*a540*/  IMAD R108, R108, UR4, RZ ;  /* 0x000000046c6c7c24 */ /* 0x000fc8000f8e02ff */
[----:B------:R1:W-:Y:S01]  /*a550*/  STL [R1+0x250], R178 ;  /* 0x000250b201007387 */ /* 0x0003e20000100800 */
[----:B0-----:R-:W-:Y:S02]  /*a560*/  IADD3 R183, P6, R24, UR6, RZ ;  /* 0x0000000618b77c10 */ /* 0x001fe4000ffde0ff */
[----:B------:R-:W-:-:S03]  /*a570*/  SHF.R.S32.HI R29, RZ, 0x1f, R28 ;  /* 0x0000001fff1d7819 */ /* 0x000fc6000001141c */
[----:B------:R0:W-:Y:S01]  /*a580*/  STL [R1+0x28c], R183 ;  /* 0x00028cb701007387 */ /* 0x0001e20000100800 */
[----:B-1----:R-:W-:Y:S02]  /*a590*/  IADD3.X R178, R31, UR7, RZ, P5, !PT ;  /* 0x000000071fb27c10 */ /* 0x002fe4000affe4ff */
[----:B------:R-:W-:-:S03]  /*a5a0*/  IADD3 R184, P5, R107, UR6, RZ ;  /* 0x000000066bb87c10 */ /* 0x000fc6000ffbe0ff */
[----:B------:R1:W-:Y:S01]  /*a5b0*/  STL [R1+0x258], R178 ;  /* 0x000258b201007387 */ /* 0x0003e20000100800 */
[----:B0-----:R-:W-:Y:S02]  /*a5c0*/  IADD3.X R183, R30, UR7, RZ, P3, !PT ;  /* 0x000000071eb77c10 */ /* 0x001fe40009ffe4ff */
[----:B------:R-:W-:Y:S01]  /*a5d0*/  SHF.R.S32.HI R28, RZ, 0x1f, R27 ;  /* 0x0000001fff1c7819 */ /* 0x000fe2000001141b */
[----:B------:R0:W-:Y:S01]  /*a5e0*/  STL [R1+0x294], R184 ;  /* 0x000294b801007387 */ /* 0x0001e20000100800 */
[----:B------:R-:W-:Y:S02]  /*a5f0*/  SHF.R.S32.HI R27, RZ, 0x1f, R26 ;  /* 0x0000001fff1b7819 */ /* 0x000fe4000001141a */
[----:B-1----:R-:W-:Y:S01]  /*a600*/  IADD3 R178, P3, R108, UR6, RZ ;  /* 0x000000066cb27c10 */ /* 0x002fe2000ff7e0ff */
[----:B------:R1:W-:Y:S01]  /*a610*/  STL [R1+0x260], R183 ;  /* 0x000260b701007387 */ /* 0x0003e20000100800 */
[----:B------:R-:W-:Y:S02]  /*a620*/  SHF.R.S32.HI R26, RZ, 0x1f, R25 ;  /* 0x0000001fff1a7819 */ /* 0x000fe40000011419 */
[----:B0-----:R-:W-:Y:S01]  /*a630*/  IADD3.X R184, R29, UR7, RZ, P2, !PT ;  /* 0x000000071db87c10 */ /* 0x001fe200097fe4ff */
[----:B------:R0:W-:Y:S01]  /*a640*/  STL [R1+0x29c], R178 ;  /* 0x00029cb201007387 */ /* 0x0001e20000100800 */
[----:B------:R-:W-:-:S02]  /*a650*/  SHF.R.S32.HI R25, RZ, 0x1f, R24 ;  /* 0x0000001fff197819 */ /* 0x000fc40000011418 */
[----:B------:R-:W-:Y:S02]  /*a660*/  SHF.R.S32.HI R24, RZ, 0x1f, R107 ;  /* 0x0000001fff187819 */ /* 0x000fe4000001146b */
[----:B-1----:R-:W-:Y:S01]  /*a670*/  IADD3.X R183, R28, UR7, RZ, P1, !PT ;  /* 0x000000071cb77c10 */ /* 0x002fe20008ffe4ff */
[----:B------:R1:W-:Y:S01]  /*a680*/  STL [R1+0x268], R184 ;  /* 0x000268b801007387 */ /* 0x0003e20000100800 */
[----:B0-----:R-:W-:-:S03]  /*a690*/  IADD3.X R178, R27, UR7, RZ, P0, !PT ;  /* 0x000000071bb27c10 */ /* 0x001fc600087fe4ff */
[----:B------:R0:W-:Y:S01]  /*a6a0*/  STL [R1+0x270], R183 ;  /* 0x000270b701007387 */ /* 0x0001e20000100800 */
[----:B------:R-:W-:-:S03]  /*a6b0*/  IMAD R109, R109, UR4, RZ ;  /* 0x000000046d6d7c24 */ /* 0x000fc6000f8e02ff */
[----:B------:R2:W-:Y:S01]  /*a6c0*/  STL [R1+0x278], R178 ;  /* 0x000278b201007387 */ /* 0x0005e20000100800 */
[----:B-1----:R-:W-:Y:S02]  /*a6d0*/  IADD3.X R184, R26, UR7, RZ, P4, !PT ;  /* 0x000000071ab87c10 */ /* 0x002fe4000a7fe4ff */
[----:B0-----:R-:W-:-:S03]  /*a6e0*/  IADD3.X R183, R25, UR7, RZ, P6, !PT ;  /* 0x0000000719b77c10 */ /* 0x001fc6000b7fe4ff */
[----:B------:R-:W-:Y:S01]  /*a6f0*/  STL [R1+0x280], R184 ;  /* 0x000280b801007387 */ /* 0x000fe20000100800 */
[----:B--2---:R-:W-:Y:S01]  /*a700*/  IADD3.X R178, R24, UR7, RZ, P5, !PT ;  /* 0x0000000718b27c10 */ /* 0x004fe2000affe4ff */
[----:B------:R-:W-:Y:S01]  /*a710*/  ULDC.64 UR6, c[0x0][0x218] ;  /* 0x0000860000067ab9 */ /* 0x000fe20000000a00 */
[----:B------:R-:W-:Y:S01]  /*a720*/  SHF.R.S32.HI R24, RZ, 0x1f, R108 ;  /* 0x0000001fff187819 */ /* 0x000fe2000001146c */
[----:B------:R0:W-:Y:S01]  /*a730*/  STL [R1+0x288], R183 ;  /* 0x000288b701007387 */ /* 0x0001e20000100800 */
[----:B------:R-:W-:-:S03]  /*a740*/  IMAD R5, R5, UR4, RZ ;  /* 0x0000000405057c24 */ /* 0x000fc6000f8e02ff */
[----:B------:R1:W-:Y:S01]  /*a750*/  STL [R1+0x290], R178 ;  /* 0x000290b201007387 */ /* 0x0003e20000100800 */
[----:B0-----:R-:W-:Y:S02]  /*a760*/  IADD3 R183, P0, R109, UR6, RZ ;  /* 0x000000066db77c10 */ /* 0x001fe4000ff1e0ff */
[----:B-1----:R-:W-:Y:S01]  /*a770*/  IADD3.X R178, R24, UR7, RZ, P3, !PT ;  /* 0x0000000718b27c10 */ /* 0x002fe20009ffe4ff */
[----:B------:R-:W-:Y:S01]  /*a780*/  ULDC.64 UR6, c[0x0][0x218] ;  /* 0x0000860000067ab9 */ /* 0x000fe20000000a00 */
[----:B------:R-:W-:Y:S01]  /*a790*/  SHF.R.S32.HI R24, RZ, 0x1f, R109 ;  /* 0x0000001fff187819 */ /* 0x000fe2000001146d */
[----:B------:R0:W-:Y:S01]  /*a7a0*/  STL [R1+0x2a4], R183 ;  /* 0x0002a4b701007387 */ /* 0x0001e20000100800 */
[----:B------:R-:W-:-:S03]  /*a7b0*/  IMAD R4, R4, UR5, RZ ;  /* 0x0000000504047c24 */ /* 0x000fc6000f8e02ff */
[----:B------:R1:W-:Y:S01]  /*a7c0*/  STL [R1+0x298], R178 ;  /* 0x000298b201007387 */ /* 0x0003e20000100800 */
[----:B------:R-:W-:Y:S01]  /*a7d0*/  IMAD R122, R122, UR4, RZ ;  /* 0x000000047a7a7c24 */ /* 0x000fe2000f8e02ff */
[----:B------:R-:W-:Y:S01]  /*a7e0*/  ULDC.64 UR4, c[0x0][0x210] ;  /* 0x0000840000047ab9 */ /* 0x000fe20000000a00 */
[----:B0-----:R-:W-:Y:S02]  /*a7f0*/  IADD3 R183, P1, R5, UR6, RZ ;  /* 0x0000000605b77c10 */ /* 0x001fe4000ff3e0ff */
[----:B-1----:R-:W-:-:S03]  /*a800*/  IADD3.X R178, R24, UR7, RZ, P0, !PT ;  /* 0x0000000718b27c10 */ /* 0x002fc600087fe4ff */
[----:B------:R0:W-:Y:S01]  /*a810*/  STL [R1+0x2ac], R183 ;  /* 0x0002acb701007387 */ /* 0x0001e20000100800 */
[----:B------:R-:W-:Y:S01]  /*a820*/  SHF.R.S32.HI R5, RZ, 0x1f, R5 ;  /* 0x0000001fff057819 */ /* 0x000fe20000011405 */
[----:B------:R-:W-:Y:S02]  /*a830*/  ULDC.64 UR6, c[0x0][0x218] ;  /* 0x0000860000067ab9 */ /* 0x000fe40000000a00 */
[----:B------:R1:W-:Y:S01]  /*a840*/  STL [R1+0x2a0], R178 ;  /* 0x0002a0b201007387 */ /* 0x0003e20000100800 */
[----:B------:R-:W-:Y:S01]  /*a850*/  IADD3 R184, P2, R122, UR6, RZ ;  /* 0x000000067ab87c10 */ /* 0x000fe2000ff5e0ff */
[----:B------:R-:W-:Y:S01]  /*a860*/  ULDC UR6, c[0x0][0x21c] ;  /* 0x0000870000067ab9 */ /* 0x000fe20000000800 */
[----:B------:R-:W-:Y:S02]  /*a870*/  SHF.R.S32.HI R122, RZ, 0x1f, R122 ;  /* 0x0000001fff7a7819 */ /* 0x000fe4000001147a */
[----:B0-----:R-:W-:Y:S01]  /*a880*/  IADD3.X R183, R5, UR7, RZ, P1, !PT ;  /* 0x0000000705b77c10 */ /* 0x001fe20008ffe4ff */
[----:B------:R-:W-:Y:S01]  /*a890*/  ULDC UR7, c[0x0][0x238] ;  /* 0x00008e0000077ab9 */ /* 0x000fe20000000800 */
[----:B-1----:R-:W-:-:S04]  /*a8a0*/  IADD3 R178, P0, R4, UR4, RZ ;  /* 0x0000000404b27c10 */ /* 0x002fc8000ff1e0ff */
[----:B------:R-:W-:Y:S01]  /*a8b0*/  LEA.HI.X.SX32 R5, R4, UR5, 0x1, P0 ;  /* 0x0000000504057c11 */ /* 0x000fe200080f0eff */
[----:B------:R-:W-:Y:S01]  /*a8c0*/  IMAD.SHL.U32 R4, R182, 0x8, RZ ;  /* 0x00000008b6047824 */ /* 0x000fe200078e00ff */
[----:B------:R-:W-:Y:S01]  /*a8d0*/  STL [R1+0x2b4], R184 ;  /* 0x0002b4b801007387 */ /* 0x000fe20000100800 */
[----:B------:R-:W-:Y:S01]  /*a8e0*/  IMAD R182, R125, UR7, RZ ;  /* 0x000000077db67c24 */ /* 0x000fe2000f8e02ff */
[----:B------:R-:W-:Y:S01]  /*a8f0*/  UIADD3 UR4, UR12, 0x8000, URZ ;  /* 0x000080000c047890 */ /* 0x000fe2000fffe03f */
[----:B------:R-:W-:Y:S01]  /*a900*/  IMAD R182, R129, UR21, RZ ;  /* 0x0000001581b67c24 */ /* 0x000fe2000f8e02ff */
[----:B------:R-:W-:Y:S01]  /*a910*/  IADD3.X R182, R122, UR6, RZ, P2, !PT ;  /* 0x000000067ab67c10 */ /* 0x000fe200097fe4ff */
[----:B------:R0:W-:Y:S01]  /*a920*/  STL [R1+0x2a8], R183 ;  /* 0x0002a8b701007387 */ /* 0x0001e20000100800 */
[----:B------:R-:W-:-:S03]  /*a930*/  ULDC UR5, c[0x0][0x238] ;  /* 0x00008e0000057ab9 */ /* 0x000fc60000000800 */
[----:B------:R1:W-:Y:S04]  /*a940*/  STL [R1+0x48c], R4 ;  /* 0x00048c0401007387 */ /* 0x0003e80000100800 */
[----:B------:R2:W-:Y:S01]  /*a950*/  STL [R1+0x2b0], R182 ;  /* 0x0002b0b601007387 */ /* 0x0005e20000100800 */
[----:B------:R-:W-:Y:S01]  /*a960*/  USHF.R.U32.HI UR4, URZ, 0x4, UR4 ;  /* 0x000000043f047899 */ /* 0x000fe20008011604 */
[----:B0-----:R-:W-:Y:S01]  /*a970*/  IMAD R183, R124, UR5, RZ ;  /* 0x000000057cb77c24 */ /* 0x001fe2000f8e02ff */
[----:B------:R-:W-:Y:S01]  /*a980*/  CS2R R24, SRZ ;  /* 0x0000000000187805 */ /* 0x000fe2000001ff00 */
[----:B------:R-:W-:Y:S02]  /*a990*/  IMAD R183, R127, UR11, RZ ;  /* 0x0000000b7fb77c24 */ /* 0x000fe4000f8e02ff */
[----:B-1----:R-:W-:Y:S01]  /*a9a0*/  IMAD R4, R126, UR10, RZ ;  /* 0x0000000a7e047c24 */ /* 0x002fe2000f8e02ff */
[----:B------:R-:W-:Y:S01]  /*a9b0*/  USGXT.U32 UR4, UR4, 0xe ;  /* 0x0000000e0404789a */ /* 0x000fe20008000000 */
[----:B------:R-:W-:Y:S01]  /*a9c0*/  IMAD R4, R128, UR18, RZ ;  /* 0x0000001280047c24 */ /* 0x000fe2000f8e02ff */
[----:B------:R-:W-:-:S02]  /*a9d0*/  SHF.R.S32.HI R4, RZ, 0x6, R123 ;  /* 0x00000006ff047819 */ /* 0x000fc4000001147b */
        /* <DEDUP_REMOVED lines=62> */
[----:B------:R-:W-:Y:S01]  /*adc0*/  CS2R R150, SRZ ;  /* 0x0000000000967805 */ /* 0x000fe2000001ff00 */
[----:B------:R-:W-:Y:S01]  /*add0*/  IMAD R181, R181, UR22, RZ ;  /* 0x00000016b5b57c24 */ /* 0x000fe2000f8e02ff */
[----:B------:R-:W-:Y:S01]  /*ade0*/  UMOV UR5, URZ ;  /* 0x0000003f00057c82 */ /* 0x000fe20008000000 */
[----:B---3--:R-:W-:Y:S02]  /*adf0*/  IMAD R180, R180, UR23, RZ ;  /* 0x00000017b4b47c24 */ /* 0x008fe4000f8e02ff */
[----:B----4-:R-:W-:Y:S01]  /*ae00*/  IMAD R179, R179, UR24, RZ ;  /* 0x00000018b3b37c24 */ /* 0x010fe2000f8e02ff */
[----:B------:R-:W-:-:S02]  /*ae10*/  USHF.L.U32 UR14, UR14, 0x6, URZ ;  /* 0x000000060e0e7899 */ /* 0x000fc4000800063f */
[----:B------:R-:W-:Y:S01]  /*ae20*/  UIADD3.64 UR8, UR4, -UR8, URZ ;  /* 0x8000000804087297 */ /* 0x000fe2000fffe03f */
[----:B--2---:R-:W-:-:S11]  /*ae30*/  ULDC UR18, c[0x0][0x23c] ;  /* 0x00008f0000127ab9 */ /* 0x004fd60000000800 */
.L_x_2:
[C---:B-----5:R-:W-:Y:S01]  /*ae40*/  LOP3.LUT R179, R0.reuse, 0x4, RZ, 0xfc, !PT ;  /* 0x0000000400b37812 */ /* 0x060fe200078efcff */
[----:B------:R-:W-:Y:S01]  /*ae50*/  ULDC UR6, c[0x0][0x238] ;  /* 0x00008e0000067ab9 */ /* 0x000fe20000000800 */
[----:B------:R-:W-:Y:S01]  /*ae60*/  LOP3.LUT R180, R0, 0x4, RZ, 0xfc, !PT ;  /* 0x0000000400b47812 */ /* 0x000fe200078efcff */
[----:B------:R-:W-:Y:S01]  /*ae70*/  ULDC UR10, c[0x0][0x238] ;  /* 0x00008e00000a7ab9 */ /* 0x000fe20000000800 */
[----:B------:R-:W-:Y:S01]  /*ae80*/  PRMT R192, RZ, 0x7610, R192 ;  /* 0x00007610ffc07816 */ /* 0x000fe200000000c0 */
[----:B------:R-:W-:Y:S01]  /*ae90*/  IMAD R179, R179, UR6, RZ ;  /* 0x00000006b3b37c24 */ /* 0x000fe2000f8e02ff */
[----:B------:R-:W-:Y:S01]  /*aea0*/  ISETP.GE.AND P1, PT, R180, UR19, PT ;  /* 0x00000013b4007c0c */ /* 0x000fe2000bf26270 */
[----:B------:R-:W-:Y:S01]  /*aeb0*/  ULDC UR6, c[0x0][0x238] ;  /* 0x00008e0000067ab9 */ /* 0x000fe20000000800 */
[----:B------:R-:W-:Y:S01]  /*aec0*/  LOP3.LUT R182, R0, 0x8, RZ, 0xfc, !PT ;  /* 0x0000000800b67812 */ /* 0x000fe200078efcff */
[----:B------:R0:W-:Y:S01]  /*aed0*/  STL [R1+0x4d0], R2 ;  /* 0x0004d00201007387 */ /* 0x0001e20000100800 */
[----:B------:R-:W-:-:S04]  /*aee0*/  IADD3 R180, P0, R179, R178, RZ ;  /* 0x000000b2b3b47210 */ /* 0x000fc80007f1e0ff */
[----:B------:R-:W-:Y:S02]  /*aef0*/  LEA.HI.X.SX32 R181, R179, R5, 0x1, P0 ;  /* 0x00000005b3b57211 */ /* 0x000fe400000f0eff */
[----:B------:R-:W-:-:S03]  /*af00*/  LOP3.LUT R179, R0, 0x8, RZ, 0xfc, !PT ;  /* 0x0000000800b37812 */ /* 0x000fc600078efcff */
[----:B-1----:R1:W2:Y:S02]  /*af10*/  @!P1 LDG.E.U8 R192, desc[UR16][R180.64] ;  /* 0x00000010b4c09981 */ /* 0x0022a4000c1e1100 */
[----:B------:R-:W-:Y:S01]  /*af20*/  IMAD R179, R179, UR6, RZ ;  /* 0x00000006b3b37c24 */ /* 0x000fe2000f8e02ff */
[----:B------:R-:W-:Y:S01]  /*af30*/  ISETP.GE.AND P1, PT, R182, UR19, PT ;  /* 0x00000013b6007c0c */ /* 0x000fe2000bf26270 */
[----:B------:R-:W-:Y:S01]  /*af40*/  ULDC UR6, c[0x0][0x238] ;  /* 0x00008e0000067ab9 */ /* 0x000fe20000000800 */
[----:B------:R-:W-:Y:S02]  /*af50*/  PRMT R198, RZ, 0x7610, R198 ;  /* 0x00007610ffc67816 */ /* 0x000fe400000000c6 */
[----:B-1----:R-:W-:-:S04]  /*af60*/  IADD3 R180, P0, R179, R178, RZ ;  /* 0x000000b2b3b47210 */ /* 0x002fc80007f1e0ff */
[----:B------:R-:W-:Y:S02]  /*af70*/  LEA.HI.X.SX32 R181, R179, R5, 0x1, P0 ;  /* 0x00000005b3b57211 */ /* 0x000fe400000f0eff */
[C---:B------:R-:W-:Y:S02]  /*af80*/  LOP3.LUT R179, R0.reuse, 0x10, RZ, 0xfc, !PT ;  /* 0x0000001000b37812 */ /* 0x040fe400078efcff */
[----:B------:R-:W-:Y:S01]  /*af90*/  LOP3.LUT R182, R0, 0x10, RZ, 0xfc, !PT ;  /* 0x0000001000b67812 */ /* 0x000fe200078efcff */
[----:B------:R1:W3:Y:S02]  /*afa0*/  @!P1 LDG.E.U8 R198, desc[UR16][R180.64] ;  /* 0x00000010b4c69981 */ /* 0x0002e4000c1e1100 */
[----:B------:R-:W-:Y:S01]  /*afb0*/  IMAD R179, R179, UR6, RZ ;  /* 0x00000006b3b37c24 */ /* 0x000fe2000f8e02ff */
[----:B------:R-:W-:Y:S01]  /*afc0*/  ISETP.GE.AND P1, PT, R182, UR19, PT ;  /* 0x00000013b6007c0c */ /* 0x000fe2000bf26270 */
[----:B------:R-:W-:Y:S01]  /*afd0*/  ULDC UR6, c[0x0][0x238] ;  /* 0x00008e0000067ab9 */ /* 0x000fe20000000800 */
[----:B------:R-:W-:-:S02]  /*afe0*/  PRMT R197, RZ, 0x7610, R197 ;  /* 0x00007610ffc57816 */ /* 0x000fc400000000c5 */
[C---:B-1----:R-:W-:Y:S02]  /*aff0*/  IADD3 R180, P0, R179.reuse, R178, RZ ;  /* 0x000000b2b3b47210 */ /* 0x042fe40007f1e0ff */
[C---:B------:R-:W-:Y:S02]  /*b000*/  LOP3.LUT R182, R0.reuse, 0x14, RZ, 0xfc, !PT ;  /* 0x0000001400b67812 */ /* 0x040fe400078efcff */
[----:B------:R-:W-:Y:S02]  /*b010*/  LEA.HI.X.SX32 R181, R179, R5, 0x1, P0 ;  /* 0x00000005b3b57211 */ /* 0x000fe400000f0eff */
[----:B------:R-:W-:Y:S01]  /*b020*/  LOP3.LUT R179, R0, 0x14, RZ, 0xfc, !PT ;  /* 0x0000001400b37812 */ /* 0x000fe200078efcff */
[----:B------:R-:W-:Y:S01]  /*b030*/  IMAD R182, R182, UR10, RZ ;  /* 0x0000000ab6b67c24 */ /* 0x000fe2000f8e02ff */
[C---:B0-----:R-:W-:Y:S01]  /*b040*/  LOP3.LUT R2, R0.reuse, 0x18, RZ, 0xfc, !PT ;  /* 0x0000001800027812 */ /* 0x041fe200078efcff */
[----:B------:R0:W4:Y:S01]  /*b050*/  @!P1 LDG.E.U8 R197, desc[UR16][R180.64] ;  /* 0x00000010b4c59981 */ /* 0x000122000c1e1100 */
[----:B------:R-:W-:Y:S01]  /*b060*/  ISETP.GE.AND P1, PT, R179, UR19, PT ;  /* 0x00000013b3007c0c */ /* 0x000fe2000bf26270 */
[----:B------:R-:W-:Y:S01]  /*b070*/  ULDC UR10, c[0x0][0x238] ;  /* 0x00008e00000a7ab9 */ /* 0x000fe20000000800 */
[----:B------:R-:W-:-:S02]  /*b080*/  LOP3.LUT R179, R0, 0x18, RZ, 0xfc, !PT ;  /* 0x0000001800b37812 */ /* 0x000fc400078efcff */
[----:B------:R-:W-:Y:S02]  /*b090*/  PRMT R196, RZ, 0x7610, R196 ;  /* 0x00007610ffc47816 */ /* 0x000fe400000000c4 */
[----:B0-----:R-:W-:Y:S01]  /*b0a0*/  IADD3 R180, P0, R182, R178, RZ ;  /* 0x000000b2b6b47210 */ /* 0x001fe20007f1e0ff */
[----:B------:R-:W-:Y:S01]  /*b0b0*/  IMAD R2, R2, UR6, RZ ;  /* 0x0000000602027c24 */ /* 0x000fe2000f8e02ff */
[----:B------:R-:W-:Y:S01]  /*b0c0*/  ISETP.GE.AND P2, PT, R179, UR19, PT ;  /* 0x00000013b3007c0c */ /* 0x000fe2000bf46270 */
[----:B------:R-:W-:Y:S01]  /*b0d0*/  ULDC UR6, c[0x0][0x238] ;  /* 0x00008e0000067ab9 */ /* 0x000fe20000000800 */
[----:B------:R-:W-:Y:S02]  /*b0e0*/  LEA.HI.X.SX32 R181, R182, R5, 0x1, P0 ;  /* 0x00000005b6b57211 */ /* 0x000fe400000f0eff */
[----:B------:R-:W-:-:S03]  /*b0f0*/  LOP3.LUT R182, R0, 0x20, RZ, 0xfc, !PT ;  /* 0x0000002000b67812 */ /* 0x000fc600078efcff */
[----:B------:R0:W4:Y:S01]  /*b100*/  @!P1 LDG.E.U8 R196, desc[UR16][R180.64] ;  /* 0x00000010b4c49981 */ /* 0x000122000c1e1100 */
[----:B------:R-:W-:Y:S02]  /*b110*/  LOP3.LUT R179, R0, 0x20, RZ, 0xfc, !PT ;  /* 0x0000002000b37812 */ /* 0x000fe400078efcff */
[----:B------:R-:W-:Y:S01]  /*b120*/  PRMT R195, RZ, 0x7610, R195 ;  /* 0x00007610ffc37816 */ /* 0x000fe200000000c3 */
[----:B------:R-:W-:Y:S01]  /*b130*/  IMAD R182, R182, UR10, RZ ;  /* 0x0000000ab6b67c24 */ /* 0x000fe2000f8e02ff */
[C---:B0-----:R-:W-:Y:S01]  /*b140*/  IADD3 R180, P0, R2.reuse, R178, RZ ;  /* 0x000000b202b47210 */ /* 0x041fe20007f1e0ff */
[----:B------:R-:W-:Y:S01]  /*b150*/  ULDC UR10, c[0x0][0x238] ;  /* 0x00008e00000a7ab9 */ /* 0x000fe20000000800 */
[----:B------:R-:W-:Y:S02]  /*b160*/  ISETP.GE.AND P1, PT, R179, UR19, PT ;  /* 0x00000013b3007c0c */ /* 0x000fe4000bf26270 */
        /* <DEDUP_REMOVED lines=15> */
[C---:B0-----:R-:W-:Y:S02]  /*b260*/  IADD3 R180, P0, R2.reuse, R178, RZ ;  /* 0x000000b202b47210 */ /* 0x041fe40007f1e0ff */
[----:B------:R-:W-:Y:S02]  /*b270*/  ISETP.GE.AND P1, PT, R179, UR19, PT ;  /* 0x00000013b3007c0c */ /* 0x000fe4000bf26270 */
[----:B------:R-:W-:Y:S02]  /*b280*/  LEA.HI.X.SX32 R181, R2, R5, 0x1, P0 ;  /* 0x0000000502b57211 */ /* 0x000fe400000f0eff */
[----:B------:R-:W-:-:S03]  /*b290*/  LOP3.LUT R2, R0, 0x30, RZ, 0xfc, !PT ;  /* 0x0000003000027812 */ /* 0x000fc600078efcff */
[----:B------:R0:W4:Y:S01]  /*b2a0*/  @!P2 LDG.E.U8 R188, desc[UR16][R180.64] ;  /* 0x00000010b4bca981 */ /* 0x000122000c1e1100 */
[----:B------:R-:W-:Y:S01]  /*b2b0*/  PRMT R211, RZ, 0x7610, R211 ;  /* 0x00007610ffd37816 */ /* 0x000fe200000000d3 */
[----:B------:R-:W-:Y:S01]  /*b2c0*/  IMAD R2, R2, UR6, RZ ;  /* 0x0000000602027c24 */ /* 0x000fe2000f8e02ff */
[----:B0-----:R-:W-:-:S04]  /*b2d0*/  IADD3 R180, P0, R182, R178, RZ ;  /* 0x000000b2b6b47210 */ /* 0x001fc80007f1e0ff */
[----:B------:R-:W-:Y:S02]  /*b2e0*/  LEA.HI.X.SX32 R181, R182, R5, 0x1, P0 ;  /* 0x00000005b6b57211 */ /* 0x000fe400000f0eff */
[----:B------:R-:W2:Y:S04]  /*b2f0*/  LDL R182, [R1+0x2b4] ;  /* 0x0002b40001b67983 */ /* 0x000ea80000100800 */
[----:B------:R0:W4:Y:S02]  /*b300*/  @!P1 LDG.E.U8 R211, desc[UR16][R180.64] ;  /* 0x00000010b4d39981 */ /* 0x000124000c1e1100 */
[----:B0-----:R-:W-:-:S04]  /*b310*/  IADD3 R180, P0, R2, R178, RZ ;  /* 0x000000b202b47210 */ /* 0x001fc80007f1e0ff */
[----:B------:R-:W-:Y:S02]  /*b320*/  LEA.HI.X.SX32 R181, R2, R5, 0x1, P0 ;  /* 0x0000000502b57211 */ /* 0x000fe400000f0eff */
[----:B------:R-:W3:Y:S01]  /*b330*/  LDL.LU R2, [R1+0x2b0] ;  /* 0x0002b00001027983 */ /* 0x000ee20000300800 */
[----:B------:R-:W0:Y:S01]  /*b340*/  S2R R183, SR_TID.X ;  /* 0x0000000000b77919 */ /* 0x000e220000002100 */
[----:B------:R-:W-:-:S04]  /*b350*/  LOP3.LUT R179, R0, 0x30, RZ, 0xfc, !PT ;  /* 0x0000003000b37812 */ /* 0x000fc800078efcff */
[----:B------:R-:W-:Y:S02]  /*b360*/  ISETP.GE.AND P2, PT, R179, UR19, PT ;  /* 0x00000013b3007c0c */ /* 0x000fe4000bf46270 */
[----:B------:R-:W-:Y:S01]  /*b370*/  PRMT R209, RZ, 0x7610, R209 ;  /* 0x00007610ffd17816 */ /* 0x000fe200000000d1 */
[C---:B------:R-:W-:Y:S01]  /*b380*/  IMAD R179, R0.reuse, UR15, RZ ;  /* 0x0000000f00b37c24 */ /* 0x040fe2000f8e02ff */
[----:B------:R-:W-:-:S09]  /*b390*/  ISETP.GE.AND P0, PT, R0, UR19, PT ;  /* 0x0000001300007c0c */ /* 0x000fd2000bf06270 */
[----:B------:R1:W4:Y:S01]  /*b3a0*/  @!P2 LDG.E.U8 R209, desc[UR16][R180.64] ;  /* 0x00000010b4d1a981 */ /* 0x000322000c1e1100 */
[----:B------:R-:W-:Y:S02]  /*b3b0*/  PRMT R200, RZ, 0x7610, R200 ;  /* 0x00007610ffc87816 */ /* 0x000fe400000000c8 */
[----:B-1----:R-:W-:-:S04]  /*b3c0*/  IADD3 R180, P1, R179, R178, RZ ;  /* 0x000000b2b3b47210 */ /* 0x002fc80007f3e0ff */
[----:B------:R-:W-:Y:S02]  /*b3d0*/  LEA.HI.X.SX32 R181, R179, R5, 0x1, P1 ;  /* 0x00000005b3b57211 */ /* 0x000fe400008f0eff */
[----:B0-----:R-:W-:-:S03]  /*b3e0*/  LEA.HI R179, R183, 0x3c, RZ, 0x1a ;  /* 0x0000003cb7b37811 */ /* 0x001fc600078fd0ff */
[----:B------:R0:W4:Y:S01]  /*b3f0*/  @!P0 LDG.E.U8 R200, desc[UR16][R180.64] ;  /* 0x00000010b4c88981 */ /* 0x000122000c1e1100 */
[C---:B------:R-:W-:Y:S01]  /*b400*/  ISETP.GE.AND P1, PT, R179.reuse, UR19, PT ;  /* 0x00000013b3007c0c */ /* 0x040fe2000bf26270 */
[----:B------:R-:W-:Y:S01]  /*b410*/  IMAD R179, R179, UR15, RZ ;  /* 0x0000000fb3b37c24 */ /* 0x000fe2000f8e02ff */
[----:B------:R-:W-:-:S04]  /*b420*/  PRMT R187, RZ, 0x7610, R187 ;  /* 0x00007610ffbb7816 */ /* 0x000fc800000000bb */
[----:B0-----:R-:W-:-:S04]  /*b430*/  IADD3 R180, P0, R179, R178, RZ ;  /* 0x000000b2b3b47210 */ /* 0x001fc80007f1e0ff */
[----:B------:R-:W-:Y:S02]  /*b440*/  LEA.HI.X.SX32 R181, R179, R5, 0x1, P0 ;  /* 0x00000005b3b57211 */ /* 0x000fe400000f0eff */
[----:B------:R-:W-:-:S03]  /*b450*/  LEA.HI R179, R183, 0xc, RZ, 0x1a ;  /* 0x0000000cb7b37811 */ /* 0x000fc600078fd0ff */
[----:B------:R0:W4:Y:S01]  /*b460*/  @!P1 LDG.E.U8 R187, desc[UR16][R180.64] ;  /* 0x00000010b4bb9981 */ /* 0x000122000c1e1100 */
[C---:B------:R-:W-:Y:S01]  /*b470*/  ISETP.GE.AND P1, PT, R179.reuse, UR19, PT ;  /* 0x00000013b3007c0c */ /* 0x040fe2000bf26270 */
[----:B------:R-:W-:Y:S01]  /*b480*/  IMAD R179, R179, UR15, RZ ;  /* 0x0000000fb3b37c24 */ /* 0x000fe2000f8e02ff */
[----:B------:R-:W-:-:S04]  /*b490*/  PRMT R212, RZ, 0x7610, R212 ;  /* 0x00007610ffd47816 */ /* 0x000fc800000000d4 */
[----:B0-----:R-:W-:-:S04]  /*b4a0*/  IADD3 R180, P0, R179, R178, RZ ;  /* 0x000000b2b3b47210 */ /* 0x001fc80007f1e0ff */
[----:B------:R-:W-:-:S05]  /*b4b0*/  LEA.HI.X.SX32 R181, R179, R5, 0x1, P0 ;  /* 0x00000005b3b57211 */ /* 0x000fca00000f0eff */
[----:B------:R0:W4:Y:S01]  /*b4c0*/  @!P1 LDG.E.U8 R212, desc[UR16][R180.64] ;  /* 0x00000010b4d49981 */ /* 0x000122000c1e1100 */
[----:B------:R-:W-:-:S04]  /*b4d0*/  LEA.HI R179, R183, 0x1c, RZ, 0x1a ;  /* 0x0000001cb7b37811 */ /* 0x000fc800078fd0ff */
        /* <DEDUP_REMOVED lines=11> */
[----:B------:R-:W-:Y:S02]  /*b590*/  LEA.HI.X.SX32 R181, R179, R5, 0x1, P0 ;  /* 0x00000005b3b57211 */ /* 0x000fe400000f0eff */
[----:B------:R-:W-:-:S03]  /*b5a0*/  LOP3.LUT R179, R0, 0x38, RZ, 0xfc, !PT ;  /* 0x0000003800b37812 */ /* 0x000fc600078efcff */
[----:B------:R0:W4:Y:S01]  /*b5b0*/  @!P1 LDG.E.U8 R210, desc[UR16][R180.64] ;  /* 0x00000010b4d29981 */ /* 0x000122000c1e1100 */
        /* <DEDUP_REMOVED lines=11> */
[----:B------:R-:W-:-:S05]  /*b670*/  LEA.HI.X.SX32 R181, R179, R5, 0x1, P0 ;  /* 0x00000005b3b57211 */ /* 0x000fca00000f0eff */
[----:B------:R0:W4:Y:S01]  /*b680*/  @!P1 LDG.E.U8 R208, desc[UR16][R180.64] ;  /* 0x00000010b4d09981 */ /* 0x000122000c1e1100 */
[----:B------:R-:W-:-:S04]  /*b690*/  LOP3.LUT R215, R183, 0x3f, RZ, 0xc0, !PT ;  /* 0x0000003fb7d77812 */ /* 0x000fc800078ec0ff */
[C---:B------:R-:W-:Y:S01]  /*b6a0*/  ISETP.GE.AND P0, PT, R215.reuse, UR19, PT ;  /* 0x00000013d7007c0c */ /* 0x040fe2000bf06270 */
[----:B0-----:R-:W-:Y:S01]  /*b6b0*/  IMAD R181, R215, UR18, RZ ;  /* 0x00000012d7b57c24 */ /* 0x001fe2000f8e02ff */
[----:B------:R-:W-:-:S04]  /*b6c0*/  PRMT R206, RZ, 0x7610, R206 ;  /* 0x00007610ffce7816 */ /* 0x000fc800000000ce */
[----:B------:R-:W-:Y:S02]  /*b6d0*/  SHF.R.S32.HI R179, RZ, 0x1f, R181 ;  /* 0x0000001fffb37819 */ /* 0x000fe400000114b5 */
[----:B------:R-:W-:Y:S02]  /*b6e0*/  PRMT R205, RZ, 0x7610, R205 ;  /* 0x00007610ffcd7816 */ /* 0x000fe400000000cd */
[----:B------:R-:W-:Y:S02]  /*b6f0*/  PRMT R189, RZ, 0x7610, R189 ;  /* 0x00007610ffbd7816 */ /* 0x000fe400000000bd */
[----:B------:R-:W-:Y:S02]  /*b700*/  PRMT R180, RZ, 0x7610, R180 ;  /* 0x00007610ffb47816 */ /* 0x000fe400000000b4 */
[----:B------:R-:W-:Y:S02]  /*b710*/  PRMT R199, RZ, 0x7610, R199 ;  /* 0x00007610ffc77816 */ /* 0x000fe400000000c7 */
[----:B------:R-:W-:-:S02]  /*b720*/  PRMT R186, RZ, 0x7610, R186 ;  /* 0x00007610ffba7816 */ /* 0x000fc400000000ba */
[----:B------:R-:W-:Y:S02]  /*b730*/  PRMT R201, RZ, 0x7610, R201 ;  /* 0x00007610ffc97816 */ /* 0x000fe400000000c9 */
[----:B------:R-:W-:Y:S02]  /*b740*/  PRMT R185, RZ, 0x7610, R185 ;  /* 0x00007610ffb97816 */ /* 0x000fe400000000b9 */
[----:B------:R-:W-:Y:S02]  /*b750*/  PRMT R203, RZ, 0x7610, R203 ;  /* 0x00007610ffcb7816 */ /* 0x000fe400000000cb */
[----:B------:R-:W-:Y:S02]  /*b760*/  PRMT R184, RZ, 0x7610, R184 ;  /* 0x00007610ffb87816 */ /* 0x000fe400000000b8 */
[----:B------:R-:W-:Y:S01]  /*b770*/  PRMT R204, RZ, 0x7610, R204 ;  /* 0x00007610ffcc7816 */ /* 0x000fe200000000cc */
[----:B------:R-:W-:Y:S01]  /*b780*/  IMAD.IADD R190, R181, 0x1, R19 ;  /* 0x00000001b5be7824 */ /* 0x000fe200078e0213 */
[----:B------:R-:W-:-:S02]  /*b790*/  PRMT R202, RZ, 0x7610, R202 ;  /* 0x00007610ffca7816 */ /* 0x000fc400000000ca */
[----:B--2---:R-:W-:-:S05]  /*b7a0*/  IADD3 R182, P1, R181, R182, RZ ;  /* 0x000000b6b5b67210 */ /* 0x004fca0007f3e0ff */
[----:B---3--:R-:W-:Y:S01]  /*b7b0*/  IMAD.X R183, R179, 0x1, R2, P1 ;  /* 0x00000001b3b77824 */ /* 0x008fe200008e0602 */
[----:B------:R-:W-:Y:S01]  /*b7c0*/  BAR.SYNC.DEFER_BLOCKING 0x0 ;  /* 0x0000000000007b1d */ /* 0x000fe20000010000 */
[----:B------:R-:W-:-:S05]  /*b7d0*/  IADD3 RZ, P1, R181, R169, RZ ;  /* 0x000000a9b5ff7210 */ /* 0x000fca0007f3e0ff */
[----:B------:R0:W2:Y:S02]  /*b7e0*/  @!P0 LDG.E.U8 R206, desc[UR16][R182.64] ;  /* 0x00000010b6ce8981 */ /* 0x0000a4000c1e1100 */
[----:B0-----:R-:W-:Y:S02]  /*b7f0*/  IMAD.IADD R182, R181, 0x1, R169 ;  /* 0x00000001b5b67824 */ /* 0x001fe400078e02a9 */
[----:B------:R-:W-:Y:S01]  /*b800*/  IMAD.X R183, R179, 0x1, R175, P1 ;  /* 0x00000001b3b77824 */ /* 0x000fe200008e06af */
[----:B------:R-:W-:-:S04]  /*b810*/  IADD3 RZ, P1, R181, R171, RZ ;  /* 0x000000abb5ff7210 */ /* 0x000fc80007f3e0ff */
[----:B------:R0:W3:Y:S02]  /*b820*/  @!P0 LDG.E.U8 R205, desc[UR16][R182.64] ;  /* 0x00000010b6cd8981 */ /* 0x0000e4000c1e1100 */
        /* <DEDUP_REMOVED lines=11> */
[----:B------:R0:W3:Y:S04]  /*b8e0*/  @!P0 LDG.E.U8 R199, desc[UR16][R182.64] ;  /* 0x00000010b6c78981 */ /* 0x0000e8000c1e1100 */
[----:B------:R1:W-:Y:S01]  /*b8f0*/  STL [R1+0x4d4], R2 ;  /* 0x0004d40201007387 */ /* 0x0003e20000100800 */
[----:B0-----:R-:W-:Y:S02]  /*b900*/  IMAD.IADD R182, R181, 0x1, R8 ;  /* 0x00000001b5b67824 */ /* 0x001fe400078e0208 */
[----:B------:R-:W-:Y:S01]  /*b910*/  IMAD.X R183, R179, 0x1, R16, P1 ;  /* 0x00000001b3b77824 */ /* 0x000fe200008e0610 */
[C---:B------:R-:W-:Y:S01]  /*b920*/  IADD3 RZ, P1, R181.reuse, R9, RZ ;  /* 0x00000009b5ff7210 */ /* 0x040fe20007f3e0ff */
[----:B-1----:R-:W0:Y:S03]  /*b930*/  S2R R2, SR_TID.X ;  /* 0x0000000000027919 */ /* 0x002e260000002100 */
[----:B------:R1:W3:Y:S02]  /*b940*/  @!P0 LDG.E.U8 R186, desc[UR16][R182.64] ;  /* 0x00000010b6ba8981 */ /* 0x0002e4000c1e1100 */
[----:B-1----:R-:W-:-:S02]  /*b950*/  IMAD.IADD R182, R181, 0x1, R9 ;  /* 0x00000001b5b67824 */ /* 0x002fc400078e0209 */
[----:B------:R-:W-:Y:S01]  /*b960*/  IMAD.X R183, R179, 0x1, R18, P1 ;  /* 0x00000001b3b77824 */ /* 0x000fe200008e0612 */
[----:B------:R-:W-:-:S04]  /*b970*/  IADD3 RZ, P1, R181, R10, RZ ;  /* 0x0000000ab5ff7210 */ /* 0x000fc80007f3e0ff */
[----:B------:R1:W3:Y:S02]  /*b980*/  @!P0 LDG.E.U8 R201, desc[UR16][R182.64] ;  /* 0x00000010b6c98981 */ /* 0x0002e4000c1e1100 */
[----:B-1----:R-:W-:Y:S02]  /*b990*/  IMAD.IADD R182, R181, 0x1, R10 ;  /* 0x00000001b5b67824 */ /* 0x002fe400078e020a */
        /* <DEDUP_REMOVED lines=14> */
[----:B------:R0:W3:Y:S01]  /*ba80*/  @!P0 LDG.E.U8 R204, desc[UR16][R182.64] ;  /* 0x00000010b6cc8981 */ /* 0x0000e2000c1e1100 */
[----:B------:R-:W-:Y:S01]  /*ba90*/  IMAD.X R191, R179, 0x1, R156, P1 ;  /* 0x00000001b3bf7824 */ /* 0x000fe200008e069c */
[----:B------:R-:W-:Y:S01]  /*baa0*/  IADD3 RZ, P1, R181, R21, RZ ;  /* 0x00000015b5ff7210 */ /* 0x000fe20007f3e0ff */
[----:B0-----:R-:W-:Y:S01]  /*bab0*/  IMAD.SHL.U32 R182, R2, 0x8, RZ ;  /* 0x0000000802b67824 */ /* 0x001fe200078e00ff */
[----:B------:R-:W-:-:S04]  /*bac0*/  PRMT R183, RZ, 0x7610, R183 ;  /* 0x00007610ffb77816 */ /* 0x000fc800000000b7 */
[----:B------:R-:W-:Y:S02]  /*bad0*/  LOP3.LUT R182, R182, 0x30, RZ, 0xc0, !PT ;  /* 0x00000030b6b67812 */ /* 0x000fe400078ec0ff */
[----:B------:R0:W3:Y:S03]  /*bae0*/  @!P0 LDG.E.U8 R183, desc[UR16][R190.64] ;  /* 0x00000010beb78981 */ /* 0x0000e6000c1e1100 */
[--C-:B------:R-:W-:Y:S01]  /*baf0*/  IMAD R215, R215, 0x40, R182.reuse ;  /* 0x00000040d7d77824 */ /* 0x100fe200078e02b6 */
[----:B------:R-:W-:Y:S01]  /*bb00*/  PRMT R182, RZ, 0x7610, R182 ;  /* 0x00007610ffb67816 */ /* 0x000fe200000000b6 */
[----:B0-----:R-:W-:Y:S02]  /*bb10*/  IMAD.IADD R190, R181, 0x1, R21 ;  /* 0x00000001b5be7824 */ /* 0x001fe400078e0215 */
[----:B------:R-:W-:Y:S01]  /*bb20*/  IMAD.X R191, R179, 0x1, R158, P1 ;  /* 0x00000001b3bf7824 */ /* 0x000fe200008e069e */
[----:B------:R-:W-:-:S02]  /*bb30*/  IADD3 RZ, P1, R181, R23, RZ ;  /* 0x00000017b5ff7210 */ /* 0x000fc40007f3e0ff */
[----:B------:R-:W-:Y:S02]  /*bb40*/  LOP3.LUT R215, R215, R0, RZ, 0xfc, !PT ;  /* 0x00000000d7d77212 */ /* 0x000fe400078efcff */
[----:B------:R0:W3:Y:S04]  /*bb50*/  @!P0 LDG.E.U8 R202, desc[UR16][R190.64] ;  /* 0x00000010beca8981 */ /* 0x0000e8000c1e1100 */
[----:B----4-:R1:W-:Y:S04]  /*bb60*/  STS.U8 [R215+UR12+0x8000], R200 ;  /* 0x008000c8d7007988 */ /* 0x0103e8000800000c */
[----:B------:R-:W4:Y:S01]  /*bb70*/  LDL.LU R0, [R1+0x2a0] ;  /* 0x0002a00001007983 */ /* 0x000f220000300800 */
[----:B0-----:R-:W-:-:S02]  /*bb80*/  IMAD.IADD R190, R181, 0x1, R23 ;  /* 0x00000001b5be7824 */ /* 0x001fc400078e0217 */
[----:B------:R-:W-:Y:S01]  /*bb90*/  IMAD.X R191, R179, 0x1, R160, P1 ;  /* 0x00000001b3bf7824 */ /* 0x000fe200008e06a0 */
[C---:B------:R-:W-:Y:S02]  /*bba0*/  IADD3 RZ, P1, R181.reuse, R153, RZ ;  /* 0x00000099b5ff7210 */ /* 0x040fe40007f3e0ff */
[----:B-1----:R-:W-:Y:S02]  /*bbb0*/  PRMT R200, RZ, 0x7610, R200 ;  /* 0x00007610ffc87816 */ /* 0x002fe400000000c8 */
[----:B------:R0:W3:Y:S04]  /*bbc0*/  @!P0 LDG.E.U8 R182, desc[UR16][R190.64] ;  /* 0x00000010beb68981 */ /* 0x0000e8000c1e1100 */
[----:B------:R1:W-:Y:S01]  /*bbd0*/  STS.U8 [R215+UR12+0x8004], R192 ;  /* 0x008004c0d7007988 */ /* 0x0003e2000800000c */
        /* <DEDUP_REMOVED lines=8> */
[----:B------:R-:W-:Y:S01]  /*bc60*/  IADD3 RZ, P1, R181, R157, RZ ;  /* 0x0000009db5ff7210 */ /* 0x000fe20007f3e0ff */
[----:B------:R0:W-:Y:S01]  /*bc70*/  STS.U8 [R215+UR12+0x800c], R212 ;  /* 0x00800cd4d7007988 */ /* 0x0001e2000800000c */
[----:B-1----:R-:W-:-:S03]  /*bc80*/  PRMT R198, RZ, 0x7610, R198 ;  /* 0x00007610ffc67816 */ /* 0x002fc600000000c6 */
[----:B------:R1:W3:Y:S01]  /*bc90*/  @!P0 LDG.E.U8 R192, desc[UR16][R190.64] ;  /* 0x00000010bec08981 */ /* 0x0002e2000c1e1100 */
[----:B0-----:R-:W-:Y:S01]  /*bca0*/  LOP3.LUT R212, R215, 0x10, RZ, 0x3c, !PT ;  /* 0x00000010d7d47812 */ /* 0x001fe200078e3cff */
[----:B-1----:R-:W-:Y:S02]  /*bcb0*/  IMAD.IADD R190, R181, 0x1, R157 ;  /* 0x00000001b5be7824 */ /* 0x002fe400078e029d */
[----:B------:R-:W-:Y:S01]  /*bcc0*/  IMAD.X R191, R179, 0x1, R166, P1 ;  /* 0x00000001b3bf7824 */ /* 0x000fe200008e06a6 */
[C---:B------:R-:W-:Y:S01]  /*bcd0*/  IADD3 RZ, P1, R181.reuse, R159, RZ ;  /* 0x0000009fb5ff7210 */ /* 0x040fe20007f3e0ff */
[----:B------:R0:W-:Y:S04]  /*bce0*/  STS.U8 [R212+UR12+0x8000], R197 ;  /* 0x008000c5d4007988 */ /* 0x0001e8000800000c */
[----:B------:R1:W3:Y:S01]  /*bcf0*/  @!P0 LDG.E.U8 R198, desc[UR16][R190.64] ;  /* 0x00000010bec68981 */ /* 0x0002e2000c1e1100 */
[----:B0-----:R-:W-:Y:S01]  /*bd00*/  PRMT R197, RZ, 0x7610, R197 ;  /* 0x00007610ffc57816 */ /* 0x001fe200000000c5 */
[----:B-1----:R-:W-:-:S02]  /*bd10*/  IMAD.IADD R190, R181, 0x1, R159 ;  /* 0x00000001b5be7824 */ /* 0x002fc400078e029f */
[----:B------:R-:W-:Y:S01]  /*bd20*/  IMAD.X R191, R179, 0x1, R168, P1 ;  /* 0x00000001b3bf7824 */ /* 0x000fe200008e06a8 */
[C---:B------:R-:W-:Y:S01]  /*bd30*/  IADD3 RZ, P1, R181.reuse, R161, RZ ;  /* 0x000000a1b5ff7210 */ /* 0x040fe20007f3e0ff */
[----:B------:R0:W-:Y:S04]  /*bd40*/  STS.U8 [R212+UR12+0x8004], R196 ;  /* 0x008004c4d4007988 */ /* 0x0001e8000800000c */
[----:B------:R1:W3:Y:S01]  /*bd50*/  @!P0 LDG.E.U8 R197, desc[UR16][R190.64] ;  /* 0x00000010bec58981 */ /* 0x0002e2000c1e1100 */
[----:B0-----:R-:W-:Y:S01]  /*bd60*/  PRMT R196, RZ, 0x7610, R196 ;  /* 0x00007610ffc47816 */ /* 0x001fe200000000c4 */
        /* <DEDUP_REMOVED lines=8> */
[----:B------:R-:W-:Y:S01]  /*bdf0*/  IADD3 RZ, P1, R181, R165, RZ ;  /* 0x000000a5b5ff7210 */ /* 0x000fe20007f3e0ff */
[----:B------:R0:W-:Y:S04]  /*be00*/  STS.U8 [R212+UR12+0x800c], R194 ;  /* 0x00800cc2d4007988 */ /* 0x0001e8000800000c */
[----:B------:R1:W3:Y:S01]  /*be10*/  @!P0 LDG.E.U8 R195, desc[UR16][R190.64] ;  /* 0x00000010bec38981 */ /* 0x0002e2000c1e1100 */
[----:B0-----:R-:W-:Y:S02]  /*be20*/  PRMT R194, RZ, 0x7610, R194 ;  /* 0x00007610ffc27816 */ /* 0x001fe400000000c2 */
[----:B------:R-:W-:Y:S01]  /*be30*/  LOP3.LUT R212, R215, 0x20, RZ, 0x3c, !PT ;  /* 0x00000020d7d47812 */ /* 0x000fe200078e3cff */
        /* <DEDUP_REMOVED lines=13> */
[----:B------:R-:W-:-:S05]  /*bf10*/  IMAD.X R191, R179, 0x1, R11, P1 ;  /* 0x00000001b3bf7824 */ /* 0x000fca00008e060b */
[----:B------:R0:W3:Y:S04]  /*bf20*/  @!P0 LDG.E.U8 R188, desc[UR16][R190.64] ;  /* 0x00000010bebc8981 */ /* 0x0000e8000c1e1100 */
[----:B------:R-:W0:Y:S04]  /*bf30*/  LDL R191, [R1+0x2a4] ;  /* 0x0002a40001bf7983 */ /* 0x000e280000100800 */
[----:B------:R1:W-:Y:S02]  /*bf40*/  STS.U8 [R212+UR12+0x8008], R211 ;  /* 0x008008d3d4007988 */ /* 0x0003e4000800000c */
[----:B-1----:R-:W-:-:S02]  /*bf50*/  PRMT R211, RZ, 0x7610, R211 ;  /* 0x00007610ffd37816 */ /* 0x002fc400000000d3 */
[----:B----4-:R1:W-:Y:S01]  /*bf60*/  STL [R1+0x4d8], R0 ;  /* 0x0004d80001007387 */ /* 0x0103e20000100800 */
[----:B0-----:R-:W-:-:S05]  /*bf70*/  IADD3 R190, P1, R181, R191, RZ ;  /* 0x000000bfb5be7210 */ /* 0x001fca0007f3e0ff */
[----:B------:R-:W-:Y:S01]  /*bf80*/  IMAD.X R191, R179, 0x1, R0, P1 ;  /* 0x00000001b3bf7824 */ /* 0x000fe200008e0600 */
[----:B------:R0:W-:Y:S04]  /*bf90*/  STS.U8 [R212+UR12+0x800c], R210 ;  /* 0x00800cd2d4007988 */ /* 0x0001e8000800000c */
[----:B------:R4:W3:Y:S04]  /*bfa0*/  @!P0 LDG.E.U8 R211, desc[UR16][R190.64] ;  /* 0x00000010bed38981 */ /* 0x0008e8000c1e1100 */
[----:B-1----:R-:W2:Y:S04]  /*bfb0*/  LDL R0, [R1+0x280] ;  /* 0x0002800001007983 */ /* 0x002ea80000100800 */
[----:B------:R-:W4:Y:S02]  /*bfc0*/  LDL R191, [R1+0x294] ;  /* 0x0002940001bf7983 */ /* 0x000f240000100800 */
[----:B----4-:R-:W-:-:S02]  /*bfd0*/  IADD3 R190, P1, R181, R191, RZ ;  /* 0x000000bfb5be7210 */ /* 0x010fc40007f3e0ff */
[----:B------:R-:W4:Y:S01]  /*bfe0*/  LDL R191, [R1+0x290] ;  /* 0x0002900001bf7983 */ /* 0x000f220000100800 */
[----:B0-----:R-:W-:Y:S02]  /*bff0*/  PRMT R212, RZ, 0x7610, R212 ;  /* 0x00007610ffd47816 */ /* 0x001fe400000000d4 */
[----:B----4-:R-:W-:-:S05]  /*c000*/  IMAD.X R191, R179, 0x1, R191, P1 ;  /* 0x00000001b3bf7824 */ /* 0x010fca00008e06bf */
[----:B------:R0:W4:Y:S04]  /*c010*/  @!P0 LDG.E.U8 R212, desc[UR16][R190.64] ;  /* 0x00000010bed48981 */ /* 0x000128000c1e1100 */
[----:B------:R-:W0:Y:S01]  /*c020*/  LDL R191, [R1+0x284] ;  /* 0x0002840001bf7983 */ /* 0x000e220000100800 */
[----:B------:R-:W-:Y:S02]  /*c030*/  PRMT R210, RZ, 0x7610, R210 ;  /* 0x00007610ffd27816 */ /* 0x000fe400000000d2 */
[----:B0-----:R-:W-:-:S05]  /*c040*/  IADD3 R190, P1, R181, R191, RZ ;  /* 0x000000bfb5be7210 */ /* 0x001fca0007f3e0ff */
[----:B--2---:R-:W-:Y:S01]  /*c050*/  IMAD.X R191, R179, 0x1, R0, P1 ;  /* 0x00000001b3bf7824 */ /* 0x004fe200008e0600 */
[----:B------:R-:W-:Y:S01]  /*c060*/  LOP3.LUT R215, R215, 0x30, RZ, 0x3c, !PT ;  /* 0x00000030d7d77812 */ /* 0x000fe200078e3cff */
[----:B------:R-:W2:Y:S04]  /*c070*/  LDL R0, [R1+0x240] ;  /* 0x0002400001007983 */ /* 0x000ea80000100800 */
[----:B------:R0:W4:Y:S04]  /*c080*/  @!P0 LDG.E.U8 R210, desc[UR16][R190.64] ;  /* 0x00000010bed28981 */ /* 0x000128000c1e1100 */
[----:B------:R-:W0:Y:S02]  /*c090*/  LDL R191, [R1+0x274] ;  /* 0x0002740001bf7983 */ /* 0x000e240000100800 */
[----:B0-----:R-:W-:-:S02]  /*c0a0*/  IADD3 R190, P1, R181, R191, RZ ;  /* 0x000000bfb5be7210 */ /* 0x001fc40007f3e0ff */
[----:B------:R-:W3:Y:S04]  /*c0b0*/  LDL R191, [R1+0x270] ;  /* 0x0002700001bf7983 */ /* 0x000ee80000100800 */
[----:B------:R0:W-:Y:S02]  /*c0c0*/  STS.U8 [R215+UR12+0x8000], R209 ;  /* 0x008000d1d7007988 */ /* 0x0001e4000800000c */
[----:B0-----:R-:W-:Y:S01]  /*c0d0*/  PRMT R209, RZ, 0x7610, R209 ;  /* 0x00007610ffd17816 */ /* 0x001fe200000000d1 */
[----:B---3--:R-:W-:-:S05]  /*c0e0*/  IMAD.X R191, R179, 0x1, R191, P1 ;  /* 0x00000001b3bf7824 */ /* 0x008fca00008e06bf */
[----:B------:R0:W3:Y:S04]  /*c0f0*/  @!P0 LDG.E.U8 R209, desc[UR16][R190.64] ;  /* 0x00000010bed18981 */ /* 0x0000e8000c1e1100 */
[----:B------:R-:W0:Y:S02]  /*c100*/  LDL R191, [R1+0x264] ;  /* 0x0002640001bf7983 */ /* 0x000e240000100800 */
[----:B0-----:R-:W-:Y:S02]  /*c110*/  IADD3 R190, P1, R181, R191, RZ ;  /* 0x000000bfb5be7210 */ /* 0x001fe40007f3e0ff */
[----:B------:R-:W2:Y:S04]  /*c120*/  LDL R191, [R1+0x260] ;  /* 0x0002600001bf7983 */ /* 0x000ea80000100800 */
[----:B------:R0:W-:Y:S02]  /*c130*/  STS.U8 [R215+UR12+0x8004], R208 ;  /* 0x008004d0d7007988 */ /* 0x0001e4000800000c */
[----:B0-----:R-:W-:Y:S01]  /*c140*/  PRMT R208, RZ, 0x7610, R208 ;  /* 0x00007610ffd07816 */ /* 0x001fe200000000d0 */
[----:B--2---:R-:W-:-:S05]  /*c150*/  IMAD.X R191, R179, 0x1, R191, P1 ;  /* 0x00000001b3bf7824 */ /* 0x004fca00008e06bf */
[----:B------:R0:W2:Y:S04]  /*c160*/  @!P0 LDG.E.U8 R208, desc[UR16][R190.64] ;  /* 0x00000010bed08981 */ /* 0x0000a8000c1e1100 */
[----:B------:R-:W0:Y:S02]  /*c170*/  LDL R191, [R1+0x254] ;  /* 0x0002540001bf7983 */ /* 0x000e240000100800 */
[----:B0-----:R-:W-:Y:S02]  /*c180*/  IADD3 R190, P1, R181, R191, RZ ;  /* 0x000000bfb5be7210 */ /* 0x001fe40007f3e0ff */
[----:B------:R-:W4:Y:S04]  /*c190*/  LDL R191, [R1+0x250] ;  /* 0x0002500001bf7983 */ /* 0x000f280000100800 */
[----:B------:R0:W-:Y:S02]  /*c1a0*/  STS.U8 [R215+UR12+0x8008], R207 ;  /* 0x008008cfd7007988 */ /* 0x0001e4000800000c */
[----:B0-----:R-:W-:Y:S01]  /*c1b0*/  PRMT R207, RZ, 0x7610, R207 ;  /* 0x00007610ffcf7816 */ /* 0x001fe200000000cf */
[----:B----4-:R-:W-:-:S05]  /*c1c0*/  IMAD.X R191, R179, 0x1, R191, P1 ;  /* 0x00000001b3bf7824 */ /* 0x010fca00008e06bf */
[----:B------:R0:W4:Y:S04]  /*c1d0*/  @!P0 LDG.E.U8 R207, desc[UR16][R190.64] ;  /* 0x00000010becf8981 */ /* 0x000128000c1e1100 */
[----:B------:R-:W0:Y:S04]  /*c1e0*/  LDL R191, [R1+0x244] ;  /* 0x0002440001bf7983 */ /* 0x000e280000100800 */
[----:B------:R1:W-:Y:S02]  /*c1f0*/  STS.U8 [R215+UR12+0x800c], R187 ;  /* 0x00800cbbd7007988 */ /* 0x0003e4000800000c */
[----:B-1----:R-:W-:-:S02]  /*c200*/  PRMT R215, RZ, 0x7610, R215 ;  /* 0x00007610ffd77816 */ /* 0x002fc400000000d7 */
[----:B0-----:R-:W-:-:S05]  /*c210*/  IADD3 R190, P1, R181, R191, RZ ;  /* 0x000000bfb5be7210 */ /* 0x001fca0007f3e0ff */
[----:B------:R-:W-:-:S05]  /*c220*/  IMAD.X R191, R179, 0x1, R0, P1 ;  /* 0x00000001b3bf7824 */ /* 0x000fca00008e0600 */
[----:B------:R0:W4:Y:S04]  /*c230*/  @!P0 LDG.E.U8 R215, desc[UR16][R190.64] ;  /* 0x00000010bed78981 */ /* 0x000128000c1e1100 */
[----:B------:R-:W0:Y:S01]  /*c240*/  LDL R191, [R1+0x234] ;  /* 0x0002340001bf7983 */ /* 0x000e220000100800 */
[----:B------:R-:W-:-:S03]  /*c250*/  SHF.R.S32.HI R187, RZ, 0x7, R2 ;  /* 0x00000007ffbb7819 */ /* 0x000fc60000011402 */
[----:B------:R-:W4:Y:S01]  /*c260*/  LDL.LU R0, [R1+0x278] ;  /* 0x0002780001007983 */ /* 0x000f220000300800 */
[----:B------:R-:W-:-:S04]  /*c270*/  SGXT R187, R187, 0x1 ;  /* 0x00000001bbbb781a */ /* 0x000fc80000000200 */
[----:B------:R-:W-:-:S04]  /*c280*/  LOP3.LUT R187, R187, 0x90, RZ, 0xc0, !PT ;  /* 0x00000090bbbb7812 */ /* 0x000fc800078ec0ff */
[----:B------:R-:W-:Y:S02]  /*c290*/  LOP3.LUT R187, R187, 0x7f, R2, 0x78, !PT ;  /* 0x0000007fbbbb7812 */ /* 0x000fe400078e7802 */
[----:B------:R-:W4:Y:S01]  /*c2a0*/  LDL.LU R2, [R1+0x288] ;  /* 0x0002880001027983 */ /* 0x000f220000300800 */
[----:B0-----:R-:W-:-:S03]  /*c2b0*/  IADD3 R190, P1, R181, R191, RZ ;  /* 0x000000bfb5be7210 */ /* 0x001fc60007f3e0ff */
[----:B------:R-:W3:Y:S04]  /*c2c0*/  LDL R191, [R1+0x230] ;  /* 0x0002300001bf7983 */ /* 0x000ee80000100800 */
[----:B------:R0:W-:Y:S02]  /*c2d0*/  STS.U8 [R187+UR12], R206 ;  /* 0x000000cebb007988 */ /* 0x0001e4000800000c */
        /* <DEDUP_REMOVED lines=17> */
[----:B------:R-:W0:Y:S02]  /*c3f0*/  LDL R191, [R1+0x204] ;  /* 0x0002040001bf7983 */ /* 0x000e240000100800 */
[----:B0-----:R-:W-:Y:S02]  /*c400*/  IADD3 R190, P1, R181, R191, RZ ;  /* 0x000000bfb5be7210 */ /* 0x001fe40007f3e0ff */
        /* <DEDUP_REMOVED lines=224> */
[----:B------:R-:W4:Y:S01]  /*d210*/  LDL R191, [R1] ;  /* 0x0000000001bf7983 */ /* 0x000f220000100800 */
[----:B------:R-:W-:Y:S02]  /*d220*/  PRMT R216, RZ, 0x7610, R216 ;  /* 0x00007610ffd87816 */ /* 0x000fe400000000d8 */
[----:B------:R-:W-:Y:S01]  /*d230*/  PRMT R233, RZ, 0x7610, R233 ;  /* 0x00007610ffe97816 */ /* 0x000fe200000000e9 */
[----:B------:R0:W-:Y:S02]  /*d240*/  STS.U8 [R187+UR12+0x4600], R210 ;  /* 0x004600d2bb007988 */ /* 0x0001e4000800000c */
[----:B0-----:R-:W-:-:S02]  /*d250*/  PRMT R210, RZ, 0x7610, R210 ;  /* 0x00007610ffd27816 */ /* 0x001fc400000000d2 */
[----:B------:R0:W-:Y:S02]  /*d260*/  STS.U8 [R187+UR12+0x4800], R209 ;  /* 0x004800d1bb007988 */ /* 0x0001e4000800000c */
[----:B0-----:R-:W-:Y:S02]  /*d270*/  PRMT R209, RZ, 0x7610, R209 ;  /* 0x00007610ffd17816 */ /* 0x001fe400000000d1 */
[----:B------:R0:W-:Y:S02]  /*d280*/  STS.U8 [R187+UR12+0x4a00], R208 ;  /* 0x004a00d0bb007988 */ /* 0x0001e4000800000c */
[----:B0-----:R-:W-:Y:S01]  /*d290*/  PRMT R208, RZ, 0x7610, R208 ;  /* 0x00007610ffd07816 */ /* 0x001fe200000000d0 */
[----:B----4-:R-:W-:-:S05]  /*d2a0*/  IMAD.X R191, R179, 0x1, R191, P1 ;  /* 0x00000001b3bf7824 */ /* 0x010fca00008e06bf */
[----:B------:R0:W4:Y:S02]  /*d2b0*/  @!P0 LDG.E.U8 R216, desc[UR16][R190.64] ;  /* 0x00000010bed88981 */ /* 0x000124000c1e1100 */
[----:B0-----:R-:W-:-:S05]  /*d2c0*/  IADD3 R190, P1, R181, R250, RZ ;  /* 0x000000fab5be7210 */ /* 0x001fca0007f3e0ff */
[----:B------:R-:W-:-:S05]  /*d2d0*/  IMAD.X R191, R179, 0x1, R249, P1 ;  /* 0x00000001b3bf7824 */ /* 0x000fca00008e06f9 */
        /* <DEDUP_REMOVED lines=8> */
[----:B------:R-:W-:Y:S01]  /*d360*/  IMAD.X R191, R179, 0x1, R237, P1 ;  /* 0x00000001b3bf7824 */ /* 0x000fe200008e06ed */
[----:B------:R0:W-:Y:S04]  /*d370*/  STS.U8 [R187+UR12+0x4c00], R207 ;  /* 0x004c00cfbb007988 */ /* 0x0001e8000800000c */
[----:B------:R1:W4:Y:S01]  /*d380*/  @!P0 LDG.E.U8 R208, desc[UR16][R190.64] ;  /* 0x00000010bed08981 */ /* 0x000322000c1e1100 */
[----:B0-----:R-:W-:Y:S02]  /*d390*/  PRMT R207, RZ, 0x7610, R207 ;  /* 0x00007610ffcf7816 */ /* 0x001fe400000000cf */
[----:B-1----:R-:W-:-:S05]  /*d3a0*/  IADD3 R190, P1, R181, R234, RZ ;  /* 0x000000eab5be7210 */ /* 0x002fca0007f3e0ff */
        /* <DEDUP_REMOVED lines=11> */
[----:B--2---:R0:W-:Y:S04]  /*d460*/  STS.U8 [R187+UR12+0x5400], R212 ;  /* 0x005400d4bb007988 */ /* 0x0041e8000800000c */
[----:B------:R1:W2:Y:S01]  /*d470*/  @!P0 LDG.E.U8 R215, desc[UR16][R190.64] ;  /* 0x00000010bed78981 */ /* 0x0002a2000c1e1100 */
[----:B0-----:R-:W-:Y:S02]  /*d480*/  PRMT R212, RZ, 0x7610, R212 ;  /* 0x00007610ffd47816 */ /* 0x001fe400000000d4 */
[----:B-1----:R-:W-:-:S05]  /*d490*/  IADD3 R190, P1, R181, R221, RZ ;  /* 0x000000ddb5be7210 */ /* 0x002fca0007f3e0ff */
[----:B------:R-:W-:Y:S01]  /*d4a0*/  IMAD.X R191, R179, 0x1, R220, P1 ;  /* 0x00000001b3bf7824 */ /* 0x000fe200008e06dc */
[----:B---3--:R0:W-:Y:S04]  /*d4b0*/  STS.U8 [R187+UR12+0x5200], R211 ;  /* 0x005200d3bb007988 */ /* 0x0081e8000800000c */
[----:B------:R1:W3:Y:S01]  /*d4c0*/  @!P0 LDG.E.U8 R212, desc[UR16][R190.64] ;  /* 0x00000010bed48981 */ /* 0x0002e2000c1e1100 */
[----:B0-----:R-:W-:Y:S02]  /*d4d0*/  PRMT R211, RZ, 0x7610, R211 ;  /* 0x00007610ffd37816 */ /* 0x001fe400000000d3 */
[----:B-1----:R-:W-:Y:S01]  /*d4e0*/  IADD3 R190, P1, R181, R217, RZ ;  /* 0x000000d9b5be7210 */ /* 0x002fe20007f3e0ff */
[----:B------:R0:W-:Y:S04]  /*d4f0*/  STL [R1+0x578], R249 ;  /* 0x000578f901007387 */ /* 0x0001e80000100800 */
[----:B------:R-:W-:-:S05]  /*d500*/  IMAD.X R191, R179, 0x1, R214, P1 ;  /* 0x00000001b3bf7824 */ /* 0x000fca00008e06d6 */
[----:B------:R1:W2:Y:S04]  /*d510*/  @!P0 LDG.E.U8 R211, desc[UR16][R190.64] ;  /* 0x00000010bed38981 */ /* 0x0002a8000c1e1100 */
[----:B0-----:R-:W3:Y:S04]  /*d520*/  LDL R249, [R1+0x298] ;  /* 0x0002980001f97983 */ /* 0x001ee80000100800 */
[----:B----4-:R0:W-:Y:S04]  /*d530*/  STS.U8 [R187+UR12+0x5800], R233 ;  /* 0x005800e9bb007988 */ /* 0x0101e8000800000c */
[----:B0-----:R-:W4:Y:S04]  /*d540*/  LDL.LU R233, [R1+0x2a8] ;  /* 0x0002a80001e97983 */ /* 0x001f280000300800 */
[----:B------:R-:W1:Y:S04]  /*d550*/  LDL R191, [R1+0x29c] ;  /* 0x00029c0001bf7983 */ /* 0x000e680000100800 */
[----:B------:R0:W-:Y:S02]  /*d560*/  STS.U8 [R187+UR12+0x6a00], R189 ;  /* 0x006a00bdbb007988 */ /* 0x0001e4000800000c */
[----:B0-----:R-:W-:-:S02]  /*d570*/  PRMT R189, RZ, 0x7610, R189 ;  /* 0x00007610ffbd7816 */ /* 0x001fc400000000bd */
[----:B-1----:R-:W-:-:S05]  /*d580*/  IADD3 R190, P1, R181, R191, RZ ;  /* 0x000000bfb5be7210 */ /* 0x002fca0007f3e0ff */
[----:B---3--:R-:W-:Y:S01]  /*d590*/  IMAD.X R191, R179, 0x1, R249, P1 ;  /* 0x00000001b3bf7824 */ /* 0x008fe200008e06f9 */
[----:B------:R0:W-:Y:S04]  /*d5a0*/  STS.U8 [R187+UR12+0x7e00], R180 ;  /* 0x007e00b4bb007988 */ /* 0x0001e8000800000c */
[----:B------:R1:W3:Y:S04]  /*d5b0*/  @!P0 LDG.E.U8 R189, desc[UR16][R190.64] ;  /* 0x00000010bebd8981 */ /* 0x0002e8000c1e1100 */
[----:B------:R-:W2:Y:S04]  /*d5c0*/  LDL R249, [R1+0x27c] ;  /* 0x00027c0001f97983 */ /* 0x000ea80000100800 */
[----:B------:R-:W1:Y:S01]  /*d5d0*/  LDL R191, [R1+0x2ac] ;  /* 0x0002ac0001bf7983 */ /* 0x000e620000100800 */
[----:B0-----:R-:W-:-:S03]  /*d5e0*/  PRMT R180, RZ, 0x7610, R180 ;  /* 0x00007610ffb47816 */ /* 0x001fc600000000b4 */
[----:B----4-:R0:W-:Y:S01]  /*d5f0*/  STL [R1+0x4dc], R233 ;  /* 0x0004dce901007387 */ /* 0x0101e20000100800 */
[----:B-1----:R-:W-:-:S05]  /*d600*/  IADD3 R190, P1, R181, R191, RZ ;  /* 0x000000bfb5be7210 */ /* 0x002fca0007f3e0ff */
[----:B------:R-:W-:Y:S02]  /*d610*/  IMAD.X R191, R179, 0x1, R233, P1 ;  /* 0x00000001b3bf7824 */ /* 0x000fe400008e06e9 */
[----:B0-----:R-:W4:Y:S04]  /*d620*/  LDL.LU R233, [R1+0x268] ;  /* 0x0002680001e97983 */ /* 0x001f280000300800 */
[----:B------:R0:W3:Y:S04]  /*d630*/  @!P0 LDG.E.U8 R180, desc[UR16][R190.64] ;  /* 0x00000010beb48981 */ /* 0x0000e8000c1e1100 */
[----:B------:R-:W0:Y:S04]  /*d640*/  LDL R191, [R1+0x28c] ;  /* 0x00028c0001bf7983 */ /* 0x000e280000100800 */
[----:B------:R1:W-:Y:S04]  /*d650*/  STL [R1+0x4e0], R2 ;  /* 0x0004e00201007387 */ /* 0x0003e80000100800 */
[----:B------:R2:W-:Y:S01]  /*d660*/  STS.U8 [R187+UR12+0x7a00], R185 ;  /* 0x007a00b9bb007988 */ /* 0x0005e2000800000c */
[----:B0-----:R-:W-:-:S05]  /*d670*/  IADD3 R190, P1, R181, R191, RZ ;  /* 0x000000bfb5be7210 */ /* 0x001fca0007f3e0ff */
[----:B------:R-:W-:Y:S02]  /*d680*/  IMAD.X R191, R179, 0x1, R2, P1 ;  /* 0x00000001b3bf7824 */ /* 0x000fe400008e0602 */
[----:B-1----:R-:W3:Y:S04]  /*d690*/  LDL.LU R2, [R1+0x258] ;  /* 0x0002580001027983 */ /* 0x002ee80000300800 */
[----:B--2---:R-:W2:Y:S04]  /*d6a0*/  LDL R185, [R1+0x26c] ;  /* 0x00026c0001b97983 */ /* 0x004ea80000100800 */
[----:B------:R0:W-:Y:S02]  /*d6b0*/  STS.U8 [R187+UR12+0x7c00], R186 ;  /* 0x007c00babb007988 */ /* 0x0001e4000800000c */
[----:B0-----:R-:W-:-:S02]  /*d6c0*/  PRMT R186, RZ, 0x7610, R186 ;  /* 0x00007610ffba7816 */ /* 0x001fc400000000ba */
[----:B------:R0:W-:Y:S04]  /*d6d0*/  STS.U8 [R187+UR12+0x5600], R216 ;  /* 0x005600d8bb007988 */ /* 0x0001e8000800000c */
[----:B------:R1:W3:Y:S01]  /*d6e0*/  @!P0 LDG.E.U8 R186, desc[UR16][R190.64] ;  /* 0x00000010beba8981 */ /* 0x0002e2000c1e1100 */
[----:B0-----:R-:W-:Y:S02]  /*d6f0*/  PRMT R216, RZ, 0x7610, R216 ;  /* 0x00007610ffd87816 */ /* 0x001fe400000000d8 */
[----:B-1----:R-:W-:Y:S01]  /*d700*/  IADD3 R190, P1, R181, R249, RZ ;  /* 0x000000f9b5be7210 */ /* 0x002fe20007f3e0ff */
[----:B------:R-:W-:Y:S04]  /*d710*/  STS.U8 [R187+UR12+0x7800], R184 ;  /* 0x007800b8bb007988 */ /* 0x000fe8000800000c */
[----:B------:R-:W-:Y:S01]  /*d720*/  IMAD.X R191, R179, 0x1, R0, P1 ;  /* 0x00000001b3bf7824 */ /* 0x000fe200008e0600 */
[----:B------:R-:W3:Y:S04]  /*d730*/  LDL R249, [R1+0x24c] ;  /* 0x00024c0001f97983 */ /* 0x000ee80000100800 */
[----:B------:R0:W3:Y:S04]  /*d740*/  @!P0 LDG.E.U8 R216, desc[UR16][R190.64] ;  /* 0x00000010bed88981 */ /* 0x0000e8000c1e1100 */
[----:B------:R1:W-:Y:S01]  /*d750*/  STL [R1+0x4e4], R0 ;  /* 0x0004e40001007387 */ /* 0x0003e20000100800 */
[----:B0-----:R-:W-:-:S03]  /*d760*/  PRMT R190, RZ, 0x7610, R190 ;  /* 0x00007610ffbe7816 */ /* 0x001fc600000000be */
[----:B-1----:R-:W3:Y:S04]  /*d770*/  LDL.LU R0, [R1+0x248] ;  /* 0x0002480001007983 */ /* 0x002ee80000300800 */
[----:B----4-:R0:W-:Y:S01]  /*d780*/  STL [R1+0x4e8], R233 ;  /* 0x0004e8e901007387 */ /* 0x0101e20000100800 */
[----:B--2---:R-:W-:-:S05]  /*d790*/  IADD3 R184, P1, R181, R185, RZ ;  /* 0x000000b9b5b87210 */ /* 0x004fca0007f3e0ff */
[----:B------:R-:W-:Y:S02]  /*d7a0*/  IMAD.X R185, R179, 0x1, R233, P1 ;  /* 0x00000001b3b97824 */ /* 0x000fe400008e06e9 */
[----:B0-----:R-:W2:Y:S04]  /*d7b0*/  LDL.LU R233, [R1+0x238] ;  /* 0x0002380001e97983 */ /* 0x001ea80000300800 */
[----:B------:R0:W4:Y:S04]  /*d7c0*/  @!P0 LDG.E.U8 R190, desc[UR16][R184.64] ;  /* 0x00000010b8be8981 */ /* 0x000128000c1e1100 */
[----:B------:R-:W0:Y:S01]  /*d7d0*/  LDL R185, [R1+0x25c] ;  /* 0x00025c0001b97983 */ /* 0x000e220000100800 */
[----:B------:R-:W-:-:S03]  /*d7e0*/  PRMT R191, RZ, 0x7610, R191 ;  /* 0x00007610ffbf7816 */ /* 0x000fc600000000bf */
[----:B------:R1:W-:Y:S04]  /*d7f0*/  STS.U8 [R187+UR12+0x7400], R182 ;  /* 0x007400b6bb007988 */ /* 0x0003e8000800000c */
[----:B------:R-:W-:Y:S04]  /*d800*/  STS.U8 [R187+UR12+0x7600], R183 ;  /* 0x007600b7bb007988 */ /* 0x000fe8000800000c */
[----:B---3--:R3:W-:Y:S01]  /*d810*/  STL [R1+0x4ec], R2 ;  /* 0x0004ec0201007387 */ /* 0x0087e20000100800 */
[----:B0-----:R-:W-:-:S05]  /*d820*/  IADD3 R184, P1, R181, R185, RZ ;  /* 0x000000b9b5b87210 */ /* 0x001fca0007f3e0ff */
[----:B------:R-:W-:Y:S01]  /*d830*/  IMAD.X R185, R179, 0x1, R2, P1 ;  /* 0x00000001b3b97824 */ /* 0x000fe200008e0602 */
[----:B-1----:R-:W-:Y:S01]  /*d840*/  IADD3 R182, P1, R181, R249, RZ ;  /* 0x000000f9b5b67210 */ /* 0x002fe20007f3e0ff */
[----:B---3--:R-:W3:Y:S04]  /*d850*/  LDL.LU R2, [R1+0x228] ;  /* 0x0002280001027983 */ /* 0x008ee80000300800 */
[----:B------:R0:W4:Y:S01]  /*d860*/  @!P0 LDG.E.U8 R191, desc[UR16][R184.64] ;  /* 0x00000010b8bf8981 */ /* 0x000122000c1e1100 */
[----:B------:R-:W-:-:S03]  /*d870*/  IMAD.X R183, R179, 0x1, R0, P1 ;  /* 0x00000001b3b77824 */ /* 0x000fc600008e0600 */
[----:B------:R-:W4:Y:S01]  /*d880*/  LDL R249, [R1+0x21c] ;  /* 0x00021c0001f97983 */ /* 0x000f220000100800 */
[----:B0-----:R-:W-:-:S03]  /*d890*/  PRMT R184, RZ, 0x7610, R184 ;  /* 0x00007610ffb87816 */ /* 0x001fc600000000b8 */
[----:B------:R0:W-:Y:S04]  /*d8a0*/  STL [R1+0x4f0], R0 ;  /* 0x0004f00001007387 */ /* 0x0001e80000100800 */
[----:B------:R1:W4:Y:S04]  /*d8b0*/  @!P0 LDG.E.U8 R184, desc[UR16][R182.64] ;  /* 0x00000010b6b88981 */ /* 0x000328000c1e1100 */
[----:B0-----:R-:W4:Y:S04]  /*d8c0*/  LDL.LU R0, [R1+0x218] ;  /* 0x0002180001007983 */ /* 0x001f280000300800 */
[----:B------:R-:W1:Y:S01]  /*d8d0*/  LDL R183, [R1+0x23c] ;  /* 0x00023c0001b77983 */ /* 0x000e620000100800 */
[----:B------:R-:W-:-:S03]  /*d8e0*/  PRMT R185, RZ, 0x7610, R185 ;  /* 0x00007610ffb97816 */ /* 0x000fc600000000b9 */
[----:B--2---:R0:W-:Y:S01]  /*d8f0*/  STL [R1+0x4f4], R233 ;  /* 0x0004f4e901007387 */ /* 0x0041e20000100800 */
[----:B-1----:R-:W-:-:S05]  /*d900*/  IADD3 R182, P1, R181, R183, RZ ;  /* 0x000000b7b5b67210 */ /* 0x002fca0007f3e0ff */
[----:B------:R-:W-:Y:S02]  /*d910*/  IMAD.X R183, R179, 0x1, R233, P1 ;  /* 0x00000001b3b77824 */ /* 0x000fe400008e06e9 */
[----:B0-----:R-:W2:Y:S04]  /*d920*/  LDL.LU R233, [R1+0x208] ;  /* 0x0002080001e97983 */ /* 0x001ea80000300800 */
[----:B------:R0:W2:Y:S04]  /*d930*/  @!P0 LDG.E.U8 R185, desc[UR16][R182.64] ;  /* 0x00000010b6b98981 */ /* 0x0000a8000c1e1100 */
[----:B------:R-:W0:Y:S04]  /*d940*/  LDL R183, [R1+0x22c] ;  /* 0x00022c0001b77983 */ /* 0x000e280000100800 */
[----:B------:R1:W-:Y:S02]  /*d950*/  STS.U8 [R187+UR12+0x7200], R192 ;  /* 0x007200c0bb007988 */ /* 0x0003e4000800000c */
[----:B-1----:R-:W-:-:S02]  /*d960*/  PRMT R192, RZ, 0x7610, R192 ;  /* 0x00007610ffc07816 */ /* 0x002fc400000000c0 */
[----:B------:R1:W-:Y:S04]  /*d970*/  STS.U8 [R187+UR12+0x6e00], R195 ;  /* 0x006e00c3bb007988 */ /* 0x0003e8000800000c */
[----:B---3--:R3:W-:Y:S01]  /*d980*/  STL [R1+0x4f8], R2 ;  /* 0x0004f80201007387 */ /* 0x0087e20000100800 */
[----:B-1----:R-:W-:Y:S02]  /*d990*/  PRMT R195, RZ, 0x7610, R195 ;  /* 0x00007610ffc37816 */ /* 0x002fe400000000c3 */
[----:B0-----:R-:W-:-:S05]  /*d9a0*/  IADD3 R182, P1, R181, R183, RZ ;  /* 0x000000b7b5b67210 */ /* 0x001fca0007f3e0ff */
[----:B------:R-:W-:Y:S02]  /*d9b0*/  IMAD.X R183, R179, 0x1, R2, P1 ;  /* 0x00000001b3b77824 */ /* 0x000fe400008e0602 */
[----:B---3--:R-:W3:Y:S04]  /*d9c0*/  LDL.LU R2, [R1+0x1f8] ;  /* 0x0001f80001027983 */ /* 0x008ee80000300800 */
[----:B------:R4:W3:Y:S02]  /*d9d0*/  @!P0 LDG.E.U8 R192, desc[UR16][R182.64] ;  /* 0x00000010b6c08981 */ /* 0x0008e4000c1e1100 */
[----:B----4-:R-:W-:Y:S02]  /*d9e0*/  IADD3 R182, P1, R181, R249, RZ ;  /* 0x000000f9b5b67210 */ /* 0x010fe40007f3e0ff */
[----:B------:R-:W4:Y:S03]  /*d9f0*/  LDL R249, [R1+0x1ec] ;  /* 0x0001ec0001f97983 */ /* 0x000f260000100800 */
[----:B------:R-:W-:Y:S01]  /*da00*/  IMAD.X R183, R179, 0x1, R0, P1 ;  /* 0x00000001b3b77824 */ /* 0x000fe200008e0600 */
[----:B------:R0:W-:Y:S04]  /*da10*/  STL [R1+0x4fc], R0 ;  /* 0x0004fc0001007387 */ /* 0x0001e80000100800 */
[----:B------:R1:W4:Y:S04]  /*da20*/  @!P0 LDG.E.U8 R195, desc[UR16][R182.64] ;  /* 0x00000010b6c38981 */ /* 0x000328000c1e1100 */
[----:B0-----:R-:W4:Y:S04]  /*da30*/  LDL.LU R0, [R1+0x1e8] ;  /* 0x0001e80001007983 */ /* 0x001f280000300800 */
[----:B------:R-:W1:Y:S04]  /*da40*/  LDL R183, [R1+0x20c] ;  /* 0x00020c0001b77983 */ /* 0x000e680000100800 */
[----:B------:R0:W-:Y:S04]  /*da50*/  STS.U8 [R187+UR12+0x6c00], R193 ;  /* 0x006c00c1bb007988 */ /* 0x0001e8000800000c */
[----:B--2---:R2:W-:Y:S01]  /*da60*/  STL [R1+0x500], R233 ;  /* 0x000500e901007387 */ /* 0x0045e20000100800 */
[----:B0-----:R-:W-:-:S02]  /*da70*/  PRMT R193, RZ, 0x7610, R193 ;  /* 0x00007610ffc17816 */ /* 0x001fc400000000c1 */
[----:B-1----:R-:W-:-:S05]  /*da80*/  IADD3 R182, P1, R181, R183, RZ ;  /* 0x000000b7b5b67210 */ /* 0x002fca0007f3e0ff */
[----:B------:R-:W-:Y:S02]  /*da90*/  IMAD.X R183, R179, 0x1, R233, P1 ;  /* 0x00000001b3b77824 */ /* 0x000fe400008e06e9 */
[----:B--2---:R-:W2:Y:S04]  /*daa0*/  LDL.LU R233, [R1+0x1d8] ;  /* 0x0001d80001e97983 */ /* 0x004ea80000300800 */
        /* <DEDUP_REMOVED lines=66> */
[----:B------:R0:W-:Y:S02]  /*ded0*/  STS.U8 [R187+UR12+0x6400], R215 ;  /* 0x006400d7bb007988 */ /* 0x0001e4000800000c */
[----:B0-----:R-:W-:-:S05]  /*dee0*/  LOP3.LUT R187, R187, 0x20, RZ, 0x3c, !PT ;  /* 0x00000020bbbb7812 */ /* 0x001fca00078e3cff */
[----:B------:R0:W-:Y:S04]  /*def0*/  STS.U8 [R187+UR12+0x300], R189 ;  /* 0x000300bdbb007988 */ /* 0x0001e8000800000c */
[----:B--2---:R2:W-:Y:S01]  /*df00*/  STL [R1+0x524], R233 ;  /* 0x000524e901007387 */ /* 0x0045e20000100800 */
[----:B0-----:R-:W-:Y:S02]  /*df10*/  PRMT R189, RZ, 0x7610, R189 ;  /* 0x00007610ffbd7816 */ /* 0x001fe400000000bd */
        /* <DEDUP_REMOVED lines=151> */
[----:B---3--:R3:W-:Y:S04]  /*e890*/  STL [R1+0x570], R2 ;  /* 0x0005700201007387 */ /* 0x0087e80000100800 */
[----:B------:R4:W-:Y:S01]  /*e8a0*/  STS.U8 [R187+UR12+0x2900], R180 ;  /* 0x002900b4bb007988 */ /* 0x0009e2000800000c */
[----:B-1----:R-:W-:Y:S02]  /*e8b0*/  PRMT R216, RZ, 0x7610, R216 ;  /* 0x00007610ffd87816 */ /* 0x002fe400000000d8 */
[----:B0-----:R-:W-:-:S05]  /*e8c0*/  IADD3 R182, P1, R181, R183, RZ ;  /* 0x000000b7b5b67210 */ /* 0x001fca0007f3e0ff */
[----:B------:R-:W-:Y:S02]  /*e8d0*/  IMAD.X R183, R179, 0x1, R2, P1 ;  /* 0x00000001b3b77824 */ /* 0x000fe400008e0602 */
[----:B---3--:R-:W3:Y:S04]  /*e8e0*/  LDL.LU R2, [R1+0x18] ;  /* 0x0000180001027983 */ /* 0x008ee80000300800 */
[----:B------:R0:W3:Y:S04]  /*e8f0*/  @!P0 LDG.E.U8 R189, desc[UR16][R182.64] ;  /* 0x00000010b6bd8981 */ /* 0x0000e8000c1e1100 */
[----:B----4-:R-:W4:Y:S01]  /*e900*/  LDL R180, [R1+0x1c] ;  /* 0x00001c0001b47983 */ /* 0x010f220000100800 */
[----:B0-----:R-:W-:-:S03]  /*e910*/  IADD3 R182, P1, R181, R249, RZ ;  /* 0x000000f9b5b67210 */ /* 0x001fc60007f3e0ff */
[----:B------:R-:W3:Y:S02]  /*e920*/  LDL.LU R249, [R1+0xc] ;  /* 0x00000c0001f97983 */ /* 0x000ee40000300800 */
[----:B------:R-:W-:Y:S02]  /*e930*/  IMAD.X R183, R179, 0x1, R0, P1 ;  /* 0x00000001b3b77824 */ /* 0x000fe400008e0600 */
[----:B------:R0:W-:Y:S04]  /*e940*/  STL [R1+0x574], R0 ;  /* 0x0005740001007387 */ /* 0x0001e80000100800 */
[----:B------:R1:W3:Y:S04]  /*e950*/  @!P0 LDG.E.U8 R216, desc[UR16][R182.64] ;  /* 0x00000010b6d88981 */ /* 0x0002e8000c1e1100 */
[----:B0-----:R-:W3:Y:S04]  /*e960*/  LDL.LU R0, [R1+0x8] ;  /* 0x0000080001007983 */ /* 0x001ee80000300800 */
[----:B------:R-:W1:Y:S04]  /*e970*/  LDL R183, [R1+0x2c] ;  /* 0x00002c0001b77983 */ /* 0x000e680000100800 */
[----:B------:R0:W-:Y:S02]  /*e980*/  STS.U8 [R187+UR12+0x2b00], R186 ;  /* 0x002b00babb007988 */ /* 0x0001e4000800000c */
[----:B0-----:R-:W-:-:S02]  /*e990*/  PRMT R186, RZ, 0x7610, R186 ;  /* 0x00007610ffba7816 */ /* 0x001fc400000000ba */
[----:B------:R0:W-:Y:S02]  /*e9a0*/  STS.U8 [R187+UR12+0x2d00], R215 ;  /* 0x002d00d7bb007988 */ /* 0x0001e4000800000c */
[----:B0-----:R-:W-:Y:S02]  /*e9b0*/  PRMT R215, RZ, 0x7610, R215 ;  /* 0x00007610ffd77816 */ /* 0x001fe400000000d7 */
[----:B------:R0:W-:Y:S02]  /*e9c0*/  STS.U8 [R187+UR12+0x2f00], R190 ;  /* 0x002f00bebb007988 */ /* 0x0001e4000800000c */
[----:B0-----:R-:W-:Y:S02]  /*e9d0*/  PRMT R190, RZ, 0x7610, R190 ;  /* 0x00007610ffbe7816 */ /* 0x001fe400000000be */
        /* <DEDUP_REMOVED lines=18> */
[----:B-1----:R-:W-:-:S05]  /*eb00*/  IADD3 R182, P1, R181, R183, RZ ;  /* 0x000000b7b5b67210 */ /* 0x002fca0007f3e0ff */
[----:B--2---:R-:W-:-:S05]  /*eb10*/  IMAD.X R183, R179, 0x1, R233, P1 ;  /* 0x00000001b3b77824 */ /* 0x004fca00008e06e9 */
[----:B------:R4:W2:Y:S02]  /*eb20*/  @!P0 LDG.E.U8 R186, desc[UR16][R182.64] ;  /* 0x00000010b6ba8981 */ /* 0x0008a4000c1e1100 */
[----:B----4-:R-:W-:-:S05]  /*eb30*/  IADD3 R182, P1, R181, R180, RZ ;  /* 0x000000b4b5b67210 */ /* 0x010fca0007f3e0ff */
[----:B---3--:R-:W-:-:S05]  /*eb40*/  IMAD.X R183, R179, 0x1, R2, P1 ;  /* 0x00000001b3b77824 */ /* 0x008fca00008e0602 */
[----:B------:R0:W3:Y:S02]  /*eb50*/  @!P0 LDG.E.U8 R215, desc[UR16][R182.64] ;  /* 0x00000010b6d78981 */ /* 0x0000e4000c1e1100 */
        /* <DEDUP_REMOVED lines=29> */
[----:B------:R0:W4:Y:S04]  /*ed30*/  @!P0 LDG.E.U8 R208, desc[UR16][R182.64] ;  /* 0x00000010b6d08981 */ /* 0x000128000c1e1100 */
[----:B------:R-:W0:Y:S01]  /*ed40*/  LDL.LU R183, [R1+0x4] ;  /* 0x0000040001b77983 */ /* 0x000e220000300800 */
[----:B------:R-:W-:Y:S02]  /*ed50*/  USHF.R.S32.HI UR21, URZ, 0x1f, UR14 ;  /* 0x0000001f3f157899 */ /* 0x000fe4000801140e */
[----:B------:R-:W-:Y:S02]  /*ed60*/  IADD3 R3, P6, R3, UR14, RZ ;  /* 0x0000000e03037c10 */ /* 0x000fe4000ffde0ff */
[----:B------:R-:W-:Y:S01]  /*ed70*/  IADD3 R10, P5, R10, UR14, RZ ;  /* 0x0000000e0a0a7c10 */ /* 0x000fe2000ffbe0ff */
[----:B------:R-:W2:Y:S01]  /*ed80*/  LDL.LU R182, [R1+0x34] ;  /* 0x0000340001b67983 */ /* 0x000ea20000300800 */
[----:B------:R-:W-:-:S02]  /*ed90*/  IADD3.X R11, R11, UR21, RZ, P6, !PT ;  /* 0x000000150b0b7c10 */ /* 0x000fc4000b7fe4ff */
[----:B------:R-:W-:Y:S02]  /*eda0*/  IADD3 R13, P6, R13, UR14, RZ ;  /* 0x0000000e0d0d7c10 */ /* 0x000fe4000ffde0ff */
[----:B------:R-:W-:Y:S02]  /*edb0*/  IADD3.X R20, R20, UR21, RZ, P5, !PT ;  /* 0x0000001514147c10 */ /* 0x000fe4000affe4ff */
[----:B------:R-:W-:Y:S02]  /*edc0*/  IADD3 R23, P5, R23, UR14, RZ ;  /* 0x0000000e17177c10 */ /* 0x000fe4000ffbe0ff */
[----:B------:R-:W-:Y:S02]  /*edd0*/  IADD3.X R22, R22, UR21, RZ, P6, !PT ;  /* 0x0000001516167c10 */ /* 0x000fe4000b7fe4ff */
[----:B------:R-:W-:Y:S02]  /*ede0*/  IADD3 R153, P6, R153, UR14, RZ ;  /* 0x0000000e99997c10 */ /* 0x000fe4000ffde0ff */
[----:B------:R-:W-:-:S02]  /*edf0*/  IADD3.X R160, R160, UR21, RZ, P5, !PT ;  /* 0x00000015a0a07c10 */ /* 0x000fc4000affe4ff */
[----:B------:R-:W-:Y:S02]  /*ee00*/  IADD3 R163, P5, R163, UR14, RZ ;  /* 0x0000000ea3a37c10 */ /* 0x000fe4000ffbe0ff */
[----:B------:R-:W-:Y:S02]  /*ee10*/  IADD3.X R162, R162, UR21, RZ, P6, !PT ;  /* 0x00000015a2a27c10 */ /* 0x000fe4000b7fe4ff */
[----:B------:R-:W-:Y:S02]  /*ee20*/  IADD3 R165, P6, R165, UR14, RZ ;  /* 0x0000000ea5a57c10 */ /* 0x000fe4000ffde0ff */
[----:B------:R-:W-:Y:S02]  /*ee30*/  IADD3.X R172, R172, UR21, RZ, P5, !PT ;  /* 0x00000015acac7c10 */ /* 0x000fe4000affe4ff */
[----:B------:R-:W-:Y:S02]  /*ee40*/  IADD3 R180, P1, R181, R213, RZ ;  /* 0x000000d5b5b47210 */ /* 0x000fe40007f3e0ff */
[----:B------:R-:W-:-:S02]  /*ee50*/  IADD3 R217, P5, R217, UR14, RZ ;  /* 0x0000000ed9d97c10 */ /* 0x000fc4000ffbe0ff */
[----:B------:R-:W-:Y:S02]  /*ee60*/  IADD3.X R173, R173, UR21, RZ, P6, !PT ;  /* 0x00000015adad7c10 */ /* 0x000fe4000b7fe4ff */
[----:B------:R-:W-:Y:S01]  /*ee70*/  IADD3 R219, P6, R219, UR14, RZ ;  /* 0x0000000edbdb7c10 */ /* 0x000fe2000ffde0ff */
[----:B------:R-:W-:Y:S01]  /*ee80*/  IMAD.X R181, R179, 0x1, R177, P1 ;  /* 0x00000001b3b57824 */ /* 0x000fe200008e06b1 */
[----:B------:R-:W-:Y:S02]  /*ee90*/  IADD3.X R214, R214, UR21, RZ, P5, !PT ;  /* 0x00000015d6d67c10 */ /* 0x000fe4000affe4ff */
[----:B------:R-:W-:Y:S02]  /*eea0*/  IADD3 R229, P5, R229, UR14, RZ ;  /* 0x0000000ee5e57c10 */ /* 0x000fe4000ffbe0ff */
[----:B------:R-:W-:Y:S02]  /*eeb0*/  PRMT R179, RZ, 0x7610, R179 ;  /* 0x00007610ffb37816 */ /* 0x000fe400000000b3 */
[----:B------:R-:W-:-:S02]  /*eec0*/  IADD3.X R218, R218, UR21, RZ, P6, !PT ;  /* 0x00000015dada7c10 */ /* 0x000fc4000b7fe4ff */
[----:B------:R-:W-:Y:S02]  /*eed0*/  IADD3 R231, P6, R231, UR14, RZ ;  /* 0x0000000ee7e77c10 */ /* 0x000fe4000ffde0ff */
[----:B------:R-:W-:Y:S01]  /*eee0*/  IADD3.X R228, R228, UR21, RZ, P5, !PT ;  /* 0x00000015e4e47c10 */ /* 0x000fe2000affe4ff */
[----:B------:R1:W4:Y:S01]  /*eef0*/  @!P0 LDG.E.U8 R179, desc[UR16][R180.64] ;  /* 0x00000010b4b38981 */ /* 0x000322000c1e1100 */
[----:B------:R-:W-:Y:S02]  /*ef00*/  IADD3 R242, P5, R242, UR14, RZ ;  /* 0x0000000ef2f27c10 */ /* 0x000fe4000ffbe0ff */
[----:B------:R-:W-:Y:S02]  /*ef10*/  IADD3.X R230, R230, UR21, RZ, P6, !PT ;  /* 0x00000015e6e67c10 */ /* 0x000fe4000b7fe4ff */
[----:B------:R-:W-:Y:S01]  /*ef20*/  IADD3 R244, P6, R244, UR14, RZ ;  /* 0x0000000ef4f47c10 */ /* 0x000fe2000ffde0ff */
[----:B------:R1:W-:Y:S01]  /*ef30*/  STS.U8 [R187+UR12+0x6b00], R205 ;  /* 0x006b00cdbb007988 */ /* 0x0003e2000800000c */
[----:B------:R-:W-:-:S03]  /*ef40*/  IADD3.X R241, R241, UR21, RZ, P5, !PT ;  /* 0x00000015f1f17c10 */ /* 0x000fc6000affe4ff */
[----:B------:R-:W3:Y:S01]  /*ef50*/  LDL.LU R180, [R1+0x24] ;  /* 0x0000240001b47983 */ /* 0x000ee20000300800 */
[----:B------:R-:W-:-:S03]  /*ef60*/  IADD3.X R243, R243, UR21, RZ, P6, !PT ;  /* 0x00000015f3f37c10 */ /* 0x000fc6000b7fe4ff */
[----:B------:R-:W2:Y:S01]  /*ef70*/  LDL.LU R181, [R1] ;  /* 0x0000000001b57983 */ /* 0x000ea20000300800 */
[----:B------:R-:W-:-:S03]  /*ef80*/  IADD3 R249, P6, R249, UR14, RZ ;  /* 0x0000000ef9f97c10 */ /* 0x000fc6000ffde0ff */
[----:B-1----:R-:W4:Y:S04]  /*ef90*/  LDL.LU R205, [R1+0x1c] ;  /* 0x00001c0001cd7983 */ /* 0x002f280000300800 */
[----:B------:R1:W-:Y:S04]  /*efa0*/  STS.U8 [R187+UR12+0x6d00], R194 ;  /* 0x006d00c2bb007988 */ /* 0x0003e8000800000c */
[----:B------:R1:W-:Y:S04]  /*efb0*/  STS.U8 [R187+UR12+0x7100], R198 ;  /* 0x007100c6bb007988 */ /* 0x0003e8000800000c */
[----:B------:R1:W-:Y:S04]  /*efc0*/  STS.U8 [R187+UR12+0x7b00], R201 ;  /* 0x007b00c9bb007988 */ /* 0x0003e8000800000c */
[----:B-1----:R-:W3:Y:S04]  /*efd0*/  LDL.LU R194, [R1+0x14] ;  /* 0x0000140001c27983 */ /* 0x002ee80000300800 */
[----:B------:R-:W2:Y:S04]  /*efe0*/  LDL.LU R198, [R1+0x2c] ;  /* 0x00002c0001c67983 */ /* 0x000ea80000300800 */
[----:B------:R1:W-:Y:S04]  /*eff0*/  STS.U8 [R187+UR12+0x6f00], R196 ;  /* 0x006f00c4bb007988 */ /* 0x0003e8000800000c */
[----:B------:R-:W2:Y:S04]  /*f000*/  LDL.LU R201, [R1+0x3c] ;  /* 0x00003c0001c97983 */ /* 0x000ea80000300800 */
[----:B-1----:R-:W2:Y:S01]  /*f010*/  LDL.LU R196, [R1+0x10] ;  /* 0x0000100001c47983 */ /* 0x002ea20000300800 */
[----:B0-----:R-:W-:-:S05]  /*f020*/  IADD3 R183, P5, R183, UR14, RZ ;  /* 0x0000000eb7b77c10 */ /* 0x001fca000ffbe0ff */
[----:B------:R0:W-:Y:S04]  /*f030*/  STL [R1+0x4], R183 ;  /* 0x000004b701007387 */ /* 0x0001e80000100800 */
[----:B0-----:R-:W2:Y:S04]  /*f040*/  LDL.LU R183, [R1+0x44] ;  /* 0x0000440001b77983 */ /* 0x001ea80000300800 */
[----:B------:R0:W-:Y:S04]  /*f050*/  STL [R1+0xc], R249 ;  /* 0x00000cf901007387 */ /* 0x0001e80000100800 */
[----:B0-----:R-:W2:Y:S01]  /*f060*/  LDL.LU R249, [R1+0x578] ;  /* 0x0005780001f97983 */ /* 0x001ea20000300800 */
[----:B------:R-:W-:-:S02]  /*f070*/  IADD3 R6, P1, R6, UR14, RZ ;  /* 0x0000000e06067c10 */ /* 0x000fc4000ff3e0ff */
[----:B------:R-:W-:Y:S02]  /*f080*/  IADD3 R7, P2, R7, UR14, RZ ;  /* 0x0000000e07077c10 */ /* 0x000fe4000ff5e0ff */
[----:B------:R-:W-:Y:S02]  /*f090*/  IADD3.X R12, R12, UR21, RZ, P1, !PT ;  /* 0x000000150c0c7c10 */ /* 0x000fe40008ffe4ff */
[----:B------:R-:W-:Y:S02]  /*f0a0*/  IADD3 R8, P3, R8, UR14, RZ ;  /* 0x0000000e08087c10 */ /* 0x000fe4000ff7e0ff */
[----:B------:R-:W-:Y:S02]  /*f0b0*/  IADD3 R15, P1, R15, UR14, RZ ;  /* 0x0000000e0f0f7c10 */ /* 0x000fe4000ff3e0ff */
[----:B------:R-:W-:Y:S02]  /*f0c0*/  IADD3.X R14, R14, UR21, RZ, P2, !PT ;  /* 0x000000150e0e7c10 */ /* 0x000fe400097fe4ff */
[----:B------:R-:W-:-:S02]  /*f0d0*/  IADD3 R9, P4, R9, UR14, RZ ;  /* 0x0000000e09097c10 */ /* 0x000fc4000ff9e0ff */
[----:B------:R-:W-:Y:S02]  /*f0e0*/  IADD3 R17, P2, R17, UR14, RZ ;  /* 0x0000000e11117c10 */ /* 0x000fe4000ff5e0ff */
[----:B------:R-:W-:Y:S02]  /*f0f0*/  IADD3.X R16, R16, UR21, RZ, P3, !PT ;  /* 0x0000001510107c10 */ /* 0x000fe40009ffe4ff */
[----:B------:R-:W-:Y:S02]  /*f100*/  IADD3.X R152, R152, UR21, RZ, P1, !PT ;  /* 0x0000001598987c10 */ /* 0x000fe40008ffe4ff */
[----:B------:R-:W-:Y:S02]  /*f110*/  IADD3 R19, P3, R19, UR14, RZ ;  /* 0x0000000e13137c10 */ /* 0x000fe4000ff7e0ff */
[----:B------:R-:W-:Y:S02]  /*f120*/  IADD3 R155, P1, R155, UR14, RZ ;  /* 0x0000000e9b9b7c10 */ /* 0x000fe4000ff3e0ff */
[----:B------:R-:W-:-:S02]  /*f130*/  IADD3.X R18, R18, UR21, RZ, P4, !PT ;  /* 0x0000001512127c10 */ /* 0x000fc4000a7fe4ff */
[----:B------:R-:W-:Y:S02]  /*f140*/  IADD3.X R154, R154, UR21, RZ, P2, !PT ;  /* 0x000000159a9a7c10 */ /* 0x000fe400097fe4ff */
[----:B------:R-:W-:Y:S02]  /*f150*/  IADD3 R21, P4, R21, UR14, RZ ;  /* 0x0000000e15157c10 */ /* 0x000fe4000ff9e0ff */
[----:B------:R-:W-:Y:S02]  /*f160*/  IADD3 R157, P2, R157, UR14, RZ ;  /* 0x0000000e9d9d7c10 */ /* 0x000fe4000ff5e0ff */
[----:B------:R-:W-:Y:S02]  /*f170*/  IADD3.X R156, R156, UR21, RZ, P3, !PT ;  /* 0x000000159c9c7c10 */ /* 0x000fe40009ffe4ff */
        /* <DEDUP_REMOVED lines=28> */
[----:B------:R-:W-:Y:S01]  /*f340*/  IADD3.X R235, R235, UR21, RZ, P2, !PT ;  /* 0x00000015ebeb7c10 */ /* 0x000fe200097fe4ff */
[----:B------:R0:W-:Y:S01]  /*f350*/  STS.U8 [R187+UR12+0x7f00], R188 ;  /* 0x007f00bcbb007988 */ /* 0x0001e2000800000c */
[----:B------:R-:W-:Y:S02]  /*f360*/  IADD3 R240, P4, R240, UR14, RZ ;  /* 0x0000000ef0f07c10 */ /* 0x000fe4000ff9e0ff */
[----:B------:R-:W-:Y:S01]  /*f370*/  IADD3 R248, P2, R248, UR14, RZ ;  /* 0x0000000ef8f87c10 */ /* 0x000fe2000ff5e0ff */
[----:B------:R1:W-:Y:S01]  /*f380*/  STS.U8 [R187+UR12+0x7700], R204 ;  /* 0x007700ccbb007988 */ /* 0x0003e2000800000c */
[----:B------:R-:W-:-:S02]  /*f390*/  IADD3.X R237, R237, UR21, RZ, P3, !PT ;  /* 0x00000015eded7c10 */ /* 0x000fc40009ffe4ff */
[----:B------:R-:W-:Y:S01]  /*f3a0*/  IADD3.X R245, R245, UR21, RZ, P1, !PT ;  /* 0x00000015f5f57c10 */ /* 0x000fe20008ffe4ff */
[----:B------:R4:W-:Y:S01]  /*f3b0*/  STS.U8 [R187+UR12+0x7500], R202 ;  /* 0x007500cabb007988 */ /* 0x0009e2000800000c */
[----:B------:R-:W-:Y:S02]  /*f3c0*/  IADD3 R250, P3, R250, UR14, RZ ;  /* 0x0000000efafa7c10 */ /* 0x000fe4000ff7e0ff */
[----:B---3--:R-:W-:Y:S01]  /*f3d0*/  IADD3 R194, P1, R194, UR14, RZ ;  /* 0x0000000ec2c27c10 */ /* 0x008fe2000ff3e0ff */
[----:B0-----:R-:W3:Y:S01]  /*f3e0*/  LDL.LU R188, [R1+0x4c] ;  /* 0x00004c0001bc7983 */ /* 0x001ee20000300800 */
[----:B------:R-:W-:Y:S02]  /*f3f0*/  IADD3.X R239, R239, UR21, RZ, P4, !PT ;  /* 0x00000015efef7c10 */ /* 0x000fe4000a7fe4ff */
[----:B------:R-:W-:Y:S01]  /*f400*/  IADD3.X R247, R247, UR21, RZ, P2, !PT ;  /* 0x00000015f7f77c10 */ /* 0x000fe200097fe4ff */
[----:B-1----:R-:W3:Y:S01]  /*f410*/  LDL.LU R204, [R1+0x20] ;  /* 0x0000200001cc7983 */ /* 0x002ee20000300800 */
[----:B------:R-:W-:-:S02]  /*f420*/  IADD3 R252, P4, R252, UR14, RZ ;  /* 0x0000000efcfc7c10 */ /* 0x000fc4000ff9e0ff */
[----:B----4-:R-:W-:Y:S01]  /*f430*/  IADD3 R205, P2, R205, UR14, RZ ;  /* 0x0000000ecdcd7c10 */ /* 0x010fe2000ff5e0ff */
[----:B------:R0:W-:Y:S04]  /*f440*/  STS.U8 [R187+UR12+0x7d00], R199 ;  /* 0x007d00c7bb007988 */ /* 0x0001e8000800000c */
[----:B------:R-:W4:Y:S04]  /*f450*/  LDL.LU R202, [R1+0x54] ;  /* 0x0000540001ca7983 */ /* 0x000f280000300800 */
[----:B------:R1:W-:Y:S04]  /*f460*/  STS.U8 [R187+UR12+0x7900], R203 ;  /* 0x007900cbbb007988 */ /* 0x0003e8000800000c */
[----:B0-----:R-:W4:Y:S01]  /*f470*/  LDL.LU R199, [R1+0x5c] ;  /* 0x00005c0001c77983 */ /* 0x001f220000300800 */
[----:B------:R-:W-:-:S02]  /*f480*/  IADD3.X R251, R251, UR21, RZ, P4, !PT ;  /* 0x00000015fbfb7c10 */ /* 0x000fc4000a7fe4ff */
[----:B--2---:R-:W-:Y:S01]  /*f490*/  IADD3.X R181, R181, UR21, RZ, P5, !PT ;  /* 0x00000015b5b57c10 */ /* 0x004fe2000affe4ff */
[----:B------:R-:W-:Y:S04]  /*f4a0*/  STS.U8 [R187+UR12+0x7300], R200 ;  /* 0x007300c8bb007988 */ /* 0x000fe8000800000c */
[----:B-1----:R-:W2:Y:S01]  /*f4b0*/  LDL.LU R203, [R1+0x30] ;  /* 0x0000300001cb7983 */ /* 0x002ea20000300800 */
[----:B------:R-:W-:-:S03]  /*f4c0*/  IADD3 R198, P4, R198, UR14, RZ ;  /* 0x0000000ec6c67c10 */ /* 0x000fc6000ff9e0ff */
[----:B------:R0:W-:Y:S01]  /*f4d0*/  STL [R1+0x14], R194 ;  /* 0x000014c201007387 */ /* 0x0001e20000100800 */
[----:B------:R-:W-:Y:S02]  /*f4e0*/  IADD3.X R0, R0, UR21, RZ, P6, !PT ;  /* 0x0000001500007c10 */ /* 0x000fe4000b7fe4ff */
[----:B------:R-:W-:Y:S01]  /*f4f0*/  IADD3 R182, P5, R182, UR14, RZ ;  /* 0x0000000eb6b67c10 */ /* 0x000fe2000ffbe0ff */
[----:B0-----:R-:W2:Y:S04]  /*f500*/  LDL.LU R194, [R1+0x64] ;  /* 0x0000640001c27983 */ /* 0x001ea80000300800 */
[----:B------:R-:W2:Y:S04]  /*f510*/  LDL.LU R200, [R1+0x6c] ;  /* 0x00006c0001c87983 */ /* 0x000ea80000300800 */
[----:B------:R0:W-:Y:S04]  /*f520*/  STL [R1+0x1c], R205 ;  /* 0x00001ccd01007387 */ /* 0x0001e80000100800 */
[----:B0-----:R-:W2:Y:S01]  /*f530*/  LDL.LU R205, [R1+0x40] ;  /* 0x0000400001cd7983 */ /* 0x001ea20000300800 */
[----:B------:R-:W-:-:S02]  /*f540*/  IADD3 R201, P6, R201, UR14, RZ ;  /* 0x0000000ec9c97c10 */ /* 0x000fc4000ffde0ff */
[----:B------:R-:W-:Y:S02]  /*f550*/  IADD3.X R2, R2, UR21, RZ, P2, !PT ;  /* 0x0000001502027c10 */ /* 0x000fe400097fe4ff */
[----:B------:R-:W-:Y:S02]  /*f560*/  IADD3.X R196, R196, UR21, RZ, P1, !PT ;  /* 0x00000015c4c47c10 */ /* 0x000fe40008ffe4ff */
[----:B------:R-:W-:Y:S02]  /*f570*/  IADD3.X R249, R249, UR21, RZ, P3, !PT ;  /* 0x00000015f9f97c10 */ /* 0x000fe40009ffe4ff */
[----:B------:R-:W-:-:S05]  /*f580*/  IADD3 R180, P3, R180, UR14, RZ ;  /* 0x0000000eb4b47c10 */ /* 0x000fca000ff7e0ff */
[----:B------:R0:W-:Y:S04]  /*f590*/  STL [R1+0x24], R180 ;  /* 0x000024b401007387 */ /* 0x0001e80000100800 */
[----:B0-----:R-:W2:Y:S04]  /*f5a0*/  LDL.LU R180, [R1+0x74] ;  /* 0x0000740001b47983 */ /* 0x001ea80000300800 */
[----:B------:R0:W-:Y:S04]  /*f5b0*/  STL [R1], R181 ;  /* 0x000000b501007387 */ /* 0x0001e80000100800 */
[----:B------:R-:W-:Y:S04]  /*f5c0*/  STL [R1+0x2c], R198 ;  /* 0x00002cc601007387 */ /* 0x000fe80000100800 */
[----:B0-----:R-:W2:Y:S04]  /*f5d0*/  LDL.LU R181, [R1+0x7c] ;  /* 0x00007c0001b57983 */ /* 0x001ea80000300800 */
[----:B------:R0:W-:Y:S04]  /*f5e0*/  STL [R1+0x8], R0 ;  /* 0x0000080001007387 */ /* 0x0001e80000100800 */
[----:B------:R1:W-:Y:S04]  /*f5f0*/  STL [R1+0x34], R182 ;  /* 0x000034b601007387 */ /* 0x0003e80000100800 */
[----:B0-----:R-:W2:Y:S04]  /*f600*/  LDL.LU R0, [R1+0x574] ;  /* 0x0005740001007983 */ /* 0x001ea80000300800 */
[----:B------:R-:W2:Y:S04]  /*f610*/  LDL.LU R198, [R1+0x50] ;  /* 0x0000500001c67983 */ /* 0x000ea80000300800 */
[----:B-1----:R-:W2:Y:S04]  /*f620*/  LDL.LU R182, [R1+0x84] ;  /* 0x0000840001b67983 */ /* 0x002ea80000300800 */
[----:B------:R-:W-:Y:S04]  /*f630*/  STL [R1+0x3c], R201 ;  /* 0x00003cc901007387 */ /* 0x000fe80000100800 */
[----:B------:R0:W-:Y:S04]  /*f640*/  STL [R1+0x18], R2 ;  /* 0x0000180201007387 */ /* 0x0001e80000100800 */
[----:B------:R1:W-:Y:S04]  /*f650*/  STL [R1+0x10], R196 ;  /* 0x000010c401007387 */ /* 0x0003e80000100800 */
[----:B0-----:R-:W2:Y:S01]  /*f660*/  LDL.LU R2, [R1+0x570] ;  /* 0x0005700001027983 */ /* 0x001ea20000300800 */
[----:B------:R-:W-:-:S02]  /*f670*/  IADD3 R183, P1, R183, UR14, RZ ;  /* 0x0000000eb7b77c10 */ /* 0x000fc4000ff3e0ff */
[----:B------:R-:W-:-:S03]  /*f680*/  IADD3.X R233, R233, UR21, RZ, P4, !PT ;  /* 0x00000015e9e97c10 */ /* 0x000fc6000a7fe4ff */
[----:B------:R0:W-:Y:S04]  /*f690*/  STL [R1+0x44], R183 ;  /* 0x000044b701007387 */ /* 0x0001e80000100800 */
[----:B------:R-:W2:Y:S04]  /*f6a0*/  LDL.LU R201, [R1+0x8c] ;  /* 0x00008c0001c97983 */ /* 0x000ea80000300800 */
[----:B-1----:R-:W2:Y:S04]  /*f6b0*/  LDL.LU R196, [R1+0x60] ;  /* 0x0000600001c47983 */ /* 0x002ea80000300800 */
[----:B0-----:R-:W2:Y:S01]  /*f6c0*/  LDL.LU R183, [R1+0x94] ;  /* 0x0000940001b77983 */ /* 0x001ea20000300800 */
[----:B---3--:R-:W-:-:S02]  /*f6d0*/  IADD3 R188, P2, R188, UR14, RZ ;  /* 0x0000000ebcbc7c10 */ /* 0x008fc4000ff5e0ff */
[----:B------:R-:W-:-:S03]  /*f6e0*/  IADD3.X R204, R204, UR21, RZ, P3, !PT ;  /* 0x00000015cccc7c10 */ /* 0x000fc60009ffe4ff */
[----:B------:R-:W-:Y:S04]  /*f6f0*/  STL [R1+0x4c], R188 ;  /* 0x00004cbc01007387 */ /* 0x000fe80000100800 */
[----:B------:R0:W-:Y:S04]  /*f700*/  STL [R1+0x28], R233 ;  /* 0x000028e901007387 */ /* 0x0001e80000100800 */
[----:B------:R1:W-:Y:S01]  /*f710*/  STL [R1+0x20], R204 ;  /* 0x000020cc01007387 */ /* 0x0003e20000100800 */
[----:B----4-:R-:W-:-:S03]  /*f720*/  IADD3 R202, P3, R202, UR14, RZ ;  /* 0x0000000ecaca7c10 */ /* 0x010fc6000ff7e0ff */
[----:B0-----:R-:W3:Y:S01]  /*f730*/  LDL.LU R233, [R1+0x56c] ;  /* 0x00056c0001e97983 */ /* 0x001ee20000300800 */
[----:B------:R-:W-:-:S03]  /*f740*/  IADD3 R199, P4, R199, UR14, RZ ;  /* 0x0000000ec7c77c10 */ /* 0x000fc6000ff9e0ff */
[----:B------:R0:W-:Y:S04]  /*f750*/  STL [R1+0x54], R202 ;  /* 0x000054ca01007387 */ /* 0x0001e80000100800 */
[----:B-1----:R-:W4:Y:S01]  /*f760*/  LDL.LU R204, [R1+0x9c] ;  /* 0x00009c0001cc7983 */ /* 0x002f220000300800 */
[----:B--2---:R-:W-:-:S03]  /*f770*/  IADD3.X R203, R203, UR21, RZ, P5, !PT ;  /* 0x00000015cbcb7c10 */ /* 0x004fc6000affe4ff */
[----:B0-----:R-:W2:Y:S04]  /*f780*/  LDL.LU R202, [R1+0x70] ;  /* 0x0000700001ca7983 */ /* 0x001ea80000300800 */
[----:B------:R0:W-:Y:S01]  /*f790*/  STL [R1+0x30], R203 ;  /* 0x000030cb01007387 */ /* 0x0001e20000100800 */
[----:B------:R-:W-:-:S03]  /*f7a0*/  IADD3 R194, P5, R194, UR14, RZ ;  /* 0x0000000ec2c27c10 */ /* 0x000fc6000ffbe0ff */
[----:B------:R-:W-:Y:S04]  /*f7b0*/  STL [R1+0x5c], R199 ;  /* 0x00005cc701007387 */ /* 0x000fe80000100800 */
[----:B0-----:R-:W4:Y:S04]  /*f7c0*/  LDL.LU R203, [R1+0xa4] ;  /* 0x0000a40001cb7983 */ /* 0x001f280000300800 */
[----:B------:R-:W-:Y:S01]  /*f7d0*/  STS.U8 [R187+UR12+0x4300], R207 ;  /* 0x004300cfbb007988 */ /* 0x000fe2000800000c */
[----:B------:R-:W-:Y:S02]  /*f7e0*/  IADD3.X R205, R205, UR21, RZ, P1, !PT ;  /* 0x00000015cdcd7c10 */ /* 0x000fe40008ffe4ff */
[----:B------:R-:W-:-:S02]  /*f7f0*/  IADD3 R180, P1, R180, UR14, RZ ;  /* 0x0000000eb4b47c10 */ /* 0x000fc4000ff3e0ff */
[----:B------:R-:W-:-:S05]  /*f800*/  IADD3.X R0, R0, UR21, RZ, P6, !PT ;  /* 0x0000001500007c10 */ /* 0x000fca000b7fe4ff */
[----:B------:R0:W-:Y:S04]  /*f810*/  STL [R1+0x38], R0 ;  /* 0x0000380001007387 */ /* 0x0001e80000100800 */
[----:B------:R1:W-:Y:S01]  /*f820*/  STL [R1+0x64], R194 ;  /* 0x000064c201007387 */ /* 0x0003e20000100800 */
[----:B------:R-:W-:-:S03]  /*f830*/  IADD3 R200, P6, R200, UR14, RZ ;  /* 0x0000000ec8c87c10 */ /* 0x000fc6000ffde0ff */
[----:B0-----:R-:W4:Y:S04]  /*f840*/  LDL.LU R0, [R1+0x568] ;  /* 0x0005680001007983 */ /* 0x001f280000300800 */
[----:B-1----:R-:W4:Y:S04]  /*f850*/  LDL.LU R194, [R1+0xac] ;  /* 0x0000ac0001c27983 */ /* 0x002f280000300800 */
[----:B------:R0:W-:Y:S01]  /*f860*/  STL [R1+0x40], R205 ;  /* 0x000040cd01007387 */ /* 0x0001e20000100800 */
[----:B------:R-:W-:-:S03]  /*f870*/  IADD3.X R2, R2, UR21, RZ, P2, !PT ;  /* 0x0000001502027c10 */ /* 0x000fc600097fe4ff */
[----:B0-----:R-:W4:Y:S04]  /*f880*/  LDL.LU R205, [R1+0x80] ;  /* 0x0000800001cd7983 */ /* 0x001f280000300800 */
[----:B------:R-:W-:Y:S04]  /*f890*/  STL [R1+0x6c], R200 ;  /* 0x00006cc801007387 */ /* 0x000fe80000100800 */
[----:B------:R-:W4:Y:S04]  /*f8a0*/  LDL.LU R207, [R1+0xb4] ;  /* 0x0000b40001cf7983 */ /* 0x000f280000300800 */
[----:B------:R0:W-:Y:S04]  /*f8b0*/  STL [R1+0x48], R2 ;  /* 0x0000480201007387 */ /* 0x0001e80000100800 */
[----:B------:R1:W-:Y:S04]  /*f8c0*/  STL [R1+0x74], R180 ;  /* 0x000074b401007387 */ /* 0x0003e80000100800 */
[----:B0-----:R-:W4:Y:S01]  /*f8d0*/  LDL.LU R2, [R1+0x564] ;  /* 0x0005640001027983 */ /* 0x001f220000300800 */
[----:B------:R-:W-:-:S02]  /*f8e0*/  IADD3 R181, P2, R181, UR14, RZ ;  /* 0x0000000eb5b57c10 */ /* 0x000fc4000ff5e0ff */
[----:B------:R-:W-:Y:S01]  /*f8f0*/  IADD3.X R198, R198, UR21, RZ, P3, !PT ;  /* 0x00000015c6c67c10 */ /* 0x000fe20009ffe4ff */
[----:B------:R-:W4:Y:S04]  /*f900*/  LDL.LU R200, [R1+0xbc] ;  /* 0x0000bc0001c87983 */ /* 0x000f280000300800 */
[----:B-1----:R-:W4:Y:S01]  /*f910*/  LDL.LU R180, [R1+0x90] ;  /* 0x0000900001b47983 */ /* 0x002f220000300800 */
[----:B------:R-:W-:-:S03]  /*f920*/  IADD3 R182, P3, R182, UR14, RZ ;  /* 0x0000000eb6b67c10 */ /* 0x000fc6000ff7e0ff */
[----:B------:R0:W-:Y:S01]  /*f930*/  STL [R1+0x7c], R181 ;  /* 0x00007cb501007387 */ /* 0x0001e20000100800 */
[----:B---3--:R-:W-:-:S03]  /*f940*/  IADD3.X R233, R233, UR21, RZ, P4, !PT ;  /* 0x00000015e9e97c10 */ /* 0x008fc6000a7fe4ff */
[----:B0-----:R-:W3:Y:S04]  /*f950*/  LDL.LU R181, [R1+0xc4] ;  /* 0x0000c40001b57983 */ /* 0x001ee80000300800 */
[----:B------:R0:W-:Y:S04]  /*f960*/  STL [R1+0x58], R233 ;  /* 0x000058e901007387 */ /* 0x0001e80000100800 */
[----:B------:R1:W-:Y:S01]  /*f970*/  STL [R1+0x50], R198 ;  /* 0x000050c601007387 */ /* 0x0003e20000100800 */
[----:B------:R-:W-:-:S03]  /*f980*/  IADD3 R201, P4, R201, UR14, RZ ;  /* 0x0000000ec9c97c10 */ /* 0x000fc6000ff9e0ff */
[----:B0-----:R-:W3:Y:S01]  /*f990*/  LDL.LU R233, [R1+0x560] ;  /* 0x0005600001e97983 */ /* 0x001ee20000300800 */
[----:B------:R-:W-:-:S03]  /*f9a0*/  IADD3.X R196, R196, UR21, RZ, P5, !PT ;  /* 0x00000015c4c47c10 */ /* 0x000fc6000affe4ff */
[----:B------:R0:W-:Y:S01]  /*f9b0*/  STL [R1+0x84], R182 ;  /* 0x000084b601007387 */ /* 0x0001e20000100800 */
[----:B------:R-:W-:-:S03]  /*f9c0*/  IADD3 R183, P5, R183, UR14, RZ ;  /* 0x0000000eb7b77c10 */ /* 0x000fc6000ffbe0ff */
[----:B------:R-:W3:Y:S04]  /*f9d0*/  LDL.LU R188, [R1+0xcc] ;  /* 0x0000cc0001bc7983 */ /* 0x000ee80000300800 */
[----:B-1----:R-:W3:Y:S04]  /*f9e0*/  LDL.LU R198, [R1+0xa0] ;  /* 0x0000a00001c67983 */ /* 0x002ee80000300800 */
[----:B0-----:R-:W3:Y:S04]  /*f9f0*/  LDL.LU R182, [R1+0xd4] ;  /* 0x0000d40001b67983 */ /* 0x001ee80000300800 */
[----:B------:R-:W3:Y:S04]  /*fa00*/  LDL.LU R199, [R1+0xdc] ;  /* 0x0000dc0001c77983 */ /* 0x000ee80000300800 */
[----:B------:R-:W-:Y:S04]  /*fa10*/  STL [R1+0x8c], R201 ;  /* 0x00008cc901007387 */ /* 0x000fe80000100800 */
[----:B------:R0:W-:Y:S01]  /*fa20*/  STL [R1+0x60], R196 ;  /* 0x000060c401007387 */ /* 0x0001e20000100800 */
[----:B--2---:R-:W-:-:S03]  /*fa30*/  IADD3.X R202, R202, UR21, RZ, P1, !PT ;  /* 0x00000015caca7c10 */ /* 0x004fc60008ffe4ff */
[----:B0-----:R-:W2:Y:S04]  /*fa40*/  LDL.LU R196, [R1+0xb0] ;  /* 0x0000b00001c47983 */ /* 0x001ea80000300800 */
[----:B------:R0:W-:Y:S04]  /*fa50*/  STL [R1+0x94], R183 ;  /* 0x000094b701007387 */ /* 0x0001e80000100800 */
[----:B0-----:R-:W2:Y:S01]  /*fa60*/  LDL.LU R183, [R1+0xe4] ;  /* 0x0000e40001b77983 */ /* 0x001ea20000300800 */
[----:B----4-:R-:W-:-:S05]  /*fa70*/  IADD3.X R0, R0, UR21, RZ, P6, !PT ;  /* 0x0000001500007c10 */ /* 0x010fca000b7fe4ff */
[----:B------:R0:W-:Y:S01]  /*fa80*/  STL [R1+0x68], R0 ;  /* 0x0000680001007387 */ /* 0x0001e20000100800 */
[----:B------:R-:W-:-:S03]  /*fa90*/  IADD3 R204, P6, R204, UR14, RZ ;  /* 0x0000000ecccc7c10 */ /* 0x000fc6000ffde0ff */
[----:B0-----:R-:W4:Y:S04]  /*faa0*/  LDL.LU R0, [R1+0x55c] ;  /* 0x00055c0001007983 */ /* 0x001f280000300800 */
[----:B------:R-:W2:Y:S04]  /*fab0*/  LDL.LU R201, [R1+0xec] ;  /* 0x0000ec0001c97983 */ /* 0x000ea80000300800 */
[----:B------:R0:W-:Y:S04]  /*fac0*/  STL [R1+0x9c], R204 ;  /* 0x00009ccc01007387 */ /* 0x0001e80000100800 */
[----:B0-----:R-:W2:Y:S04]  /*fad0*/  LDL.LU R204, [R1+0xc0] ;  /* 0x0000c00001cc7983 */ /* 0x001ea80000300800 */
[----:B------:R0:W-:Y:S01]  /*fae0*/  STL [R1+0x70], R202 ;  /* 0x000070ca01007387 */ /* 0x0001e20000100800 */
[----:B------:R-:W-:-:S03]  /*faf0*/  IADD3.X R2, R2, UR21, RZ, P2, !PT ;  /* 0x0000001502027c10 */ /* 0x000fc600097fe4ff */
[----:B0-----:R-:W2:Y:S04]  /*fb00*/  LDL.LU R202, [R1+0xf4] ;  /* 0x0000f40001ca7983 */ /* 0x001ea80000300800 */
[----:B------:R0:W-:Y:S04]  /*fb10*/  STL [R1+0x78], R2 ;  /* 0x0000780201007387 */ /* 0x0001e80000100800 */
[----:B0-----:R-:W2:Y:S01]  /*fb20*/  LDL.LU R2, [R1+0x558] ;  /* 0x0005580001027983 */ /* 0x001ea20000300800 */
[----:B------:R-:W-:Y:S02]  /*fb30*/  IADD3 R203, P1, R203, UR14, RZ ;  /* 0x0000000ecbcb7c10 */ /* 0x000fe4000ff3e0ff */
[----:B------:R-:W-:-:S02]  /*fb40*/  IADD3 R194, P2, R194, UR14, RZ ;  /* 0x0000000ec2c27c10 */ /* 0x000fc4000ff5e0ff */
[----:B------:R-:W-:Y:S01]  /*fb50*/  IADD3.X R205, R205, UR21, RZ, P3, !PT ;  /* 0x00000015cdcd7c10 */ /* 0x000fe20009ffe4ff */
[----:B------:R0:W-:Y:S04]  /*fb60*/  STL [R1+0xa4], R203 ;  /* 0x0000a4cb01007387 */ /* 0x0001e80000100800 */
[----:B0-----:R-:W2:Y:S01]  /*fb70*/  LDL.LU R203, [R1+0xfc] ;  /* 0x0000fc0001cb7983 */ /* 0x001ea20000300800 */
[----:B---3--:R-:W-:-:S03]  /*fb80*/  IADD3.X R233, R233, UR21, RZ, P4, !PT ;  /* 0x00000015e9e97c10 */ /* 0x008fc6000a7fe4ff */
[----:B------:R0:W-:Y:S01]  /*fb90*/  STL [R1+0xac], R194 ;  /* 0x0000acc201007387 */ /* 0x0001e20000100800 */
[----:B------:R-:W-:-:S03]  /*fba0*/  IADD3 R207, P3, R207, UR14, RZ ;  /* 0x0000000ecfcf7c10 */ /* 0x000fc6000ff7e0ff */
[----:B0-----:R-:W3:Y:S04]  /*fbb0*/  LDL.LU R194, [R1+0xd0] ;  /* 0x0000d00001c27983 */ /* 0x001ee80000300800 */
[----:B------:R0:W-:Y:S01]  /*fbc0*/  STL [R1+0x80], R205 ;  /* 0x000080cd01007387 */ /* 0x0001e20000100800 */
[----:B------:R-:W-:-:S03]  /*fbd0*/  IADD3.X R180, R180, UR21, RZ, P5, !PT ;  /* 0x00000015b4b47c10 */ /* 0x000fc6000affe4ff */
[----:B0-----:R-:W3:Y:S04]  /*fbe0*/  LDL.LU R205, [R1+0x104] ;  /* 0x0001040001cd7983 */ /* 0x001ee80000300800 */
[----:B------:R0:W-:Y:S01]  /*fbf0*/  STL [R1+0x88], R233 ;  /* 0x000088e901007387 */ /* 0x0001e20000100800 */
[----:B------:R-:W-:-:S03]  /*fc00*/  IADD3 R200, P4, R200, UR14, RZ ;  /* 0x0000000ec8c87c10 */ /* 0x000fc6000ff9e0ff */
[----:B0-----:R-:W3:Y:S01]  /*fc10*/  LDL.LU R233, [R1+0x554] ;  /* 0x0005540001e97983 */ /* 0x001ee20000300800 */
[----:B------:R-:W-:-:S03]  /*fc20*/  IADD3 R181, P5, R181, UR14, RZ ;  /* 0x0000000eb5b57c10 */ /* 0x000fc6000ffbe0ff */
[----:B------:R-:W-:Y:S04]  /*fc30*/  STL [R1+0xb4], R207 ;  /* 0x0000b4cf01007387 */ /* 0x000fe80000100800 */
[----:B------:R0:W-:Y:S04]  /*fc40*/  STL [R1+0x90], R180 ;  /* 0x000090b401007387 */ /* 0x0001e80000100800 */
[----:B0-----:R-:W3:Y:S04]  /*fc50*/  LDL.LU R180, [R1+0x10c] ;  /* 0x00010c0001b47983 */ /* 0x001ee80000300800 */
[----:B------:R0:W-:Y:S04]  /*fc60*/  STL [R1+0xbc], R200 ;  /* 0x0000bcc801007387 */ /* 0x0001e80000100800 */
[----:B0-----:R-:W3:Y:S01]  /*fc70*/  LDL.LU R200, [R1+0xe0] ;  /* 0x0000e00001c87983 */ /* 0x001ee20000300800 */
[----:B------:R-:W-:-:S02]  /*fc80*/  IADD3.X R198, R198, UR21, RZ, P1, !PT ;  /* 0x00000015c6c67c10 */ /* 0x000fc40008ffe4ff */
[----:B----4-:R-:W-:-:S05]  /*fc90*/  IADD3.X R0, R0, UR21, RZ, P6, !PT ;  /* 0x0000001500007c10 */ /* 0x010fca000b7fe4ff */
[----:B------:R0:W-:Y:S04]  /*fca0*/  STL [R1+0x98], R0 ;  /* 0x0000980001007387 */ /* 0x0001e80000100800 */
[----:B------:R1:W-:Y:S01]  /*fcb0*/  STL [R1+0xc4], R181 ;  /* 0x0000c4b501007387 */ /* 0x0003e20000100800 */
[----:B------:R-:W-:-:S03]  /*fcc0*/  IADD3 R188, P6, R188, UR14, RZ ;  /* 0x0000000ebcbc7c10 */ /* 0x000fc6000ffde0ff */
[----:B0-----:R-:W4:Y:S04]  /*fcd0*/  LDL.LU R0, [R1+0x550] ;  /* 0x0005500001007983 */ /* 0x001f280000300800 */
[----:B-1----:R-:W4:Y:S04]  /*fce0*/  LDL.LU R181, [R1+0x114] ;  /* 0x0001140001b57983 */ /* 0x002f280000300800 */
[----:B------:R-:W-:Y:S01]  /*fcf0*/  STL [R1+0xcc], R188 ;  /* 0x0000ccbc01007387 */ /* 0x000fe20000100800 */
[----:B--2---:R-:W-:-:S05]  /*fd00*/  IADD3.X R2, R2, UR21, RZ, P2, !PT ;  /* 0x0000001502027c10 */ /* 0x004fca00097fe4ff */
[----:B------:R0:W-:Y:S04]  /*fd10*/  STL [R1+0xa8], R2 ;  /* 0x0000a80201007387 */ /* 0x0001e80000100800 */
[----:B------:R1:W-:Y:S04]  /*fd20*/  STL [R1+0xa0], R198 ;  /* 0x0000a0c601007387 */ /* 0x0003e80000100800 */
[----:B0-----:R-:W2:Y:S01]  /*fd30*/  LDL.LU R2, [R1+0x54c] ;  /* 0x00054c0001027983 */ /* 0x001ea20000300800 */
[----:B------:R-:W-:Y:S02]  /*fd40*/  IADD3 R182, P1, R182, UR14, RZ ;  /* 0x0000000eb6b67c10 */ /* 0x000fe4000ff3e0ff */
[----:B------:R-:W-:-:S02]  /*fd50*/  IADD3.X R196, R196, UR21, RZ, P3, !PT ;  /* 0x00000015c4c47c10 */ /* 0x000fc40009ffe4ff */
[----:B------:R-:W-:Y:S01]  /*fd60*/  IADD3 R199, P2, R199, UR14, RZ ;  /* 0x0000000ec7c77c10 */ /* 0x000fe2000ff5e0ff */
[----:B------:R0:W-:Y:S01]  /*fd70*/  STL [R1+0xd4], R182 ;  /* 0x0000d4b601007387 */ /* 0x0001e20000100800 */
[----:B------:R-:W-:-:S03]  /*fd80*/  IADD3 R183, P3, R183, UR14, RZ ;  /* 0x0000000eb7b77c10 */ /* 0x000fc6000ff7e0ff */
[----:B-1----:R-:W2:Y:S04]  /*fd90*/  LDL.LU R198, [R1+0x11c] ;  /* 0x00011c0001c67983 */ /* 0x002ea80000300800 */
[----:B0-----:R-:W2:Y:S04]  /*fda0*/  LDL.LU R182, [R1+0xf0] ;  /* 0x0000f00001b67983 */ /* 0x001ea80000300800 */
[----:B------:R0:W-:Y:S04]  /*fdb0*/  STL [R1+0xb0], R196 ;  /* 0x0000b0c401007387 */ /* 0x0001e80000100800 */
[----:B------:R-:W-:Y:S04]  /*fdc0*/  STL [R1+0xdc], R199 ;  /* 0x0000dcc701007387 */ /* 0x000fe80000100800 */
[----:B0-----:R-:W2:Y:S01]  /*fdd0*/  LDL.LU R196, [R1+0x124] ;  /* 0x0001240001c47983 */ /* 0x001ea20000300800 */
[----:B------:R-:W-:-:S02]  /*fde0*/  IADD3.X R204, R204, UR21, RZ, P5, !PT ;  /* 0x00000015cccc7c10 */ /* 0x000fc4000affe4ff */
[----:B---3--:R-:W-:-:S05]  /*fdf0*/  IADD3.X R233, R233, UR21, RZ, P4, !PT ;  /* 0x00000015e9e97c10 */ /* 0x008fca000a7fe4ff */
[----:B------:R0:W-:Y:S04]  /*fe00*/  STL [R1+0xb8], R233 ;  /* 0x0000b8e901007387 */ /* 0x0001e80000100800 */
[----:B------:R1:W-:Y:S01]  /*fe10*/  STL [R1+0xe4], R183 ;  /* 0x0000e4b701007387 */ /* 0x0003e20000100800 */
[----:B------:R-:W-:-:S03]  /*fe20*/  IADD3 R201, P4, R201, UR14, RZ ;  /* 0x0000000ec9c97c10 */ /* 0x000fc6000ff9e0ff */
[----:B0-----:R-:W3:Y:S01]  /*fe30*/  LDL.LU R233, [R1+0x548] ;  /* 0x0005480001e97983 */ /* 0x001ee20000300800 */
[----:B------:R-:W-:-:S03]  /*fe40*/  IADD3 R202, P5, R202, UR14, RZ ;  /* 0x0000000ecaca7c10 */ /* 0x000fc6000ffbe0ff */
[----:B-1----:R-:W3:Y:S04]  /*fe50*/  LDL.LU R183, [R1+0x12c] ;  /* 0x00012c0001b77983 */ /* 0x002ee80000300800 */
[----:B------:R0:W-:Y:S04]  /*fe60*/  STL [R1+0xc0], R204 ;  /* 0x0000c0cc01007387 */ /* 0x0001e80000100800 */
[----:B------:R-:W-:Y:S01]  /*fe70*/  STL [R1+0xec], R201 ;  /* 0x0000ecc901007387 */ /* 0x000fe20000100800 */
[----:B------:R-:W-:-:S03]  /*fe80*/  IADD3.X R194, R194, UR21, RZ, P1, !PT ;  /* 0x00000015c2c27c10 */ /* 0x000fc60008ffe4ff */
[----:B0-----:R-:W3:Y:S04]  /*fe90*/  LDL.LU R204, [R1+0x100] ;  /* 0x0001000001cc7983 */ /* 0x001ee80000300800 */
[----:B------:R0:W-:Y:S01]  /*fea0*/  STL [R1+0xf4], R202 ;  /* 0x0000f4ca01007387 */ /* 0x0001e20000100800 */
[----:B------:R-:W-:-:S03]  /*feb0*/  IADD3 R205, P1, R205, UR14, RZ ;  /* 0x0000000ecdcd7c10 */ /* 0x000fc6000ff3e0ff */
[----:B0-----:R-:W3:Y:S04]  /*fec0*/  LDL.LU R202, [R1+0x134] ;  /* 0x0001340001ca7983 */ /* 0x001ee80000300800 */
[----:B------:R-:W-:Y:S01]  /*fed0*/  STS.U8 [R187+UR12+0x4500], R206 ;  /* 0x004500cebb007988 */ /* 0x000fe2000800000c */
[----:B----4-:R-:W-:-:S05]  /*fee0*/  IADD3.X R0, R0, UR21, RZ, P6, !PT ;  /* 0x0000001500007c10 */ /* 0x010fca000b7fe4ff */
[----:B------:R0:W-:Y:S01]  /*fef0*/  STL [R1+0xc8], R0 ;  /* 0x0000c80001007387 */ /* 0x0001e20000100800 */
[----:B------:R-:W-:-:S03]  /*ff00*/  IADD3 R203, P6, R203, UR14, RZ ;  /* 0x0000000ecbcb7c10 */ /* 0x000fc6000ffde0ff */
[----:B0-----:R-:W4:Y:S04]  /*ff10*/  LDL.LU R0, [R1+0x544] ;  /* 0x0005440001007983 */ /* 0x001f280000300800 */
[----:B------:R0:W-:Y:S04]  /*ff20*/  STL [R1+0xd0], R194 ;  /* 0x0000d0c201007387 */ /* 0x0001e80000100800 */
[----:B0-----:R-:W4:Y:S04]  /*ff30*/  LDL.LU R194, [R1+0x13c] ;  /* 0x00013c0001c27983 */ /* 0x001f280000300800 */
[----:B------:R-:W-:Y:S04]  /*ff40*/  STL [R1+0xfc], R203 ;  /* 0x0000fccb01007387 */ /* 0x000fe80000100800 */
[----:B------:R-:W4:Y:S04]  /*ff50*/  LDL.LU R206, [R1+0x110] ;  /* 0x0001100001ce7983 */ /* 0x000f280000300800 */
[----:B------:R-:W4:Y:S01]  /*ff60*/  LDL.LU R207, [R1+0x144] ;  /* 0x0001440001cf7983 */ /* 0x000f220000300800 */
[----:B--2---:R-:W-:-:S03]  /*ff70*/  IADD3.X R2, R2, UR21, RZ, P2, !PT ;  /* 0x0000001502027c10 */ /* 0x004fc600097fe4ff */
[----:B------:R-:W-:Y:S04]  /*ff80*/  STL [R1+0x104], R205 ;  /* 0x000104cd01007387 */ /* 0x000fe80000100800 */
[----:B------:R0:W-:Y:S04]  /*ff90*/  STL [R1+0xd8], R2 ;  /* 0x0000d80201007387 */ /* 0x0001e80000100800 */
[----:B0-----:R-:W2:Y:S01]  /*ffa0*/  LDL.LU R2, [R1+0x540] ;  /* 0x0005400001027983 */ /* 0x001ea20000300800 */
[----:B------:R-:W-:Y:S02]  /*ffb0*/  IADD3 R180, P2, R180, UR14, RZ ;  /* 0x0000000eb4b47c10 */ /* 0x000fe4000ff5e0ff */
[----:B------:R-:W-:Y:S01]  /*ffc0*/  IADD3.X R200, R200, UR21, RZ, P3, !PT ;  /* 0x00000015c8c87c10 */ /* 0x000fe20009ffe4ff */
[----:B------:R-:W2:Y:S04]  /*ffd0*/  LDL.LU R205, [R1+0x14c] ;  /* 0x00014c0001cd7983 */ /* 0x000ea80000300800 */
[----:B------:R0:W-:Y:S01]  /*ffe0*/  STL [R1+0x10c], R180 ;  /* 0x00010cb401007387 */ /* 0x0001e20000100800 */
[----:B------:R-:W-:-:S03]  /*fff0*/  IADD3 R181, P3, R181, UR14, RZ ;  /* 0x0000000eb5b57c10 */ /* 0x000fc6000ff7e0ff */
[----:B0-----:R-:W2:Y:S04]  /*10000*/  LDL.LU R180, [R1+0x120] ;  /* 0x0001200001b47983 */ /* 0x001ea80000300800 */
[----:B------:R0:W-:Y:S01]  /*10010*/  STL [R1+0xe0], R200 ;  /* 0x0000e0c801007387 */ /* 0x0001e20000100800 */
[----:B------:R-:W-:-:S03]  /*10020*/  IADD3.X R182, R182, UR21, RZ, P5, !PT ;  /* 0x00000015b6b67c10 */ /* 0x000fc6000affe4ff */
[----:B0-----:R-:W2:Y:S01]  /*10030*/  LDL.LU R200, [R1+0x154] ;  /* 0x0001540001c87983 */ /* 0x001ea20000300800 */
[----:B---3--:R-:W-:-:S05]  /*10040*/  IADD3.X R233, R233, UR21, RZ, P4, !PT ;  /* 0x00000015e9e97c10 */ /* 0x008fca000a7fe4ff */
[----:B------:R0:W-:Y:S01]  /*10050*/  STL [R1+0xe8], R233 ;  /* 0x0000e8e901007387 */ /* 0x0001e20000100800 */
[----:B------:R-:W-:-:S03]  /*10060*/  IADD3 R198, P4, R198, UR14, RZ ;  /* 0x0000000ec6c67c10 */ /* 0x000fc6000ff9e0ff */
[----:B0-----:R-:W3:Y:S04]  /*10070*/  LDL.LU R233, [R1+0x53c] ;  /* 0x00053c0001e97983 */ /* 0x001ee80000300800 */
[----:B------:R0:W-:Y:S04]  /*10080*/  STL [R1+0x114], R181 ;  /* 0x000114b501007387 */ /* 0x0001e80000100800 */
[----:B------:R-:W3:Y:S04]  /*10090*/  LDL.LU R188, [R1+0x15c] ;  /* 0x00015c0001bc7983 */ /* 0x000ee80000300800 */
[----:B------:R-:W3:Y:S04]  /*100a0*/  LDL.LU R199, [R1+0x130] ;  /* 0x0001300001c77983 */ /* 0x000ee80000300800 */
[----:B0-----:R-:W3:Y:S04]  /*100b0*/  LDL.LU R181, [R1+0x164] ;  /* 0x0001640001b57983 */ /* 0x001ee80000300800 */
[----:B------:R-:W3:Y:S04]  /*100c0*/  LDL.LU R201, [R1+0x16c] ;  /* 0x00016c0001c97983 */ /* 0x000ee80000300800 */
[----:B------:R0:W-:Y:S01]  /*100d0*/  STL [R1+0x11c], R198 ;  /* 0x00011cc601007387 */ /* 0x0001e20000100800 */
[----:B------:R-:W-:-:S03]  /*100e0*/  IADD3 R196, P5, R196, UR14, RZ ;  /* 0x0000000ec4c47c10 */ /* 0x000fc6000ffbe0ff */
[----:B0-----:R-:W3:Y:S04]  /*100f0*/  LDL.LU R198, [R1+0x140] ;  /* 0x0001400001c67983 */ /* 0x001ee80000300800 */
[----:B------:R0:W-:Y:S04]  /*10100*/  STL [R1+0xf0], R182 ;  /* 0x0000f0b601007387 */ /* 0x0001e80000100800 */
[----:B0-----:R-:W3:Y:S01]  /*10110*/  LDL.LU R182, [R1+0x174] ;  /* 0x0001740001b67983 */ /* 0x001ee20000300800 */
[----:B------:R-:W-:Y:S02]  /*10120*/  IADD3.X R204, R204, UR21, RZ, P1, !PT ;  /* 0x00000015cccc7c10 */ /* 0x000fe40008ffe4ff */
[----:B----4-:R-:W-:-:S05]  /*10130*/  IADD3.X R0, R0, UR21, RZ, P6, !PT ;  /* 0x0000001500007c10 */ /* 0x010fca000b7fe4ff */
[----:B------:R0:W-:Y:S01]  /*10140*/  STL [R1+0xf8], R0 ;  /* 0x0000f80001007387 */ /* 0x0001e20000100800 */
[----:B------:R-:W-:-:S03]  /*10150*/  IADD3 R183, P6, R183, UR14, RZ ;  /* 0x0000000eb7b77c10 */ /* 0x000fc6000ffde0ff */
[----:B0-----:R-:W4:Y:S04]  /*10160*/  LDL.LU R0, [R1+0x538] ;  /* 0x0005380001007983 */ /* 0x001f280000300800 */
[----:B------:R0:W-:Y:S04]  /*10170*/  STL [R1+0x124], R196 ;  /* 0x000124c401007387 */ /* 0x0001e80000100800 */
[----:B------:R-:W4:Y:S04]  /*10180*/  LDL.LU R203, [R1+0x17c] ;  /* 0x00017c0001cb7983 */ /* 0x000f280000300800 */
[----:B0-----:R-:W4:Y:S04]  /*10190*/  LDL.LU R196, [R1+0x150] ;  /* 0x0001500001c47983 */ /* 0x001f280000300800 */
[----:B------:R0:W-:Y:S04]  /*101a0*/  STL [R1+0x12c], R183 ;  /* 0x00012cb701007387 */ /* 0x0001e80000100800 */
[----:B0-----:R-:W4:Y:S01]  /*101b0*/  LDL.LU R183, [R1+0x184] ;  /* 0x0001840001b77983 */ /* 0x001f220000300800 */
[----:B--2---:R-:W-:-:S05]  /*101c0*/  IADD3.X R2, R2, UR21, RZ, P2, !PT ;  /* 0x0000001502027c10 */ /* 0x004fca00097fe4ff */
[----:B------:R0:W-:Y:S04]  /*101d0*/  STL [R1+0x108], R2 ;  /* 0x0001080201007387 */ /* 0x0001e80000100800 */
[----:B------:R1:W-:Y:S04]  /*101e0*/  STL [R1+0x100], R204 ;  /* 0x000100cc01007387 */ /* 0x0003e80000100800 */
[----:B0-----:R-:W2:Y:S01]  /*101f0*/  LDL.LU R2, [R1+0x534] ;  /* 0x0005340001027983 */ /* 0x001ea20000300800 */
[----:B------:R-:W-:Y:S02]  /*10200*/  IADD3 R202, P1, R202, UR14, RZ ;  /* 0x0000000ecaca7c10 */ /* 0x000fe4000ff3e0ff */
[----:B------:R-:W-:-:S02]  /*10210*/  IADD3 R194, P2, R194, UR14, RZ ;  /* 0x0000000ec2c27c10 */ /* 0x000fc4000ff5e0ff */
[----:B------:R-:W-:Y:S01]  /*10220*/  IADD3.X R206, R206, UR21, RZ, P3, !PT ;  /* 0x00000015cece7c10 */ /* 0x000fe20009ffe4ff */
[----:B------:R0:W-:Y:S04]  /*10230*/  STL [R1+0x134], R202 ;  /* 0x000134ca01007387 */ /* 0x0001e80000100800 */
[----:B-1----:R-:W2:Y:S04]  /*10240*/  LDL.LU R204, [R1+0x18c] ;  /* 0x00018c0001cc7983 */ /* 0x002ea80000300800 */
[----:B0-----:R-:W2:Y:S04]  /*10250*/  LDL.LU R202, [R1+0x160] ;  /* 0x0001600001ca7983 */ /* 0x001ea80000300800 */
[----:B------:R0:W-:Y:S01]  /*10260*/  STL [R1+0x13c], R194 ;  /* 0x00013cc201007387 */ /* 0x0001e20000100800 */
[----:B------:R-:W-:-:S03]  /*10270*/  IADD3 R207, P3, R207, UR14, RZ ;  /* 0x0000000ecfcf7c10 */ /* 0x000fc6000ff7e0ff */
[----:B0-----:R-:W2:Y:S01]  /*10280*/  LDL.LU R194, [R1+0x194] ;  /* 0x0001940001c27983 */ /* 0x001ea20000300800 */
[----:B---3--:R-:W-:-:S05]  /*10290*/  IADD3.X R233, R233, UR21, RZ, P4, !PT ;  /* 0x00000015e9e97c10 */ /* 0x008fca000a7fe4ff */
[----:B------:R0:W-:Y:S04]  /*102a0*/  STL [R1+0x118], R233 ;  /* 0x000118e901007387 */ /* 0x0001e80000100800 */
[----:B------:R-:W-:Y:S01]  /*102b0*/  STL [R1+0x110], R206 ;  /* 0x000110ce01007387 */ /* 0x000fe20000100800 */
[----:B------:R-:W-:-:S03]  /*102c0*/  IADD3 R205, P4, R205, UR14, RZ ;  /* 0x0000000ecdcd7c10 */ /* 0x000fc6000ff9e0ff */
[----:B0-----:R-:W3:Y:S01]  /*102d0*/  LDL.LU R233, [R1+0x530] ;  /* 0x0005300001e97983 */ /* 0x001ee20000300800 */
[----:B------:R-:W-:-:S03]  /*102e0*/  IADD3.X R180, R180, UR21, RZ, P5, !PT ;  /* 0x00000015b4b47c10 */ /* 0x000fc6000affe4ff */
[----:B------:R-:W-:Y:S04]  /*102f0*/  STL [R1+0x144], R207 ;  /* 0x000144cf01007387 */ /* 0x000fe80000100800 */
        /* <DEDUP_REMOVED lines=11> */
[----:B0-----:R-:W4:Y:S04]  /*103b0*/  LDL.LU R200, [R1+0x1a4] ;  /* 0x0001a40001c87983 */ /* 0x001f280000300800 */
[----:B------:R-:W-:Y:S01]  /*103c0*/  STL [R1+0x15c], R188 ;  /* 0x00015cbc01007387 */ /* 0x000fe20000100800 */
[----:B--2---:R-:W-:-:S05]  /*103d0*/  IADD3.X R2, R2, UR21, RZ, P2, !PT ;  /* 0x0000001502027c10 */ /* 0x004fca00097fe4ff */
[----:B------:R0:W-:Y:S04]  /*103e0*/  STL [R1+0x138], R2 ;  /* 0x0001380201007387 */ /* 0x0001e80000100800 */
[----:B------:R-:W-:Y:S04]  /*103f0*/  STL [R1+0x130], R199 ;  /* 0x000130c701007387 */ /* 0x000fe80000100800 */
[----:B0-----:R-:W2:Y:S01]  /*10400*/  LDL.LU R2, [R1+0x528] ;  /* 0x0005280001027983 */ /* 0x001ea20000300800 */
[----:B------:R-:W-:Y:S02]  /*10410*/  IADD3 R181, P1, R181, UR14, RZ ;  /* 0x0000000eb5b57c10 */ /* 0x000fe4000ff3e0ff */
[----:B------:R-:W-:-:S02]  /*10420*/  IADD3.X R198, R198, UR21, RZ, P3, !PT ;  /* 0x00000015c6c67c10 */ /* 0x000fc40009ffe4ff */
[----:B------:R-:W-:Y:S01]  /*10430*/  IADD3 R201, P2, R201, UR14, RZ ;  /* 0x0000000ec9c97c10 */ /* 0x000fe2000ff5e0ff */
[----:B------:R0:W-:Y:S01]  /*10440*/  STL [R1+0x164], R181 ;  /* 0x000164b501007387 */ /* 0x0001e20000100800 */
[----:B------:R-:W-:-:S03]  /*10450*/  IADD3 R182, P3, R182, UR14, RZ ;  /* 0x0000000eb6b67c10 */ /* 0x000fc6000ff7e0ff */
[----:B0-----:R-:W2:Y:S04]  /*10460*/  LDL.LU R181, [R1+0x1ac] ;  /* 0x0001ac0001b57983 */ /* 0x001ea80000300800 */
[----:B------:R0:W-:Y:S04]  /*10470*/  STL [R1+0x140], R198 ;  /* 0x000140c601007387 */ /* 0x0001e80000100800 */
[----:B------:R-:W-:Y:S04]  /*10480*/  STL [R1+0x16c], R201 ;  /* 0x00016cc901007387 */ /* 0x000fe80000100800 */
[----:B0-----:R-:W2:Y:S04]  /*10490*/  LDL.LU R198, [R1+0x180] ;  /* 0x0001800001c67983 */ /* 0x001ea80000300800 */
[----:B------:R0:W-:Y:S01]  /*104a0*/  STL [R1+0x174], R182 ;  /* 0x000174b601007387 */ /* 0x0001e20000100800 */
[----:B---3--:R-:W-:-:S03]  /*104b0*/  IADD3.X R233, R233, UR21, RZ, P4, !PT ;  /* 0x00000015e9e97c10 */ /* 0x008fc6000a7fe4ff */
[----:B0-----:R-:W3:Y:S04]  /*104c0*/  LDL.LU R182, [R1+0x1b4] ;  /* 0x0001b40001b67983 */ /* 0x001ee80000300800 */
[----:B------:R0:W-:Y:S01]  /*104d0*/  STL [R1+0x148], R233 ;  /* 0x000148e901007387 */ /* 0x0001e20000100800 */
[----:B------:R-:W-:Y:S02]  /*104e0*/  IADD3.X R196, R196, UR21, RZ, P5, !PT ;  /* 0x00000015c4c47c10 */ /* 0x000fe4000affe4ff */
[----:B------:R-:W-:Y:S02]  /*104f0*/  IADD3 R183, P5, R183, UR14, RZ ;  /* 0x0000000eb7b77c10 */ /* 0x000fe4000ffbe0ff */
[----:B------:R-:W-:Y:S01]  /*10500*/  IADD3 R203, P4, R203, UR14, RZ ;  /* 0x0000000ecbcb7c10 */ /* 0x000fe2000ff9e0ff */
[----:B0-----:R-:W3:Y:S04]  /*10510*/  LDL.LU R233, [R1+0x524] ;  /* 0x0005240001e97983 */ /* 0x001ee80000300800 */
[----:B------:R0:W-:Y:S04]  /*10520*/  STL [R1+0x184], R183 ;  /* 0x000184b701007387 */ /* 0x0001e80000100800 */
[----:B------:R-:W-:Y:S04]  /*10530*/  STL [R1+0x17c], R203 ;  /* 0x00017ccb01007387 */ /* 0x000fe80000100800 */
[----:B0-----:R-:W3:Y:S04]  /*10540*/  LDL.LU R183, [R1+0x1bc] ;  /* 0x0001bc0001b77983 */ /* 0x001ee80000300800 */
[----:B------:R-:W-:Y:S01]  /*10550*/  STL [R1+0x150], R196 ;  /* 0x000150c401007387 */ /* 0x000fe20000100800 */
[----:B------:R-:W-:-:S02]  /*10560*/  IADD3.X R202, R202, UR21, RZ, P1, !PT ;  /* 0x00000015caca7c10 */ /* 0x000fc40008ffe4ff */
[----:B------:R-:W-:Y:S01]  /*10570*/  IADD3 R194, P1, R194, UR14, RZ ;  /* 0x0000000ec2c27c10 */ /* 0x000fe2000ff3e0ff */
[----:B------:R-:W-:Y:S04]  /*10580*/  STS.U8 [R187+UR12+0x4900], R212 ;  /* 0x004900d4bb007988 */ /* 0x000fe8000800000c */
[----:B------:R-:W-:Y:S01]  /*10590*/  STS.U8 [R187+UR12+0x4700], R210 ;  /* 0x004700d2bb007988 */ /* 0x000fe2000800000c */
[----:B----4-:R-:W-:-:S05]  /*105a0*/  IADD3.X R0, R0, UR21, RZ, P6, !PT ;  /* 0x0000001500007c10 */ /* 0x010fca000b7fe4ff */
[----:B------:R0:W-:Y:S01]  /*105b0*/  STL [R1+0x158], R0 ;  /* 0x0001580001007387 */ /* 0x0001e20000100800 */
[----:B------:R-:W-:-:S03]  /*105c0*/  IADD3 R204, P6, R204, UR14, RZ ;  /* 0x0000000ecccc7c10 */ /* 0x000fc6000ffde0ff */
[----:B0-----:R-:W4:Y:S04]  /*105d0*/  LDL.LU R0, [R1+0x520] ;  /* 0x0005200001007983 */ /* 0x001f280000300800 */
[----:B------:R-:W4:Y:S04]  /*105e0*/  LDL.LU R196, [R1+0x190] ;  /* 0x0001900001c47983 */ /* 0x000f280000300800 */
[----:B------:R-:W4:Y:S04]  /*105f0*/  LDL.LU R212, [R1+0x1c4] ;  /* 0x0001c40001d47983 */ /* 0x000f280000300800 */
[----:B------:R-:W-:Y:S04]  /*10600*/  STL [R1+0x18c], R204 ;  /* 0x00018ccc01007387 */ /* 0x000fe80000100800 */
[----:B------:R-:W4:Y:S04]  /*10610*/  LDL.LU R210, [R1+0x1cc] ;  /* 0x0001cc0001d27983 */ /* 0x000f280000300800 */
[----:B------:R-:W-:Y:S04]  /*10620*/  STL [R1+0x160], R202 ;  /* 0x000160ca01007387 */ /* 0x000fe80000100800 */
[----:B------:R0:W-:Y:S01]  /*10630*/  STL [R1+0x194], R194 ;  /* 0x000194c201007387 */ /* 0x0001e20000100800 */
[----:B--2---:R-:W-:-:S03]  /*10640*/  IADD3.X R2, R2, UR21, RZ, P2, !PT ;  /* 0x0000001502027c10 */ /* 0x004fc600097fe4ff */
[----:B0-----:R-:W2:Y:S04]  /*10650*/  LDL.LU R194, [R1+0x1a0] ;  /* 0x0001a00001c27983 */ /* 0x001ea80000300800 */
[----:B------:R0:W-:Y:S04]  /*10660*/  STL [R1+0x168], R2 ;  /* 0x0001680201007387 */ /* 0x0001e80000100800 */
[----:B0-----:R-:W2:Y:S01]  /*10670*/  LDL.LU R2, [R1+0x51c] ;  /* 0x00051c0001027983 */ /* 0x001ea20000300800 */
[----:B------:R-:W-:Y:S02]  /*10680*/  IADD3 R205, P2, R205, UR14, RZ ;  /* 0x0000000ecdcd7c10 */ /* 0x000fe4000ff5e0ff */
[----:B------:R-:W-:Y:S01]  /*10690*/  IADD3.X R180, R180, UR21, RZ, P3, !PT ;  /* 0x00000015b4b47c10 */ /* 0x000fe20009ffe4ff */
[----:B------:R-:W2:Y:S01]  /*106a0*/  LDL.LU R206, [R1+0x1d4] ;  /* 0x0001d40001ce7983 */ /* 0x000ea20000300800 */
[----:B------:R-:W-:-:S03]  /*106b0*/  IADD3 R200, P3, R200, UR14, RZ ;  /* 0x0000000ec8c87c10 */ /* 0x000fc6000ff7e0ff */
[----:B------:R0:W-:Y:S04]  /*106c0*/  STL [R1+0x19c], R205 ;  /* 0x00019ccd01007387 */ /* 0x0001e80000100800 */
[----:B0-----:R-:W2:Y:S04]  /*106d0*/  LDL.LU R205, [R1+0x1dc] ;  /* 0x0001dc0001cd7983 */ /* 0x001ea80000300800 */
[----:B------:R-:W2:Y:S04]  /*106e0*/  LDL.LU R207, [R1+0x1b0] ;  /* 0x0001b00001cf7983 */ /* 0x000ea80000300800 */
[----:B------:R0:W-:Y:S01]  /*106f0*/  STL [R1+0x170], R180 ;  /* 0x000170b401007387 */ /* 0x0001e20000100800 */
[----:B------:R-:W-:-:S02]  /*10700*/  IADD3.X R198, R198, UR21, RZ, P5, !PT ;  /* 0x00000015c6c67c10 */ /* 0x000fc4000affe4ff */
[----:B---3--:R-:W-:Y:S01]  /*10710*/  IADD3 R182, P5, R182, UR14, RZ ;  /* 0x0000000eb6b67c10 */ /* 0x008fe2000ffbe0ff */
[----:B0-----:R-:W3:Y:S01]  /*10720*/  LDL.LU R180, [R1+0x1e4] ;  /* 0x0001e40001b47983 */ /* 0x001ee20000300800 */
[----:B------:R-:W-:Y:S02]  /*10730*/  IADD3.X R233, R233, UR21, RZ, P4, !PT ;  /* 0x00000015e9e97c10 */ /* 0x000fe4000a7fe4ff */
[----:B------:R-:W-:-:S03]  /*10740*/  IADD3 R181, P4, R181, UR14, RZ ;  /* 0x0000000eb5b57c10 */ /* 0x000fc6000ff9e0ff */
[----:B------:R0:W-:Y:S04]  /*10750*/  STL [R1+0x178], R233 ;  /* 0x000178e901007387 */ /* 0x0001e80000100800 */
[----:B0-----:R-:W3:Y:S04]  /*10760*/  LDL.LU R233, [R1+0x518] ;  /* 0x0005180001e97983 */ /* 0x001ee80000300800 */
[----:B------:R-:W-:Y:S04]  /*10770*/  STL [R1+0x1a4], R200 ;  /* 0x0001a4c801007387 */ /* 0x000fe80000100800 */
[----:B------:R-:W3:Y:S04]  /*10780*/  LDL.LU R188, [R1+0x1ec] ;  /* 0x0001ec0001bc7983 */ /* 0x000ee80000300800 */
[----:B------:R-:W3:Y:S04]  /*10790*/  LDL.LU R199, [R1+0x1c0] ;  /* 0x0001c00001c77983 */ /* 0x000ee80000300800 */
[----:B------:R-:W3:Y:S04]  /*107a0*/  LDL.LU R201, [R1+0x1f4] ;  /* 0x0001f40001c97983 */ /* 0x000ee80000300800 */
[----:B------:R-:W3:Y:S04]  /*107b0*/  LDL.LU R203, [R1+0x1fc] ;  /* 0x0001fc0001cb7983 */ /* 0x000ee80000300800 */
[----:B------:R-:W3:Y:S04]  /*107c0*/  LDL.LU R204, [R1+0x1d0] ;  /* 0x0001d00001cc7983 */ /* 0x000ee80000300800 */
[----:B------:R0:W-:Y:S04]  /*107d0*/  STL [R1+0x1ac], R181 ;  /* 0x0001acb501007387 */ /* 0x0001e80000100800 */
[----:B0-----:R-:W3:Y:S04]  /*107e0*/  LDL.LU R181, [R1+0x204] ;  /* 0x0002040001b57983 */ /* 0x001ee80000300800 */
[----:B------:R-:W3:Y:S04]  /*107f0*/  LDL.LU R202, [R1+0x20c] ;  /* 0x00020c0001ca7983 */ /* 0x000ee80000300800 */
[----:B------:R0:W-:Y:S04]  /*10800*/  STL [R1+0x1b4], R182 ;  /* 0x0001b4b601007387 */ /* 0x0001e80000100800 */
[----:B------:R-:W-:Y:S04]  /*10810*/  STL [R1+0x180], R198 ;  /* 0x000180c601007387 */ /* 0x000fe80000100800 */
[----:B0-----:R-:W3:Y:S01]  /*10820*/  LDL.LU R182, [R1+0x1e0] ;  /* 0x0001e00001b67983 */ /* 0x001ee20000300800 */
[----:B----4-:R-:W-:-:S05]  /*10830*/  IADD3.X R0, R0, UR21, RZ, P6, !PT ;  /* 0x0000001500007c10 */ /* 0x010fca000b7fe4ff */
[----:B------:R0:W-:Y:S01]  /*10840*/  STL [R1+0x188], R0 ;  /* 0x0001880001007387 */ /* 0x0001e20000100800 */
[----:B------:R-:W-:Y:S02]  /*10850*/  IADD3 R183, P6, R183, UR14, RZ ;  /* 0x0000000eb7b77c10 */ /* 0x000fe4000ffde0ff */
[----:B------:R-:W-:Y:S01]  /*10860*/  IADD3.X R196, R196, UR21, RZ, P1, !PT ;  /* 0x00000015c4c47c10 */ /* 0x000fe20008ffe4ff */
[----:B0-----:R-:W4:Y:S04]  /*10870*/  LDL.LU R0, [R1+0x514] ;  /* 0x0005140001007983 */ /* 0x001f280000300800 */
[----:B------:R-:W4:Y:S04]  /*10880*/  LDL.LU R200, [R1+0x214] ;  /* 0x0002140001c87983 */ /* 0x000f280000300800 */
[----:B------:R0:W-:Y:S04]  /*10890*/  STL [R1+0x1bc], R183 ;  /* 0x0001bcb701007387 */ /* 0x0001e80000100800 */
[----:B0-----:R-:W4:Y:S04]  /*108a0*/  LDL.LU R183, [R1+0x21c] ;  /* 0x00021c0001b77983 */ /* 0x001f280000300800 */
[----:B------:R-:W4:Y:S04]  /*108b0*/  LDL.LU R198, [R1+0x1f0] ;  /* 0x0001f00001c67983 */ /* 0x000f280000300800 */
[----:B------:R0:W-:Y:S01]  /*108c0*/  STL [R1+0x190], R196 ;  /* 0x000190c401007387 */ /* 0x0001e20000100800 */
[----:B--2---:R-:W-:-:S03]  /*108d0*/  IADD3.X R2, R2, UR21, RZ, P2, !PT ;  /* 0x0000001502027c10 */ /* 0x004fc600097fe4ff */
[----:B0-----:R-:W2:Y:S04]  /*108e0*/  LDL.LU R196, [R1+0x224] ;  /* 0x0002240001c47983 */ /* 0x001ea80000300800 */
[----:B------:R0:W-:Y:S04]  /*108f0*/  STL [R1+0x198], R2 ;  /* 0x0001980201007387 */ /* 0x0001e80000100800 */
[----:B0-----:R-:W2:Y:S01]  /*10900*/  LDL.LU R2, [R1+0x510] ;  /* 0x0005100001027983 */ /* 0x001ea20000300800 */
[----:B------:R-:W-:Y:S02]  /*10910*/  IADD3 R212, P1, R212, UR14, RZ ;  /* 0x0000000ed4d47c10 */ /* 0x000fe4000ff3e0ff */
[----:B------:R-:W-:-:S02]  /*10920*/  IADD3.X R194, R194, UR21, RZ, P3, !PT ;  /* 0x00000015c2c27c10 */ /* 0x000fc40009ffe4ff */
[----:B------:R-:W-:Y:S01]  /*10930*/  IADD3 R210, P2, R210, UR14, RZ ;  /* 0x0000000ed2d27c10 */ /* 0x000fe2000ff5e0ff */
[----:B------:R-:W-:Y:S04]  /*10940*/  STL [R1+0x1c4], R212 ;  /* 0x0001c4d401007387 */ /* 0x000fe80000100800 */
[----:B------:R0:W-:Y:S01]  /*10950*/  STL [R1+0x1a0], R194 ;  /* 0x0001a0c201007387 */ /* 0x0001e20000100800 */
[----:B------:R-:W-:-:S03]  /*10960*/  IADD3 R206, P3, R206, UR14, RZ ;  /* 0x0000000ecece7c10 */ /* 0x000fc6000ff7e0ff */
[----:B0-----:R-:W2:Y:S04]  /*10970*/  LDL.LU R194, [R1+0x22c] ;  /* 0x00022c0001c27983 */ /* 0x001ea80000300800 */
[----:B------:R-:W-:Y:S01]  /*10980*/  STL [R1+0x1cc], R210 ;  /* 0x0001ccd201007387 */ /* 0x000fe20000100800 */
[----:B------:R-:W-:Y:S02]  /*10990*/  IADD3.X R207, R207, UR21, RZ, P5, !PT ;  /* 0x00000015cfcf7c10 */ /* 0x000fe4000affe4ff */
[----:B---3--:R-:W-:Y:S02]  /*109a0*/  IADD3.X R233, R233, UR21, RZ, P4, !PT ;  /* 0x00000015e9e97c10 */ /* 0x008fe4000a7fe4ff */
[----:B------:R-:W-:-:S03]  /*109b0*/  IADD3 R205, P4, R205, UR14, RZ ;  /* 0x0000000ecdcd7c10 */ /* 0x000fc6000ff9e0ff */
[----:B------:R0:W-:Y:S04]  /*109c0*/  STL [R1+0x1a8], R233 ;  /* 0x0001a8e901007387 */ /* 0x0001e80000100800 */
[----:B0-----:R-:W3:Y:S04]  /*109d0*/  LDL.LU R233, [R1+0x50c] ;  /* 0x00050c0001e97983 */ /* 0x001ee80000300800 */
[----:B------:R-:W-:Y:S04]  /*109e0*/  STL [R1+0x1d4], R206 ;  /* 0x0001d4ce01007387 */ /* 0x000fe80000100800 */
[----:B------:R0:W-:Y:S01]  /*109f0*/  STL [R1+0x1dc], R205 ;  /* 0x0001dccd01007387 */ /* 0x0001e20000100800 */
[----:B------:R-:W-:-:S03]  /*10a00*/  IADD3 R180, P5, R180, UR14, RZ ;  /* 0x0000000eb4b47c10 */ /* 0x000fc6000ffbe0ff */
[----:B0-----:R-:W3:Y:S01]  /*10a10*/  LDL.LU R205, [R1+0x200] ;  /* 0x0002000001cd7983 */ /* 0x001ee20000300800 */
[----:B------:R-:W-:Y:S02]  /*10a20*/  IADD3.X R199, R199, UR21, RZ, P1, !PT ;  /* 0x00000015c7c77c10 */ /* 0x000fe40008ffe4ff */
[----:B----4-:R-:W-:-:S05]  /*10a30*/  IADD3.X R0, R0, UR21, RZ, P6, !PT ;  /* 0x0000001500007c10 */ /* 0x010fca000b7fe4ff */
[----:B------:R0:W-:Y:S04]  /*10a40*/  STL [R1+0x1b8], R0 ;  /* 0x0001b80001007387 */ /* 0x0001e80000100800 */
[----:B------:R-:W-:Y:S04]  /*10a50*/  STL [R1+0x1b0], R207 ;  /* 0x0001b0cf01007387 */ /* 0x000fe80000100800 */
[----:B0-----:R-:W4:Y:S01]  /*10a60*/  LDL.LU R0, [R1+0x508] ;  /* 0x0005080001007983 */ /* 0x001f220000300800 */
[----:B------:R-:W-:-:S03]  /*10a70*/  IADD3 R188, P6, R188, UR14, RZ ;  /* 0x0000000ebcbc7c10 */ /* 0x000fc6000ffde0ff */
        /* <DEDUP_REMOVED lines=9> */
[----:B------:R-:W-:Y:S02]  /*10b10*/  IADD3 R181, P3, R181, UR14, RZ ;  /* 0x0000000eb5b57c10 */ /* 0x000fe4000ff7e0ff */
[----:B------:R-:W-:Y:S01]  /*10b20*/  IADD3 R203, P2, R203, UR14, RZ ;  /* 0x0000000ecbcb7c10 */ /* 0x000fe2000ff5e0ff */
[----:B------:R-:W-:Y:S04]  /*10b30*/  STL [R1+0x1f4], R201 ;  /* 0x0001f4c901007387 */ /* 0x000fe80000100800 */
[----:B------:R0:W-:Y:S04]  /*10b40*/  STL [R1+0x204], R181 ;  /* 0x000204b501007387 */ /* 0x0001e80000100800 */
[----:B------:R-:W-:Y:S01]  /*10b50*/  STL [R1+0x1fc], R203 ;  /* 0x0001fccb01007387 */ /* 0x000fe20000100800 */
[----:B------:R-:W-:-:S03]  /*10b60*/  IADD3.X R182, R182, UR21, RZ, P5, !PT ;  /* 0x00000015b6b67c10 */ /* 0x000fc6000affe4ff */
[----:B0-----:R-:W2:Y:S04]  /*10b70*/  LDL.LU R181, [R1+0x23c] ;  /* 0x00023c0001b57983 */ /* 0x001ea80000300800 */
[----:B------:R-:W-:Y:S01]  /*10b80*/  STL [R1+0x1d0], R204 ;  /* 0x0001d0cc01007387 */ /* 0x000fe20000100800 */
[----:B---3--:R-:W-:-:S05]  /*10b90*/  IADD3.X R233, R233, UR21, RZ, P4, !PT ;  /* 0x00000015e9e97c10 */ /* 0x008fca000a7fe4ff */
[----:B------:R0:W-:Y:S01]  /*10ba0*/  STL [R1+0x1d8], R233 ;  /* 0x0001d8e901007387 */ /* 0x0001e20000100800 */
[----:B------:R-:W-:Y:S02]  /*10bb0*/  IADD3 R202, P4, R202, UR14, RZ ;  /* 0x0000000ecaca7c10 */ /* 0x000fe4000ff9e0ff */
[----:B------:R-:W-:Y:S01]  /*10bc0*/  IADD3 R200, P5, R200, UR14, RZ ;  /* 0x0000000ec8c87c10 */ /* 0x000fe2000ffbe0ff */
[----:B0-----:R-:W3:Y:S04]  /*10bd0*/  LDL.LU R233, [R1+0x500] ;  /* 0x0005000001e97983 */ /* 0x001ee80000300800 */
[----:B------:R0:W-:Y:S04]  /*10be0*/  STL [R1+0x1e0], R182 ;  /* 0x0001e0b601007387 */ /* 0x0001e80000100800 */
[----:B0-----:R-:W3:Y:S04]  /*10bf0*/  LDL.LU R182, [R1+0x210] ;  /* 0x0002100001b67983 */ /* 0x001ee80000300800 */
[----:B------:R-:W-:Y:S01]  /*10c00*/  STL [R1+0x20c], R202 ;  /* 0x00020cca01007387 */ /* 0x000fe20000100800 */
[----:B------:R-:W-:-:S02]  /*10c10*/  IADD3.X R198, R198, UR21, RZ, P1, !PT ;  /* 0x00000015c6c67c10 */ /* 0x000fc40008ffe4ff */
[----:B------:R-:W-:Y:S01]  /*10c20*/  IADD3 R196, P1, R196, UR14, RZ ;  /* 0x0000000ec4c47c10 */ /* 0x000fe2000ff3e0ff */
[----:B------:R-:W-:Y:S04]  /*10c30*/  STS.U8 [R187+UR12+0x5100], R186 ;  /* 0x005100babb007988 */ /* 0x000fe8000800000c */
[----:B------:R-:W-:Y:S01]  /*10c40*/  STS.U8 [R187+UR12+0x4f00], R216 ;  /* 0x004f00d8bb007988 */ /* 0x000fe2000800000c */
[----:B----4-:R-:W-:Y:S02]  /*10c50*/  IADD3.X R0, R0, UR21, RZ, P6, !PT ;  /* 0x0000001500007c10 */ /* 0x010fe4000b7fe4ff */
[----:B------:R-:W-:-:S03]  /*10c60*/  IADD3 R183, P6, R183, UR14, RZ ;  /* 0x0000000eb7b77c10 */ /* 0x000fc6000ffde0ff */
[----:B------:R0:W-:Y:S04]  /*10c70*/  STL [R1+0x1e8], R0 ;  /* 0x0001e80001007387 */ /* 0x0001e80000100800 */
[----:B0-----:R-:W4:Y:S04]  /*10c80*/  LDL.LU R0, [R1+0x4fc] ;  /* 0x0004fc0001007983 */ /* 0x001f280000300800 */
[----:B------:R-:W-:Y:S04]  /*10c90*/  STL [R1+0x214], R200 ;  /* 0x000214c801007387 */ /* 0x000fe80000100800 */
[----:B------:R0:W-:Y:S04]  /*10ca0*/  STL [R1+0x21c], R183 ;  /* 0x00021cb701007387 */ /* 0x0001e80000100800 */
[----:B0-----:R-:W4:Y:S01]  /*10cb0*/  LDL.LU R183, [R1+0x244] ;  /* 0x0002440001b77983 */ /* 0x001f220000300800 */
[----:B--2---:R-:W-:-:S05]  /*10cc0*/  IADD3.X R2, R2, UR21, RZ, P2, !PT ;  /* 0x0000001502027c10 */ /* 0x004fca00097fe4ff */
[----:B------:R0:W-:Y:S04]  /*10cd0*/  STL [R1+0x1f8], R2 ;  /* 0x0001f80201007387 */ /* 0x0001e80000100800 */
[----:B------:R-:W-:Y:S04]  /*10ce0*/  STL [R1+0x1f0], R198 ;  /* 0x0001f0c601007387 */ /* 0x000fe80000100800 */
[----:B0-----:R-:W2:Y:S04]  /*10cf0*/  LDL.LU R2, [R1+0x4f8] ;  /* 0x0004f80001027983 */ /* 0x001ea80000300800 */
[----:B------:R-:W-:Y:S04]  /*10d00*/  STL [R1+0x224], R196 ;  /* 0x000224c401007387 */ /* 0x000fe80000100800 */
[----:B------:R-:W2:Y:S04]  /*10d10*/  LDL.LU R186, [R1+0x24c] ;  /* 0x00024c0001ba7983 */ /* 0x000ea80000300800 */
[----:B------:R-:W2:Y:S01]  /*10d20*/  LDL.LU R216, [R1+0x220] ;  /* 0x0002200001d87983 */ /* 0x000ea20000300800 */
[----:B------:R-:W-:-:S03]  /*10d30*/  IADD3 R194, P2, R194, UR14, RZ ;  /* 0x0000000ec2c27c10 */ /* 0x000fc6000ff5e0ff */
[----:B------:R0:W-:Y:S01]  /*10d40*/  STS.U8 [R187+UR12+0x4d00], R189 ;  /* 0x004d00bdbb007988 */ /* 0x0001e2000800000c */
[----:B------:R-:W-:-:S03]  /*10d50*/  IADD3.X R205, R205, UR21, RZ, P3, !PT ;  /* 0x00000015cdcd7c10 */ /* 0x000fc60009ffe4ff */
[----:B------:R1:W-:Y:S04]  /*10d60*/  STS.U8 [R187+UR12+0x4b00], R211 ;  /* 0x004b00d3bb007988 */ /* 0x0003e8000800000c */
[----:B0-----:R-:W2:Y:S04]  /*10d70*/  LDL.LU R189, [R1+0x254] ;  /* 0x0002540001bd7983 */ /* 0x001ea80000300800 */
[----:B-1----:R-:W2:Y:S04]  /*10d80*/  LDL.LU R211, [R1+0x25c] ;  /* 0x00025c0001d37983 */ /* 0x002ea80000300800 */
[----:B------:R-:W2:Y:S04]  /*10d90*/  LDL.LU R212, [R1+0x230] ;  /* 0x0002300001d47983 */ /* 0x000ea80000300800 */
[----:B------:R-:W2:Y:S01]  /*10da0*/  LDL.LU R210, [R1+0x264] ;  /* 0x0002640001d27983 */ /* 0x000ea20000300800 */
[----:B------:R-:W-:-:S03]  /*10db0*/  IADD3 R180, P3, R180, UR14, RZ ;  /* 0x0000000eb4b47c10 */ /* 0x000fc6000ff7e0ff */
[----:B------:R-:W-:Y:S01]  /*10dc0*/  STL [R1+0x22c], R194 ;  /* 0x00022cc201007387 */ /* 0x000fe20000100800 */
[----:B---3--:R-:W-:-:S03]  /*10dd0*/  IADD3.X R233, R233, UR21, RZ, P4, !PT ;  /* 0x00000015e9e97c10 */ /* 0x008fc6000a7fe4ff */
[----:B------:R-:W3:Y:S04]  /*10de0*/  LDL.LU R206, [R1+0x26c] ;  /* 0x00026c0001ce7983 */ /* 0x000ee80000300800 */
[----:B------:R-:W3:Y:S04]  /*10df0*/  LDL.LU R207, [R1+0x240] ;  /* 0x0002400001cf7983 */ /* 0x000ee80000300800 */
[----:B------:R-:W3:Y:S04]  /*10e00*/  LDL.LU R188, [R1+0x274] ;  /* 0x0002740001bc7983 */ /* 0x000ee80000300800 */
[----:B------:R-:W-:Y:S04]  /*10e10*/  STL [R1+0x200], R205 ;  /* 0x000200cd01007387 */ /* 0x000fe80000100800 */
[----:B------:R-:W3:Y:S04]  /*10e20*/  LDL.LU R199, [R1+0x27c] ;  /* 0x00027c0001c77983 */ /* 0x000ee80000300800 */
[----:B------:R-:W3:Y:S04]  /*10e30*/  LDL.LU R201, [R1+0x250] ;  /* 0x0002500001c97983 */ /* 0x000ee80000300800 */
[----:B------:R-:W3:Y:S04]  /*10e40*/  LDL.LU R203, [R1+0x284] ;  /* 0x0002840001cb7983 */ /* 0x000ee80000300800 */
[----:B------:R-:W-:Y:S01]  /*10e50*/  STL [R1+0x234], R180 ;  /* 0x000234b401007387 */ /* 0x000fe20000100800 */
[----:B------:R-:W-:-:S03]  /*10e60*/  IADD3 R181, P4, R181, UR14, RZ ;  /* 0x0000000eb5b57c10 */ /* 0x000fc6000ff9e0ff */
[----:B------:R0:W-:Y:S01]  /*10e70*/  STL [R1+0x208], R233 ;  /* 0x000208e901007387 */ /* 0x0001e20000100800 */
[----:B------:R-:W-:-:S03]  /*10e80*/  IADD3.X R182, R182, UR21, RZ, P5, !PT ;  /* 0x00000015b6b67c10 */ /* 0x000fc6000affe4ff */
[----:B0-----:R-:W3:Y:S04]  /*10e90*/  LDL.LU R233, [R1+0x4f4] ;  /* 0x0004f40001e97983 */ /* 0x001ee80000300800 */
[----:B------:R-:W3:Y:S04]  /*10ea0*/  LDL.LU R204, [R1+0x28c] ;  /* 0x00028c0001cc7983 */ /* 0x000ee80000300800 */
[----:B------:R-:W3:Y:S04]  /*10eb0*/  LDL.LU R202, [R1+0x260] ;  /* 0x0002600001ca7983 */ /* 0x000ee80000300800 */
[----:B------:R-:W3:Y:S04]  /*10ec0*/  LDL.LU R200, [R1+0x294] ;  /* 0x0002940001c87983 */ /* 0x000ee80000300800 */
[----:B------:R-:W3:Y:S04]  /*10ed0*/  LDL.LU R198, [R1+0x29c] ;  /* 0x00029c0001c67983 */ /* 0x000ee80000300800 */
[----:B------:R-:W3:Y:S04]  /*10ee0*/  LDL.LU R196, [R1+0x270] ;  /* 0x0002700001c47983 */ /* 0x000ee80000300800 */
[----:B------:R-:W3:Y:S04]  /*10ef0*/  LDL.LU R194, [R1+0x2a4] ;  /* 0x0002a40001c27983 */ /* 0x000ee80000300800 */
[----:B------:R0:W-:Y:S04]  /*10f00*/  STL [R1+0x23c], R181 ;  /* 0x00023cb501007387 */ /* 0x0001e80000100800 */
[----:B------:R-:W3:Y:S04]  /*10f10*/  LDL.LU R205, [R1+0x2ac] ;  /* 0x0002ac0001cd7983 */ /* 0x000ee80000300800 */
[----:B------:R-:W3:Y:S04]  /*10f20*/  LDL.LU R180, [R1+0x280] ;  /* 0x0002800001b47983 */ /* 0x000ee80000300800 */
[----:B0-----:R-:W3:Y:S04]  /*10f30*/  LDL.LU R181, [R1+0x2b4] ;  /* 0x0002b40001b57983 */ /* 0x001ee80000300800 */
[----:B------:R0:W-:Y:S04]  /*10f40*/  STL [R1+0x210], R182 ;  /* 0x000210b601007387 */ /* 0x0001e80000100800 */
[----:B0-----:R-:W3:Y:S01]  /*10f50*/  LDL.LU R182, [R1+0x290] ;  /* 0x0002900001b67983 */ /* 0x001ee20000300800 */
[----:B----4-:R-:W-:-:S02]  /*10f60*/  IADD3.X R0, R0, UR21, RZ, P6, !PT ;  /* 0x0000001500007c10 */ /* 0x010fc4000b7fe4ff */
[----:B------:R-:W-:-:S05]  /*10f70*/  IADD3 R183, P5, R183, UR14, RZ ;  /* 0x0000000eb7b77c10 */ /* 0x000fca000ffbe0ff */
[----:B------:R0:W-:Y:S04]  /*10f80*/  STL [R1+0x244], R183 ;  /* 0x000244b701007387 */ /* 0x0001e80000100800 */
[----:B0-----:R-:W4:Y:S04]  /*10f90*/  LDL.LU R183, [R1+0x298] ;  /* 0x0002980001b77983 */ /* 0x001f280000300800 */
[----:B------:R0:W-:Y:S04]  /*10fa0*/  STL [R1+0x218], R0 ;  /* 0x0002180001007387 */ /* 0x0001e80000100800 */
[----:B0-----:R-:W4:Y:S01]  /*10fb0*/  LDL.LU R0, [R1+0x4f0] ;  /* 0x0004f00001007983 */ /* 0x001f220000300800 */
[----:B--2---:R-:W-:-:S02]  /*10fc0*/  IADD3.X R2, R2, UR21, RZ, P2, !PT ;  /* 0x0000001502027c10 */ /* 0x004fc400097fe4ff */
[----:B------:R-:W-:Y:S02]  /*10fd0*/  IADD3 R186, P6, R186, UR14, RZ ;  /* 0x0000000ebaba7c10 */ /* 0x000fe4000ffde0ff */
[----:B------:R-:W-:-:S03]  /*10fe0*/  IADD3.X R216, R216, UR21, RZ, P1, !PT ;  /* 0x00000015d8d87c10 */ /* 0x000fc60008ffe4ff */
[----:B------:R-:W-:Y:S04]  /*10ff0*/  STL [R1+0x24c], R186 ;  /* 0x00024cba01007387 */ /* 0x000fe80000100800 */
[----:B------:R0:W-:Y:S04]  /*11000*/  STL [R1+0x228], R2 ;  /* 0x0002280201007387 */ /* 0x0001e80000100800 */
[----:B------:R-:W-:Y:S04]  /*11010*/  STL [R1+0x220], R216 ;  /* 0x000220d801007387 */ /* 0x000fe80000100800 */
[----:B0-----:R-:W2:Y:S01]  /*11020*/  LDL.LU R2, [R1+0x4ec] ;  /* 0x0004ec0001027983 */ /* 0x001ea20000300800 */
[----:B------:R-:W-:-:S02]  /*11030*/  IADD3 R189, P1, R189, UR14, RZ ;  /* 0x0000000ebdbd7c10 */ /* 0x000fc4000ff3e0ff */
[----:B------:R-:W-:Y:S02]  /*11040*/  IADD3 R211, P2, R211, UR14, RZ ;  /* 0x0000000ed3d37c10 */ /* 0x000fe4000ff5e0ff */
[----:B------:R-:W-:Y:S01]  /*11050*/  IADD3.X R212, R212, UR21, RZ, P3, !PT ;  /* 0x00000015d4d47c10 */ /* 0x000fe20009ffe4ff */
[----:B------:R-:W-:Y:S01]  /*11060*/  STL [R1+0x254], R189 ;  /* 0x000254bd01007387 */ /* 0x000fe20000100800 */
[----:B------:R-:W-:-:S03]  /*11070*/  IADD3 R210, P3, R210, UR14, RZ ;  /* 0x0000000ed2d27c10 */ /* 0x000fc6000ff7e0ff */
[----:B------:R-:W-:Y:S01]  /*11080*/  STL [R1+0x25c], R211 ;  /* 0x00025cd301007387 */ /* 0x000fe20000100800 */
[----:B---3--:R-:W-:Y:S02]  /*11090*/  IADD3.X R207, R207, UR21, RZ, P5, !PT ;  /* 0x00000015cfcf7c10 */ /* 0x008fe4000affe4ff */
[----:B------:R-:W-:Y:S02]  /*110a0*/  IADD3 R188, P5, R188, UR14, RZ ;  /* 0x0000000ebcbc7c10 */ /* 0x000fe4000ffbe0ff */
[----:B------:R-:W-:Y:S02]  /*110b0*/  IADD3.X R201, R201, UR21, RZ, P1, !PT ;  /* 0x00000015c9c97c10 */ /* 0x000fe40008ffe4ff */
[----:B------:R-:W-:Y:S02]  /*110c0*/  IADD3.X R233, R233, UR21, RZ, P4, !PT ;  /* 0x00000015e9e97c10 */ /* 0x000fe4000a7fe4ff */
[----:B------:R-:W-:-:S03]  /*110d0*/  IADD3 R206, P4, R206, UR14, RZ ;  /* 0x0000000ecece7c10 */ /* 0x000fc6000ff9e0ff */
[----:B------:R0:W-:Y:S04]  /*110e0*/  STL [R1+0x238], R233 ;  /* 0x000238e901007387 */ /* 0x0001e80000100800 */
[----:B------:R-:W-:Y:S04]  /*110f0*/  STL [R1+0x230], R212 ;  /* 0x000230d401007387 */ /* 0x000fe80000100800 */
[----:B0-----:R-:W3:Y:S04]  /*11100*/  LDL.LU R233, [R1+0x4e8] ;  /* 0x0004e80001e97983 */ /* 0x001ee80000300800 */
[----:B------:R-:W-:Y:S04]  /*11110*/  STL [R1+0x264], R210 ;  /* 0x000264d201007387 */ /* 0x000fe80000100800 */
[----:B------:R-:W-:Y:S01]  /*11120*/  STL [R1+0x26c], R206 ;  /* 0x00026cce01007387 */ /* 0x000fe20000100800 */
[----:B----4-:R-:W-:-:S05]  /*11130*/  IADD3.X R0, R0, UR21, RZ, P6, !PT ;  /* 0x0000001500007c10 */ /* 0x010fca000b7fe4ff */
[----:B------:R0:W-:Y:S04]  /*11140*/  STL [R1+0x248], R0 ;  /* 0x0002480001007387 */ /* 0x0001e80000100800 */
[----:B------:R-:W-:Y:S04]  /*11150*/  STL [R1+0x240], R207 ;  /* 0x000240cf01007387 */ /* 0x000fe80000100800 */
[----:B0-----:R-:W4:Y:S01]  /*11160*/  LDL.LU R0, [R1+0x4e4] ;  /* 0x0004e40001007983 */ /* 0x001f220000300800 */
[----:B------:R-:W-:-:S03]  /*11170*/  IADD3 R199, P6, R199, UR14, RZ ;  /* 0x0000000ec7c77c10 */ /* 0x000fc6000ffde0ff */
[----:B------:R-:W-:Y:S04]  /*11180*/  STL [R1+0x274], R188 ;  /* 0x000274bc01007387 */ /* 0x000fe80000100800 */
[----:B------:R-:W-:Y:S01]  /*11190*/  STL [R1+0x27c], R199 ;  /* 0x00027cc701007387 */ /* 0x000fe20000100800 */
[----:B--2---:R-:W-:-:S05]  /*111a0*/  IADD3.X R2, R2, UR21, RZ, P2, !PT ;  /* 0x0000001502027c10 */ /* 0x004fca00097fe4ff */
[----:B------:R0:W-:Y:S04]  /*111b0*/  STL [R1+0x258], R2 ;  /* 0x0002580201007387 */ /* 0x0001e80000100800 */
[----:B------:R-:W-:Y:S04]  /*111c0*/  STL [R1+0x250], R201 ;  /* 0x000250c901007387 */ /* 0x000fe80000100800 */
[----:B0-----:R-:W2:Y:S04]  /*111d0*/  LDL.LU R2, [R1+0x4e0] ;  /* 0x0004e00001027983 */ /* 0x001ea80000300800 */
[----:B------:R-:W-:Y:S04]  /*111e0*/  STS.U8 [R187+UR12+0x5300], R215 ;  /* 0x005300d7bb007988 */ /* 0x000fe8000800000c */
        /* <DEDUP_REMOVED lines=10> */
[----:B------:R0:W-:Y:S01]  /*11290*/  STS.U8 [R187+UR12+0x6900], R179 ;  /* 0x006900b3bb007988 */ /* 0x0001e2000800000c */
[----:B------:R1:W-:Y:S06]  /*112a0*/  MEMBAR.ALL.CTA ;  /* 0x0000000000007992 */ /* 0x0003ec0000008000 */
[----:B-1----:R-:W1:Y:S01]  /*112b0*/  FENCE.VIEW.ASYNC.S ;  /* 0x00000000000073c6 */ /* 0x002e620000000000 */
[----:B------:R-:W-:-:S04]  /*112c0*/  USHF.L.U32 UR6, UR20, 0x8, URZ ;  /* 0x0000000814067899 */ /* 0x000fc8000800063f */
[----:B------:R-:W-:Y:S01]  /*112d0*/  ULOP3.LUT UR6, UR6, 0x400, URZ, 0xc0, !UPT ;  /* 0x0000040006067892 */ /* 0x000fe2000f8ec03f */
[----:B------:R-:W-:Y:S01]  /*112e0*/  IADD3 R203, P1, R203, UR14, RZ ;  /* 0x0000000ecbcb7c10 */ /* 0x000fe2000ff3e0ff */
[----:B------:R-:W-:Y:S01]  /*112f0*/  UMOV UR24, UR4 ;  /* 0x0000000400187c82 */ /* 0x000fe20008000000 */
[----:B------:R-:W-:Y:S01]  /*11300*/  IADD3 R204, P2, R204, UR14, RZ ;  /* 0x0000000ecccc7c10 */ /* 0x000fe2000ff5e0ff */
[----:B------:R-:W-:Y:S01]  /*11310*/  UMOV UR25, 0x80000020 ;  /* 0x8000002000197882 */ /* 0x000fe20000000000 */
[----:B---3--:R-:W-:Y:S01]  /*11320*/  IADD3.X R233, R233, UR21, RZ, P4, !PT ;  /* 0x00000015e9e97c10 */ /* 0x008fe2000a7fe4ff */
[----:B------:R-:W-:Y:S01]  /*11330*/  UMOV UR27, 0x80000020 ;  /* 0x80000020001b7882 */ /* 0x000fe20000000000 */
[----:B------:R-:W-:Y:S01]  /*11340*/  IADD3.X R202, R202, UR21, RZ, P3, !PT ;  /* 0x00000015caca7c10 */ /* 0x000fe20009ffe4ff */
[----:B------:R-:W-:Y:S01]  /*11350*/  UMOV UR10, 0xfffffffe ;  /* 0xfffffffe000a7882 */ /* 0x000fe20000000000 */
[----:B------:R-:W-:Y:S01]  /*11360*/  IADD3.X R196, R196, UR21, RZ, P5, !PT ;  /* 0x00000015c4c47c10 */ /* 0x000fe2000affe4ff */
[----:B------:R-:W-:Y:S01]  /*11370*/  UMOV UR11, 0x7fffffdf ;  /* 0x7fffffdf000b7882 */ /* 0x000fe20000000000 */
[----:B------:R-:W-:Y:S01]  /*11380*/  UMOV UR7, URZ ;  /* 0x0000003f00077c82 */ /* 0x000fe20008000000 */
[----:B0-----:R-:W0:Y:S08]  /*11390*/  LDC R179, c[0x0][0x238] ;  /* 0x00008e00ffb37b82 */ /* 0x001e300000000800 */
[----:B-1----:R-:W-:Y:S01]  /*113a0*/  BAR.SYNC.DEFER_BLOCKING 0x0 ;  /* 0x0000000000007b1d */ /* 0x002fe20000010000 */
[----:B------:R-:W-:-:S04]  /*113b0*/  ULEA.HI UR6, UR12, UR6, URZ, 0x1c ;  /* 0x000000060c067291 */ /* 0x000fc8000f8fe03f */
[----:B------:R-:W-:Y:S01]  /*113c0*/  ULOP3.LUT UR6, UR6, 0x3fff, URZ, 0xc0, !UPT ;  /* 0x00003fff06067892 */ /* 0x000fe2000f8ec03f */
[----:B------:R-:W-:Y:S01]  /*113d0*/  IADD3 R200, P3, R200, UR14, RZ ;  /* 0x0000000ec8c87c10 */ /* 0x000fe2000ff7e0ff */
[----:B------:R-:W-:Y:S01]  /*113e0*/  STL [R1+0x284], R203 ;  /* 0x000284cb01007387 */ /* 0x000fe20000100800 */
[----:B------:R-:W-:-:S03]  /*113f0*/  IADD3 R198, P4, R198, UR14, RZ ;  /* 0x0000000ec6c67c10 */ /* 0x000fc6000ff9e0ff */
[----:B------:R-:W-:Y:S01]  /*11400*/  STL [R1+0x28c], R204 ;  /* 0x00028ccc01007387 */ /* 0x000fe20000100800 */
[----:B------:R-:W-:-:S03]  /*11410*/  UMOV UR26, UR6 ;  /* 0x00000006001a7c82 */ /* 0x000fc60008000000 */
[----:B------:R1:W-:Y:S01]  /*11420*/  STL [R1+0x268], R233 ;  /* 0x000268e901007387 */ /* 0x0003e20000100800 */
[----:B------:R-:W-:-:S03]  /*11430*/  WARPGROUP.ARRIVE ;  /* 0x00000000000079c5 */ /* 0x000fc60000000000 */
[----:B------:R-:W-:Y:S04]  /*11440*/  STL [R1+0x260], R202 ;  /* 0x000260ca01007387 */ /* 0x000fe80000100800 */
[----:B-1----:R-:W3:Y:S01]  /*11450*/  LDL.LU R233, [R1+0x4dc] ;  /* 0x0004dc0001e97983 */ /* 0x002ee20000300800 */
[----:B------:R-:W-:Y:S03]  /*11460*/  QGMMA.64x256x32.F32.E4M3.E4M3 R24, gdesc[UR24], R24 ;  /* 0x03e00000181879f3 */ /* 0x000fe60008700818 */
[----:B------:R-:W-:Y:S04]  /*11470*/  STL [R1+0x294], R200 ;  /* 0x000294c801007387 */ /* 0x000fe80000100800 */
[----:B------:R-:W-:Y:S01]  /*11480*/  STL [R1+0x29c], R198 ;  /* 0x00029cc601007387 */ /* 0x000fe20000100800 */
[----:B------:R-:W-:-:S02]  /*11490*/  IADD3 R194, P5, R194, UR14, RZ ;  /* 0x0000000ec2c27c10 */ /* 0x000fc4000ffbe0ff */
[----:B------:R-:W-:Y:S02]  /*114a0*/  IADD3.X R180, R180, UR21, RZ, P1, !PT ;  /* 0x00000015b4b47c10 */ /* 0x000fe40008ffe4ff */
[----:B----4-:R-:W-:-:S05]  /*114b0*/  IADD3.X R0, R0, UR21, RZ, P6, !PT ;  /* 0x0000001500007c10 */ /* 0x010fca000b7fe4ff */
[----:B------:R1:W-:Y:S04]  /*114c0*/  STL [R1+0x278], R0 ;  /* 0x0002780001007387 */ /* 0x0003e80000100800 */
[----:B------:R-:W-:Y:S04]  /*114d0*/  STL [R1+0x270], R196 ;  /* 0x000270c401007387 */ /* 0x000fe80000100800 */
[----:B-1----:R-:W4:Y:S01]  /*114e0*/  LDL.LU R0, [R1+0x4d8] ;  /* 0x0004d80001007983 */ /* 0x002f220000300800 */
[----:B------:R-:W-:-:S03]  /*114f0*/  IADD3 R205, P6, R205, UR14, RZ ;  /* 0x0000000ecdcd7c10 */ /* 0x000fc6000ffde0ff */
[----:B------:R-:W-:Y:S04]  /*11500*/  STL [R1+0x2a4], R194 ;  /* 0x0002a4c201007387 */ /* 0x000fe80000100800 */
[----:B------:R-:W-:Y:S01]  /*11510*/  STL [R1+0x2ac], R205 ;  /* 0x0002accd01007387 */ /* 0x000fe20000100800 */
[----:B--2---:R-:W-:-:S05]  /*11520*/  IADD3.X R2, R2, UR21, RZ, P2, !PT ;  /* 0x0000001502027c10 */ /* 0x004fca00097fe4ff */
[----:B------:R1:W-:Y:S04]  /*11530*/  STL [R1+0x288], R2 ;  /* 0x0002880201007387 */ /* 0x0003e80000100800 */
[----:B------:R-:W-:Y:S04]  /*11540*/  STL [R1+0x280], R180 ;  /* 0x000280b401007387 */ /* 0x000fe80000100800 */
[----:B-1----:R-:W2:Y:S01]  /*11550*/  LDL.LU R2, [R1+0x4d4] ;  /* 0x0004d40001027983 */ /* 0x002ea20000300800 */
[----:B------:R-:W-:-:S09]  /*11560*/  UIADD3.64 UR10, UR6, -UR10, URZ ;  /* 0x8000000a060a7297 */ /* 0x000fd2000fffe03f */
[----:B------:R-:W-:Y:S01]  /*11570*/  QGMMA.64x256x32.F32.E4M3.E4M3 R24, gdesc[UR8], R24, gsb0 ;  /* 0x03e00000081879f3 */ /* 0x000fe20008000818 */
[----:B------:R-:W-:-:S05]  /*11580*/  IADD3 R181, P1, R181, UR14, RZ ;  /* 0x0000000eb5b57c10 */ /* 0x000fca000ff3e0ff */
[----:B------:R-:W-:Y:S01]  /*11590*/  STL [R1+0x2b4], R181 ;  /* 0x0002b4b501007387 */ /* 0x000fe20000100800 */
[----:B------:R-:W-:Y:S02]  /*115a0*/  IADD3.X R182, R182, UR21, RZ, P3, !PT ;  /* 0x00000015b6b67c10 */ /* 0x000fe40009ffe4ff */
[----:B------:R-:W-:Y:S01]  /*115b0*/  IADD3.X R183, R183, UR21, RZ, P4, !PT ;  /* 0x00000015b7b77c10 */ /* 0x000fe2000a7fe4ff */
[----:B0-----:R-:W-:Y:S02]  /*115c0*/  IMAD.SHL.U32 R179, R179, 0x40, RZ ;  /* 0x00000040b3b37824 */ /* 0x001fe400078e00ff */
[----:B------:R-:W-:-:S03]  /*115d0*/  VIADD R4, R4, 0xffffffff ;  /* 0xffffffff04047836 */ /* 0x000fc60000000000 */
[----:B------:R-:W-:-:S04]  /*115e0*/  IADD3 R178, P0, R179, R178, RZ ;  /* 0x000000b2b3b27210 */ /* 0x000fc80007f1e0ff */
[----:B------:R-:W-:Y:S02]  /*115f0*/  LEA.HI.X.SX32 R5, R179, R5, 0x1, P0 ;  /* 0x00000005b3057211 */ /* 0x000fe400000f0eff */
[----:B------:R-:W-:Y:S01]  /*11600*/  ISETP.NE.U32.AND P0, PT, R4, RZ, PT ;  /* 0x000000ff0400720c */ /* 0x000fe20003f05070 */
[----:B------:R-:W-:Y:S01]  /*11610*/  UIADD3 UR19, UR19, -0x40, URZ ;  /* 0xffffffc013137890 */ /* 0x000fe2000fffe03f */
[----:B---3--:R-:W-:Y:S02]  /*11620*/  IADD3.X R233, R233, UR21, RZ, P6, !PT ;  /* 0x00000015e9e97c10 */ /* 0x008fe4000b7fe4ff */
[----:B----4-:R-:W-:-:S05]  /*11630*/  IADD3.X R0, R0, UR21, RZ, P5, !PT ;  /* 0x0000001500007c10 */ /* 0x010fca000affe4ff */
[----:B------:R0:W-:Y:S02]  /*11640*/  STL [R1+0x2a0], R0 ;  /* 0x0002a00001007387 */ /* 0x0001e40000100800 */
[----:B0-----:R-:W0:Y:S02]  /*11650*/  S2R R0, SR_TID.X ;  /* 0x0000000000007919 */ /* 0x001e240000002100 */
[----:B------:R-:W-:Y:S04]  /*11660*/  STL [R1+0x290], R182 ;  /* 0x000290b601007387 */ /* 0x000fe80000100800 */
[----:B------:R-:W-:Y:S01]  /*11670*/  STL [R1+0x298], R183 ;  /* 0x000298b701007387 */ /* 0x000fe20000100800 */
[----:B--2---:R-:W-:-:S05]  /*11680*/  IADD3.X R2, R2, UR21, RZ, P1, !PT ;  /* 0x0000001502027c10 */ /* 0x004fca0008ffe4ff */
[----:B------:R1:W-:Y:S04]  /*11690*/  STL [R1+0x2b0], R2 ;  /* 0x0002b00201007387 */ /* 0x0003e80000100800 */
[----:B-1----:R1:W5:Y:S04]  /*116a0*/  LDL.LU R2, [R1+0x4d0] ;  /* 0x0004d00001027983 */ /* 0x0023680000300800 */
[----:B------:R1:W-:Y:S01]  /*116b0*/  STL [R1+0x2a8], R233 ;  /* 0x0002a8e901007387 */ /* 0x0003e20000100800 */
[----:B0-----:R-:W-:Y:S01]  /*116c0*/  SHF.R.U32.HI R0, RZ, 0x6, R0 ;  /* 0x00000006ff007819 */ /* 0x001fe20000011600 */
[----:B------:R-:W-:-:S03]  /*116d0*/  WARPGROUP.DEPBAR.LE gsb0, 0x0 ;  /* 0x00008000000079c5 */ /* 0x000fc60000010000 */
[----:B------:R-:W-:Y:S01]  /*116e0*/  SGXT.U32 R0, R0, 0x2 ;  /* 0x000000020000781a */ /* 0x000fe20000000000 */
[----:B------:R-:W-:Y:S06]  /*116f0*/  @P0 BRA `(.L_x_2) ;  /* 0xffffff9400d00947 */ /* 0x000fec000383ffff */
.L_x_1:
[----:B------:R-:W2:Y:S01]  /*11700*/  LDL.LU R182, [R1+0x48c] ;  /* 0x00048c0001b67983 */ /* 0x000ea20000300800 */
[----:B------:R-:W-:Y:S01]  /*11710*/  F2FP.SATFINITE.E4M3.F32.PACK_AB_MERGE_C R56, R57, R56, RZ ;  /* 0x000000383938723e */ /* 0x000fe200048070ff */
[----:B------:R-:W-:Y:S01]  /*11720*/  ULDC.64 UR8, c[0x0][0x228] ;  /* 0x00008a0000087ab9 */ /* 0x000fe20000000a00 */
[----:B------:R-:W-:Y:S01]  /*11730*/  F2FP.SATFINITE.E4M3.F32.PACK_AB_MERGE_C R60, R61, R60, RZ ;  /* 0x0000003c3d3c723e */ /* 0x000fe200048070ff */
[----:B------:R-:W3:Y:S01]  /*11740*/  LDL.LU R180, [R1+0x398] ;  /* 0x0003980001b47983 */ /* 0x000ee20000300800 */
[----:B------:R-:W-:Y:S01]  /*11750*/  F2FP.SATFINITE.E4M3.F32.PACK_AB_MERGE_C R64, R65, R64, RZ ;  /* 0x000000404140723e */ /* 0x000fe200048070ff */
[----:B------:R-:W-:Y:S01]  /*11760*/  ULDC UR4, c[0x0][0x22c] ;  /* 0x00008b0000047ab9 */ /* 0x000fe20000000800 */
[----:B------:R-:W0:Y:S01]  /*11770*/  S2R R181, SR_TID.X ;  /* 0x0000000000b57919 */ /* 0x000e220000002100 */
[----:B------:R-:W-:Y:S01]  /*11780*/  F2FP.SATFINITE.E4M3.F32.PACK_AB_MERGE_C R40, R41, R40, RZ ;  /* 0x000000282928723e */ /* 0x000fe200048070ff */
[----:B------:R-:W-:Y:S01]  /*11790*/  ULDC UR5, c[0x0][0x244] ;  /* 0x0000910000057ab9 */ /* 0x000fe20000000800 */
[----:B------:R-:W-:Y:S01]  /*117a0*/  F2FP.SATFINITE.E4M3.F32.PACK_AB_MERGE_C R44, R45, R44, RZ ;  /* 0x0000002c2d2c723e */ /* 0x000fe200048070ff */
[----:B------:R-:W4:Y:S01]  /*117b0*/  LDL.LU R179, [R1+0x364] ;  /* 0x0003640001b37983 */ /* 0x000f220000300800 */
[----:B------:R-:W-:Y:S01]  /*117c0*/  F2FP.SATFINITE.E4M3.F32.PACK_AB_MERGE_C R48, R49, R48, RZ ;  /* 0x000000303130723e */ /* 0x000fe200048070ff */
[----:B------:R-:W-:Y:S01]  /*117d0*/  ULDC.64 UR6, c[0x0][0x220] ;  /* 0x0000880000067ab9 */ /* 0x000fe20000000a00 */
[----:B------:R-:W-:Y:S01]  /*117e0*/  F2FP.SATFINITE.E4M3.F32.PACK_AB_MERGE_C R72, R73, R72, RZ ;  /* 0x000000484948723e */ /* 0x000fe200048070ff */
[----:B-1----:R-:W3:Y:S01]  /*117f0*/  LDL.LU R10, [R1+0x394] ;  /* 0x00039400010a7983 */ /* 0x002ee20000300800 */
[----:B------:R-:W-:-:S02]  /*11800*/  F2FP.SATFINITE.E4M3.F32.PACK_AB_MERGE_C R76, R77, R76, RZ ;  /* 0x0000004c4d4c723e */ /* 0x000fc400048070ff */
[----:B------:R-:W-:Y:S01]  /*11810*/  F2FP.SATFINITE.E4M3.F32.PACK_AB_MERGE_C R80, R81, R80, RZ ;  /* 0x000000505150723e */ /* 0x000fe200048070ff */
[----:B------:R-:W3:Y:S01]  /*11820*/  LDL.LU R155, [R1+0x360] ;  /* 0x00036000019b7983 */ /* 0x000ee20000300800 */
[----:B------:R-:W-:Y:S02]  /*11830*/  F2FP.SATFINITE.E4M3.F32.PACK_AB_MERGE_C R30, R31, R30, RZ ;  /* 0x0000001e1f1e723e */ /* 0x000fe400048070ff */
[----:B------:R-:W-:Y:S01]  /*11840*/  F2FP.SATFINITE.E4M3.F32.PACK_AB_MERGE_C R28, R29, R28, RZ ;  /* 0x0000001c1d1c723e */ /* 0x000fe200048070ff */
[----:B------:R-:W3:Y:S01]  /*11850*/  LDL.LU R153, [R1+0x35c] ;  /* 0x00035c0001997983 */ /* 0x000ee20000300800 */
[----:B------:R-:W-:Y:S02]  /*11860*/  F2FP.SATFINITE.E4M3.F32.PACK_AB_MERGE_C R32, R33, R32, RZ ;  /* 0x000000202120723e */ /* 0x000fe400048070ff */
[----:B------:R-:W-:Y:S01]  /*11870*/  F2FP.SATFINITE.E4M3.F32.PACK_AB_MERGE_C R106, R107, R106, RZ ;  /* 0x0000006a6b6a723e */ /* 0x000fe200048070ff */
[----:B------:R-:W3:Y:S01]  /*11880*/  LDL.LU R154, [R1+0x358] ;  /* 0x00035800019a7983 */ /* 0x000ee20000300800 */
        /* <DEDUP_REMOVED lines=8> */
[----:B0-----:R-:W-:Y:S01]  /*11910*/  IMAD.SHL.U32 R3, R181, 0x4, RZ ;  /* 0x00000004b5037824 */ /* 0x001fe200078e00ff */
[----:B------:R-:W-:Y:S01]  /*11920*/  F2FP.SATFINITE.E4M3.F32.PACK_AB_MERGE_C R50, R51, R50, RZ ;  /* 0x000000323332723e */ /* 0x000fe200048070ff */
[----:B------:R-:W-:Y:S01]  /*11930*/  IMAD.SHL.U32 R5, R181, 0x800, RZ ;  /* 0x00000800b5057824 */ /* 0x000fe200078e00ff */
[----:B------:R-:W-:Y:S01]  /*11940*/  F2FP.SATFINITE.E4M3.F32.PACK_AB_MERGE_C R58, R59, R58, RZ ;  /* 0x0000003a3b3a723e */ /* 0x000fe200048070ff */
[----:B------:R-:W-:Y:S01]  /*11950*/  IMAD.SHL.U32 R4, R181, 0x20, RZ ;  /* 0x00000020b5047824 */ /* 0x000fe200078e00ff */
[----:B------:R-:W-:Y:S01]  /*11960*/  F2FP.SATFINITE.E4M3.F32.PACK_AB_MERGE_C R62, R63, R62, RZ ;  /* 0x0000003e3f3e723e */ /* 0x000fe200048070ff */
[----:B------:R-:W-:Y:S01]  /*11970*/  IMAD.SHL.U32 R6, R181, 0x10, RZ ;  /* 0x00000010b5067824 */ /* 0x000fe200078e00ff */
[----:B------:R-:W-:-:S02]  /*11980*/  LOP3.LUT R5, R5, 0x3000, RZ, 0xc0, !PT ;  /* 0x0000300005057812 */ /* 0x000fc400078ec0ff */
[----:B------:R-:W-:Y:S02]  /*11990*/  LOP3.LUT R56, R56, 0xffff, RZ, 0xc0, !PT ;  /* 0x0000ffff38387812 */ /* 0x000fe400078ec0ff */
[----:B------:R-:W-:Y:S02]  /*119a0*/  LOP3.LUT R11, R60, 0xffff, RZ, 0xc0, !PT ;  /* 0x0000ffff3c0b7812 */ /* 0x000fe400078ec0ff */
[----:B------:R-:W-:Y:S02]  /*119b0*/  LOP3.LUT R64, R64, 0xffff, RZ, 0xc0, !PT ;  /* 0x0000ffff40407812 */ /* 0x000fe400078ec0ff */
[----:B------:R-:W-:Y:S02]  /*119c0*/  LOP3.LUT R40, R40, 0xffff, RZ, 0xc0, !PT ;  /* 0x0000ffff28287812 */ /* 0x000fe400078ec0ff */
[----:B------:R-:W-:Y:S02]  /*119d0*/  LOP3.LUT R48, R48, 0xffff, RZ, 0xc0, !PT ;  /* 0x0000ffff30307812 */ /* 0x000fe400078ec0ff */
[----:B------:R-:W-:-:S02]  /*119e0*/  LOP3.LUT R72, R72, 0xffff, RZ, 0xc0, !PT ;  /* 0x0000ffff48487812 */ /* 0x000fc400078ec0ff */
[----:B------:R-:W-:Y:S02]  /*119f0*/  LOP3.LUT R80, R80, 0xffff, RZ, 0xc0, !PT ;  /* 0x0000ffff50507812 */ /* 0x000fe400078ec0ff */
[----:B------:R-:W-:Y:S02]  /*11a00*/  LOP3.LUT R13, R76, 0xffff, RZ, 0xc0, !PT ;  /* 0x0000ffff4c0d7812 */ /* 0x000fe400078ec0ff */
[----:B------:R-:W-:Y:S02]  /*11a10*/  F2FP.SATFINITE.E4M3.F32.PACK_AB_MERGE_C R31, R25, R24, RZ ;  /* 0x00000018191f723e */ /* 0x000fe400048070ff */
[--C-:B------:R-:W-:Y:S02]  /*11a20*/  PRMT R15, R64, 0x3340, R1.reuse ;  /* 0x00003340400f7816 */ /* 0x100fe40000000001 */
[--C-:B------:R-:W-:Y:S02]  /*11a30*/  PRMT R7, R48, 0x3340, R1.reuse ;  /* 0x0000334030077816 */ /* 0x100fe40000000001 */
[----:B------:R-:W-:-:S02]  /*11a40*/  PRMT R17, R80, 0x3340, R1 ;  /* 0x0000334050117816 */ /* 0x000fc40000000001 */
[----:B------:R-:W-:Y:S02]  /*11a50*/  PRMT R8, R72, 0x3340, R13 ;  /* 0x0000334048087816 */ /* 0x000fe4000000000d */
[----:B------:R-:W-:Y:S02]  /*11a60*/  LOP3.LUT R16, R28, 0xffff, RZ, 0xc0, !PT ;  /* 0x0000ffff1c107812 */ /* 0x000fe400078ec0ff */
[----:B------:R-:W-:Y:S02]  /*11a70*/  LOP3.LUT R32, R32, 0xffff, RZ, 0xc0, !PT ;  /* 0x0000ffff20207812 */ /* 0x000fe400078ec0ff */
[----:B------:R-:W-:Y:S02]  /*11a80*/  LOP3.LUT R31, R31, 0xffff, RZ, 0xc0, !PT ;  /* 0x0000ffff1f1f7812 */ /* 0x000fe400078ec0ff */
[----:B------:R-:W-:Y:S02]  /*11a90*/  LOP3.LUT R106, R106, 0xffff, RZ, 0xc0, !PT ;  /* 0x0000ffff6a6a7812 */ /* 0x000fe400078ec0ff */
[----:B------:R-:W-:-:S02]  /*11aa0*/  LOP3.LUT R35, R110, 0xffff, RZ, 0xc0, !PT ;  /* 0x0000ffff6e237812 */ /* 0x000fc400078ec0ff */
[----:B------:R-:W-:Y:S02]  /*11ab0*/  LOP3.LUT R114, R114, 0xffff, RZ, 0xc0, !PT ;  /* 0x0000ffff72727812 */ /* 0x000fe400078ec0ff */
[----:B------:R-:W-:Y:S02]  /*11ac0*/  LOP3.LUT R26, R26, 0xffff, RZ, 0xc0, !PT ;  /* 0x0000ffff1a1a7812 */ /* 0x000fe400078ec0ff */
[----:B------:R-:W-:Y:S02]  /*11ad0*/  LOP3.LUT R34, R34, 0xffff, RZ, 0xc0, !PT ;  /* 0x0000ffff22227812 */ /* 0x000fe400078ec0ff */
[----:B------:R-:W-:Y:S02]  /*11ae0*/  F2FP.SATFINITE.E4M3.F32.PACK_AB_MERGE_C R66, R67, R66, RZ ;  /* 0x000000424342723e */ /* 0x000fe400048070ff */
[----:B------:R-:W-:Y:S02]  /*11af0*/  F2FP.SATFINITE.E4M3.F32.PACK_AB_MERGE_C R138, R139, R138, RZ ;  /* 0x0000008a8b8a723e */ /* 0x000fe400048070ff */
[----:B------:R-:W-:-:S02]  /*11b00*/  F2FP.SATFINITE.E4M3.F32.PACK_AB_MERGE_C R142, R143, R142, RZ ;  /* 0x0000008e8f8e723e */ /* 0x000fc400048070ff */
[----:B------:R-:W-:Y:S02]  /*11b10*/  F2FP.SATFINITE.E4M3.F32.PACK_AB_MERGE_C R146, R147, R146, RZ ;  /* 0x000000929392723e */ /* 0x000fe400048070ff */
[----:B------:R-:W-:Y:S02]  /*11b20*/  F2FP.SATFINITE.E4M3.F32.PACK_AB_MERGE_C R104, R105, R104, RZ ;  /* 0x000000686968723e */ /* 0x000fe400048070ff */
[----:B------:R-:W-:Y:S02]  /*11b30*/  F2FP.SATFINITE.E4M3.F32.PACK_AB_MERGE_C R108, R109, R108, RZ ;  /* 0x0000006c6d6c723e */ /* 0x000fe400048070ff */
[----:B------:R-:W-:Y:S02]  /*11b40*/  F2FP.SATFINITE.E4M3.F32.PACK_AB_MERGE_C R112, R113, R112, RZ ;  /* 0x000000707170723e */ /* 0x000fe400048070ff */
[----:B------:R-:W-:Y:S02]  /*11b50*/  LOP3.LUT R42, R42, 0xffff, RZ, 0xc0, !PT ;  /* 0x0000ffff2a2a7812 */ /* 0x000fe400078ec0ff */
[----:B------:R-:W-:-:S02]  /*11b60*/  LOP3.LUT R50, R50, 0xffff, RZ, 0xc0, !PT ;  /* 0x0000ffff32327812 */ /* 0x000fc400078ec0ff */
[--C-:B------:R-:W-:Y:S02]  /*11b70*/  PRMT R19, R32, 0x3340, R1.reuse ;  /* 0x0000334020137816 */ /* 0x100fe40000000001 */
[----:B------:R-:W-:Y:S02]  /*11b80*/  PRMT R41, R114, 0x3340, R1 ;  /* 0x0000334072297816 */ /* 0x000fe40000000001 */
[----:B------:R-:W-:Y:S02]  /*11b90*/  PRMT R28, R106, 0x3340, R35 ;  /* 0x000033406a1c7816 */ /* 0x000fe40000000023 */
[----:B------:R-:W-:Y:S02]  /*11ba0*/  F2FP.SATFINITE.E4M3.F32.PACK_AB_MERGE_C R74, R75, R74, RZ ;  /* 0x0000004a4b4a723e */ /* 0x000fe400048070ff */
[----:B------:R-:W-:Y:S02]  /*11bb0*/  F2FP.SATFINITE.E4M3.F32.PACK_AB_MERGE_C R78, R79, R78, RZ ;  /* 0x0000004e4f4e723e */ /* 0x000fe400048070ff */
[----:B------:R-:W-:-:S02]  /*11bc0*/  F2FP.SATFINITE.E4M3.F32.PACK_AB_MERGE_C R82, R83, R82, RZ ;  /* 0x000000525352723e */ /* 0x000fc400048070ff */
[----:B------:R-:W-:Y:S02]  /*11bd0*/  PRMT R21, R34, 0x3340, R1 ;  /* 0x0000334022157816 */ /* 0x000fe40000000001 */
[----:B------:R-:W-:Y:S02]  /*11be0*/  F2FP.SATFINITE.E4M3.F32.PACK_AB_MERGE_C R88, R89, R88, RZ ;  /* 0x000000585958723e */ /* 0x000fe400048070ff */
[----:B------:R-:W-:Y:S02]  /*11bf0*/  F2FP.SATFINITE.E4M3.F32.PACK_AB_MERGE_C R92, R93, R92, RZ ;  /* 0x0000005c5d5c723e */ /* 0x000fe400048070ff */
[----:B------:R-:W-:Y:S02]  /*11c00*/  F2FP.SATFINITE.E4M3.F32.PACK_AB_MERGE_C R96, R97, R96, RZ ;  /* 0x000000606160723e */ /* 0x000fe400048070ff */
[----:B------:R-:W-:Y:S02]  /*11c10*/  LOP3.LUT R58, R58, 0xffff, RZ, 0xc0, !PT ;  /* 0x0000ffff3a3a7812 */ /* 0x000fe400078ec0ff */
[----:B------:R-:W-:-:S02]  /*11c20*/  LOP3.LUT R25, R62, 0xffff, RZ, 0xc0, !PT ;  /* 0x0000ffff3e197812 */ /* 0x000fc400078ec0ff */
[----:B------:R-:W-:Y:S02]  /*11c30*/  LOP3.LUT R66, R66, 0xffff, RZ, 0xc0, !PT ;  /* 0x0000ffff42427812 */ /* 0x000fe400078ec0ff */
[----:B------:R-:W-:Y:S02]  /*11c40*/  LOP3.LUT R138, R138, 0xffff, RZ, 0xc0, !PT ;  /* 0x0000ffff8a8a7812 */ /* 0x000fe400078ec0ff */
[----:B------:R-:W-:Y:S02]  /*11c50*/  LOP3.LUT R45, R142, 0xffff, RZ, 0xc0, !PT ;  /* 0x0000ffff8e2d7812 */ /* 0x000fe400078ec0ff */
[----:B------:R-:W-:Y:S02]  /*11c60*/  LOP3.LUT R146, R146, 0xffff, RZ, 0xc0, !PT ;  /* 0x0000ffff92927812 */ /* 0x000fe400078ec0ff */
[----:B------:R-:W-:Y:S02]  /*11c70*/  SHF.R.U32.HI R32, RZ, 0x8, R32 ;  /* 0x00000008ff207819 */ /* 0x000fe40000011620 */
[----:B------:R-:W-:-:S02]  /*11c80*/  LOP3.LUT R104, R104, 0xffff, RZ, 0xc0, !PT ;  /* 0x0000ffff68687812 */ /* 0x000fc400078ec0ff */
[----:B------:R-:W-:Y:S02]  /*11c90*/  LOP3.LUT R27, R108, 0xffff, RZ, 0xc0, !PT ;  /* 0x0000ffff6c1b7812 */ /* 0x000fe400078ec0ff */
[----:B------:R-:W-:Y:S02]  /*11ca0*/  LOP3.LUT R112, R112, 0xffff, RZ, 0xc0, !PT ;  /* 0x0000ffff70707812 */ /* 0x000fe400078ec0ff */
[----:B------:R-:W-:Y:S02]  /*11cb0*/  PRMT R23, R50, 0x3340, R1 ;  /* 0x0000334032177816 */ /* 0x000fe40000000001 */
[----:B------:R-:W-:Y:S02]  /*11cc0*/  PRMT R28, R28, 0x5410, R41 ;  /* 0x000054101c1c7816 */ /* 0x000fe40000000029 */
[----:B------:R-:W-:Y:S02]  /*11cd0*/  F2FP.SATFINITE.E4M3.F32.PACK_AB_MERGE_C R36, R37, R36, RZ ;  /* 0x000000242524723e */ /* 0x000fe400048070ff */
[----:B------:R-:W-:-:S02]  /*11ce0*/  LOP3.LUT R74, R74, 0xffff, RZ, 0xc0, !PT ;  /* 0x0000ffff4a4a7812 */ /* 0x000fc400078ec0ff */
[----:B------:R-:W-:Y:S02]  /*11cf0*/  LOP3.LUT R82, R82, 0xffff, RZ, 0xc0, !PT ;  /* 0x0000ffff52527812 */ /* 0x000fe400078ec0ff */
[----:B------:R-:W-:Y:S02]  /*11d00*/  F2FP.SATFINITE.E4M3.F32.PACK_AB_MERGE_C R120, R121, R120, RZ ;  /* 0x000000787978723e */ /* 0x000fe400048070ff */
[----:B------:R-:W-:Y:S02]  /*11d10*/  F2FP.SATFINITE.E4M3.F32.PACK_AB_MERGE_C R124, R125, R124, RZ ;  /* 0x0000007c7d7c723e */ /* 0x000fe400048070ff */
[----:B------:R-:W-:Y:S02]  /*11d20*/  F2FP.SATFINITE.E4M3.F32.PACK_AB_MERGE_C R128, R129, R128, RZ ;  /* 0x000000808180723e */ /* 0x000fe400048070ff */
[----:B------:R-:W-:Y:S02]  /*11d30*/  LOP3.LUT R88, R88, 0xffff, RZ, 0xc0, !PT ;  /* 0x0000ffff58587812 */ /* 0x000fe400078ec0ff */
[----:B------:R-:W-:-:S02]  /*11d40*/  LOP3.LUT R37, R92, 0xffff, RZ, 0xc0, !PT ;  /* 0x0000ffff5c257812 */ /* 0x000fc400078ec0ff */
[----:B------:R-:W-:Y:S02]  /*11d50*/  LOP3.LUT R96, R96, 0xffff, RZ, 0xc0, !PT ;  /* 0x0000ffff60607812 */ /* 0x000fe400078ec0ff */
[----:B------:R-:W-:Y:S02]  /*11d60*/  PRMT R14, R58, 0x3340, R25 ;  /* 0x000033403a0e7816 */ /* 0x000fe40000000019 */
[----:B------:R-:W-:Y:S02]  /*11d70*/  PRMT R51, R146, 0x3340, R1 ;  /* 0x0000334092337816 */ /* 0x000fe40000000001 */
[----:B------:R-:W-:Y:S02]  /*11d80*/  LOP3.LUT R32, R32, 0xffff, RZ, 0xc0, !PT ;  /* 0x0000ffff20207812 */ /* 0x000fe400078ec0ff */
[----:B------:R-:W-:Y:S02]  /*11d90*/  F2FP.SATFINITE.E4M3.F32.PACK_AB_MERGE_C R136, R137, R136, RZ ;  /* 0x000000888988723e */ /* 0x000fe400048070ff */
[----:B------:R-:W-:-:S02]  /*11da0*/  F2FP.SATFINITE.E4M3.F32.PACK_AB_MERGE_C R140, R141, R140, RZ ;  /* 0x0000008c8d8c723e */ /* 0x000fc400048070ff */
[----:B------:R-:W-:Y:S02]  /*11db0*/  F2FP.SATFINITE.E4M3.F32.PACK_AB_MERGE_C R144, R145, R144, RZ ;  /* 0x000000909190723e */ /* 0x000fe400048070ff */
[----:B------:R-:W-:Y:S02]  /*11dc0*/  PRMT R33, R112, 0x3340, R1 ;  /* 0x0000334070217816 */ /* 0x000fe40000000001 */
[----:B------:R-:W-:Y:S02]  /*11dd0*/  PRMT R18, R104, 0x3340, R27 ;  /* 0x0000334068127816 */ /* 0x000fe4000000001b */
[----:B------:R-:W-:Y:S02]  /*11de0*/  SHF.R.U32.HI R72, RZ, 0x8, R72 ;  /* 0x00000008ff487819 */ /* 0x000fe40000011648 */
[----:B------:R-:W-:Y:S02]  /*11df0*/  SHF.R.U32.HI R13, RZ, 0x8, R13 ;  /* 0x00000008ff0d7819 */ /* 0x000fe4000001160d */
[----:B------:R-:W-:-:S02]  /*11e00*/  F2FP.SATFINITE.E4M3.F32.PACK_AB_MERGE_C R90, R91, R90, RZ ;  /* 0x0000005a5b5a723e */ /* 0x000fc400048070ff */
[----:B------:R-:W-:Y:S02]  /*11e10*/  F2FP.SATFINITE.E4M3.F32.PACK_AB_MERGE_C R94, R95, R94, RZ ;  /* 0x0000005e5f5e723e */ /* 0x000fe400048070ff */
[----:B------:R-:W-:Y:S02]  /*11e20*/  F2FP.SATFINITE.E4M3.F32.PACK_AB_MERGE_C R98, R99, R98, RZ ;  /* 0x000000626362723e */ /* 0x000fe400048070ff */
[----:B------:R-:W-:Y:S02]  /*11e30*/  SHF.R.U32.HI R34, RZ, 0x8, R34 ;  /* 0x00000008ff227819 */ /* 0x000fe40000011622 */
[----:B------:R-:W-:Y:S02]  /*11e40*/  PRMT R29, R96, 0x3340, R1 ;  /* 0x00003340601d7816 */ /* 0x000fe40000000001 */
[----:B------:R-:W-:Y:S02]  /*11e50*/  PRMT R20, R88, 0x3340, R37 ;  /* 0x0000334058147816 */ /* 0x000fe40000000025 */
        /* <DEDUP_REMOVED lines=10> */
[----:B------:R-:W-:Y:S02]  /*11f00*/  SHF.R.U32.HI R58, RZ, 0x8, R58 ;  /* 0x00000008ff3a7819 */ /* 0x000fe4000001163a */
[----:B------:R-:W-:Y:S02]  /*11f10*/  SHF.R.U32.HI R25, RZ, 0x8, R25 ;  /* 0x00000008ff197819 */ /* 0x000fe40000011619 */
[----:B------:R-:W-:-:S02]  /*11f20*/  PRMT R20, R20, 0x5410, R29 ;  /* 0x0000541014147816 */ /* 0x000fc4000000001d */
[----:B------:R-:W-:Y:S02]  /*11f30*/  PRMT R22, R120, 0x3340, R43 ;  /* 0x0000334078167816 */ /* 0x000fe4000000002b */
[----:B------:R-:W-:Y:S02]  /*11f40*/  F2FP.SATFINITE.E4M3.F32.PACK_AB_MERGE_C R38, R39, R38, RZ ;  /* 0x000000262726723e */ /* 0x000fe400048070ff */
[--C-:B------:R-:W-:Y:S02]  /*11f50*/  PRMT R29, R144, 0x3340, R1.reuse ;  /* 0x00003340901d7816 */ /* 0x100fe40000000001 */
[----:B------:R-:W-:Y:S02]  /*11f60*/  PRMT R39, R98, 0x3340, R1 ;  /* 0x0000334062277816 */ /* 0x000fe40000000001 */
[----:B------:R-:W-:Y:S02]  /*11f70*/  F2FP.SATFINITE.E4M3.F32.PACK_AB_MERGE_C R122, R123, R122, RZ ;  /* 0x0000007a7b7a723e */ /* 0x000fe400048070ff */
[----:B------:R-:W-:-:S02]  /*11f80*/  F2FP.SATFINITE.E4M3.F32.PACK_AB_MERGE_C R126, R127, R126, RZ ;  /* 0x0000007e7f7e723e */ /* 0x000fc400048070ff */
[----:B------:R-:W-:Y:S02]  /*11f90*/  SHF.R.U32.HI R88, RZ, 0x8, R88 ;  /* 0x00000008ff587819 */ /* 0x000fe40000011658 */
[----:B------:R-:W-:Y:S02]  /*11fa0*/  SHF.R.U32.HI R37, RZ, 0x8, R37 ;  /* 0x00000008ff257819 */ /* 0x000fe40000011625 */
[----:B------:R-:W-:Y:S02]  /*11fb0*/  F2FP.SATFINITE.E4M3.F32.PACK_AB_MERGE_C R130, R131, R130, RZ ;  /* 0x000000828382723e */ /* 0x000fe400048070ff */
[----:B------:R-:W-:Y:S02]  /*11fc0*/  LOP3.LUT R122, R122, 0xffff, RZ, 0xc0, !PT ;  /* 0x0000ffff7a7a7812 */ /* 0x000fe400078ec0ff */
[----:B------:R-:W-:Y:S02]  /*11fd0*/  LOP3.LUT R130, R130, 0xffff, RZ, 0xc0, !PT ;  /* 0x0000ffff82827812 */ /* 0x000fe400078ec0ff */
[----:B------:R-:W-:-:S02]  /*11fe0*/  F2FP.SATFINITE.E4M3.F32.PACK_AB_MERGE_C R52, R53, R52, RZ ;  /* 0x000000343534723e */ /* 0x000fc400048070ff */
[----:B------:R-:W-:Y:S02]  /*11ff0*/  F2FP.SATFINITE.E4M3.F32.PACK_AB_MERGE_C R54, R55, R54, RZ ;  /* 0x000000363736723e */ /* 0x000fe400048070ff */
[----:B------:R-:W-:Y:S02]  /*12000*/  F2FP.SATFINITE.E4M3.F32.PACK_AB_MERGE_C R68, R69, R68, RZ ;  /* 0x000000444544723e */ /* 0x000fe400048070ff */
[----:B------:R-:W-:Y:S02]  /*12010*/  F2FP.SATFINITE.E4M3.F32.PACK_AB_MERGE_C R70, R71, R70, RZ ;  /* 0x000000464746723e */ /* 0x000fe400048070ff */
[----:B------:R-:W-:Y:S02]  /*12020*/  F2FP.SATFINITE.E4M3.F32.PACK_AB_MERGE_C R84, R85, R84, RZ ;  /* 0x000000545554723e */ /* 0x000fe400048070ff */
[----:B------:R-:W-:Y:S02]  /*12030*/  F2FP.SATFINITE.E4M3.F32.PACK_AB_MERGE_C R86, R87, R86, RZ ;  /* 0x000000565756723e */ /* 0x000fe400048070ff */
[----:B------:R-:W-:-:S02]  /*12040*/  F2FP.SATFINITE.E4M3.F32.PACK_AB_MERGE_C R100, R101, R100, RZ ;  /* 0x000000646564723e */ /* 0x000fc400048070ff */
[----:B------:R-:W-:Y:S02]  /*12050*/  F2FP.SATFINITE.E4M3.F32.PACK_AB_MERGE_C R132, R133, R132, RZ ;  /* 0x000000848584723e */ /* 0x000fe400048070ff */
[----:B------:R-:W-:Y:S02]  /*12060*/  F2FP.SATFINITE.E4M3.F32.PACK_AB_MERGE_C R116, R117, R116, RZ ;  /* 0x000000747574723e */ /* 0x000fe400048070ff */
[----:B------:R-:W-:Y:S02]  /*12070*/  F2FP.SATFINITE.E4M3.F32.PACK_AB_MERGE_C R118, R119, R118, RZ ;  /* 0x000000767776723e */ /* 0x000fe400048070ff */
[----:B------:R-:W-:Y:S02]  /*12080*/  F2FP.SATFINITE.E4M3.F32.PACK_AB_MERGE_C R102, R103, R102, RZ ;  /* 0x000000666766723e */ /* 0x000fe400048070ff */
[----:B------:R-:W-:Y:S02]  /*12090*/  F2FP.SATFINITE.E4M3.F32.PACK_AB_MERGE_C R134, R135, R134, RZ ;  /* 0x000000868786723e */ /* 0x000fe400048070ff */
[----:B--2---:R-:W-:-:S04]  /*120a0*/  LOP3.LUT R0, R182, 0x300, RZ, 0xc0, !PT ;  /* 0x00000300b6007812 */ /* 0x004fc800078ec0ff */
[----:B------:R-:W-:Y:S01]  /*120b0*/  LOP3.LUT R0, R0, 0x70, R3, 0xf8, !PT ;  /* 0x0000007000007812 */ /* 0x000fe200078ef803 */
[----:B------:R-:W-:-:S05]  /*120c0*/  IMAD.SHL.U32 R3, R181, 0x200, RZ ;  /* 0x00000200b5037824 */ /* 0x000fca00078e00ff */
[----:B------:R-:W-:-:S04]  /*120d0*/  LOP3.LUT R3, R3, 0x3000, RZ, 0xc0, !PT ;  /* 0x0000300003037812 */ /* 0x000fc800078ec0ff */
[----:B------:R-:W-:Y:S02]  /*120e0*/  LOP3.LUT R9, R3, 0x60, R4, 0xf8, !PT ;  /* 0x0000006003097812 */ /* 0x000fe400078ef804 */
[----:B------:R-:W-:Y:S02]  /*120f0*/  LOP3.LUT R3, R5, 0x7f0, R6, 0xf8, !PT ;  /* 0x000007f005037812 */ /* 0x000fe400078ef806 */
[----:B------:R-:W-:Y:S02]  /*12100*/  LOP3.LUT R5, R44, 0xffff, RZ, 0xc0, !PT ;  /* 0x0000ffff2c057812 */ /* 0x000fe400078ec0ff */
[----:B----4-:R-:W-:Y:S02]  /*12110*/  ISETP.GE.AND P0, PT, R179, UR8, PT ;  /* 0x00000008b3007c0c */ /* 0x010fe4000bf06270 */
[----:B------:R-:W-:Y:S02]  /*12120*/  PRMT R6, R56, 0x3340, R11 ;  /* 0x0000334038067816 */ /* 0x000fe4000000000b */
[----:B------:R-:W-:-:S02]  /*12130*/  PRMT R4, R40, 0x3340, R5 ;  /* 0x0000334028047816 */ /* 0x000fc40000000005 */
[----:B---3--:R-:W-:Y:S01]  /*12140*/  ISETP.LT.AND P1, PT, R180, UR4, !P0 ;  /* 0x00000004b4007c0c */ /* 0x008fe2000c721270 */
[----:B------:R-:W-:Y:S01]  /*12150*/  ULDC UR4, c[0x0][0x22c] ;  /* 0x00008b0000047ab9 */ /* 0x000fe20000000800 */
[----:B------:R-:W-:Y:S02]  /*12160*/  PRMT R6, R6, 0x5410, R15 ;  /* 0x0000541006067816 */ /* 0x000fe4000000000f */
[----:B------:R-:W-:Y:S02]  /*12170*/  LOP3.LUT R15, R30, 0xffff, RZ, 0xc0, !PT ;  /* 0x0000ffff1e0f7812 */ /* 0x000fe400078ec0ff */
[----:B------:R-:W-:Y:S02]  /*12180*/  PRMT R4, R4, 0x5410, R7 ;  /* 0x0000541004047816 */ /* 0x000fe40000000007 */
[----:B------:R-:W-:Y:S02]  /*12190*/  ISETP.LT.AND P5, PT, R10, UR4, !P0 ;  /* 0x000000040a007c0c */ /* 0x000fe4000c7a1270 */
[----:B------:R-:W-:-:S02]  /*121a0*/  PRMT R7, R8, 0x5410, R17 ;  /* 0x0000541008077816 */ /* 0x000fc40000000011 */
[----:B------:R-:W-:Y:S02]  /*121b0*/  LOP3.LUT R17, R46, 0xffff, RZ, 0xc0, !PT ;  /* 0x0000ffff2e117812 */ /* 0x000fe400078ec0ff */
[--C-:B------:R-:W-:Y:S02]  /*121c0*/  PRMT R10, R31, 0x3340, R16.reuse ;  /* 0x000033401f0a7816 */ /* 0x100fe40000000010 */
[----:B------:R-:W-:Y:S02]  /*121d0*/  PRMT R8, R26, 0x3340, R15 ;  /* 0x000033401a087816 */ /* 0x000fe4000000000f */
[----:B------:R-:W-:Y:S02]  /*121e0*/  SHF.R.U32.HI R16, RZ, 0x8, R16 ;  /* 0x00000008ff107819 */ /* 0x000fe40000011610 */
[----:B------:R-:W-:Y:S02]  /*121f0*/  SHF.R.U32.HI R31, RZ, 0x8, R31 ;  /* 0x00000008ff1f7819 */ /* 0x000fe4000001161f */
[----:B------:R-:W-:-:S02]  /*12200*/  SHF.R.U32.HI R40, RZ, 0x8, R40 ;  /* 0x00000008ff287819 */ /* 0x000fc40000011628 */
[----:B------:R-:W-:Y:S02]  /*12210*/  SHF.R.U32.HI R5, RZ, 0x8, R5 ;  /* 0x00000008ff057819 */ /* 0x000fe40000011605 */
[----:B------:R-:W-:Y:S02]  /*12220*/  PRMT R12, R42, 0x3340, R17 ;  /* 0x000033402a0c7816 */ /* 0x000fe40000000011 */
[----:B------:R-:W-:Y:S02]  /*12230*/  PRMT R10, R10, 0x5410, R19 ;  /* 0x000054100a0a7816 */ /* 0x000fe40000000013 */
[----:B------:R-:W-:Y:S02]  /*12240*/  PRMT R8, R8, 0x5410, R21 ;  /* 0x0000541008087816 */ /* 0x000fe40000000015 */
[----:B------:R-:W-:Y:S02]  /*12250*/  LOP3.LUT R19, R78, 0xffff, RZ, 0xc0, !PT ;  /* 0x0000ffff4e137812 */ /* 0x000fe400078ec0ff */
[----:B------:R-:W-:-:S02]  /*12260*/  LOP3.LUT R16, R16, 0xffff, RZ, 0xc0, !PT ;  /* 0x0000ffff10107812 */ /* 0x000fc400078ec0ff */
[----:B------:R-:W-:Y:S02]  /*12270*/  LOP3.LUT R41, R31, 0xffff, RZ, 0xc0, !PT ;  /* 0x0000ffff1f297812 */ /* 0x000fe400078ec0ff */
[----:B------:R-:W-:Y:S02]  /*12280*/  PRMT R21, R66, 0x3340, R1 ;  /* 0x0000334042157816 */ /* 0x000fe40000000001 */
[----:B------:R-:W-:Y:S02]  /*12290*/  PRMT R30, R138, 0x3340, R45 ;  /* 0x000033408a1e7816 */ /* 0x000fe4000000002d */
[----:B------:R-:W-:Y:S02]  /*122a0*/  LOP3.LUT R0, R9, R0, RZ, 0x3c, !PT ;  /* 0x0000000009007212 */ /* 0x000fe400078e3cff */
[----:B------:R-:W-:Y:S02]  /*122b0*/  LOP3.LUT R5, R5, 0xffff, RZ, 0xc0, !PT ;  /* 0x0000ffff05057812 */ /* 0x000fe400078ec0ff */
[----:B------:R-:W-:-:S02]  /*122c0*/  LOP3.LUT R40, R40, 0xffff, RZ, 0xc0, !PT ;  /* 0x0000ffff28287812 */ /* 0x000fc400078ec0ff */
[----:B------:R-:W-:Y:S02]  /*122d0*/  PRMT R9, R12, 0x5410, R23 ;  /* 0x000054100c097816 */ /* 0x000fe40000000017 */
[----:B------:R-:W-:Y:S02]  /*122e0*/  SHF.R.U32.HI R26, RZ, 0x8, R26 ;  /* 0x00000008ff1a7819 */ /* 0x000fe4000001161a */
[----:B------:R-:W-:Y:S02]  /*122f0*/  SHF.R.U32.HI R15, RZ, 0x8, R15 ;  /* 0x00000008ff0f7819 */ /* 0x000fe4000001160f */
[----:B------:R-:W-:Y:S02]  /*12300*/  PRMT R23, R82, 0x3340, R1 ;  /* 0x0000334052177816 */ /* 0x000fe40000000001 */
[----:B------:R-:W-:Y:S02]  /*12310*/  PRMT R12, R74, 0x3340, R19 ;  /* 0x000033404a0c7816 */ /* 0x000fe40000000013 */
[----:B------:R-:W-:-:S02]  /*12320*/  PRMT R16, R41, 0x3340, R16 ;  /* 0x0000334029107816 */ /* 0x000fc40000000010 */
[----:B------:R-:W-:Y:S02]  /*12330*/  PRMT R14, R14, 0x5410, R21 ;  /* 0x000054100e0e7816 */ /* 0x000fe40000000015 */
[----:B------:R-:W-:Y:S02]  /*12340*/  PRMT R30, R30, 0x5410, R51 ;  /* 0x000054101e1e7816 */ /* 0x000fe40000000033 */
[----:B------:R-:W-:Y:S02]  /*12350*/  PRMT R41, R32, 0x3340, R1 ;  /* 0x0000334020297816 */ /* 0x000fe40000000001 */
[----:B------:R-:W-:Y:S02]  /*12360*/  PRMT R21, R18, 0x5410, R33 ;  /* 0x0000541012157816 */ /* 0x000fe40000000021 */
[----:B------:R-:W-:Y:S02]  /*12370*/  PRMT R51, R40, 0x3340, R5 ;  /* 0x0000334028337816 */ /* 0x000fe40000000005 */
[----:B------:R-:W-:-:S02]  /*12380*/  LOP3.LUT R32, R72, 0xffff, RZ, 0xc0, !PT ;  /* 0x0000ffff48207812 */ /* 0x000fc400078ec0ff */
[----:B------:R-:W-:Y:S02]  /*12390*/  LOP3.LUT R33, R94, 0xffff, RZ, 0xc0, !PT ;  /* 0x0000ffff5e217812 */ /* 0x000fe400078ec0ff */
[----:B------:R-:W-:Y:S02]  /*123a0*/  LOP3.LUT R5, R15, 0xffff, RZ, 0xc0, !PT ;  /* 0x0000ffff0f057812 */ /* 0x000fe400078ec0ff */
[----:B------:R-:W-:Y:S02]  /*123b0*/  LOP3.LUT R26, R26, 0xffff, RZ, 0xc0, !PT ;  /* 0x0000ffff1a1a7812 */ /* 0x000fe400078ec0ff */
[----:B------:R-:W-:Y:S02]  /*123c0*/  PRMT R12, R12, 0x5410, R23 ;  /* 0x000054100c0c7816 */ /* 0x000fe40000000017 */
[----:B------:R-:W-:Y:S02]  /*123d0*/  PRMT R23, R128, 0x3340, R1 ;  /* 0x0000334080177816 */ /* 0x000fe40000000001 */
[----:B------:R-:W-:-:S02]  /*123e0*/  PRMT R18, R136, 0x3340, R47 ;  /* 0x0000334088127816 */ /* 0x000fc4000000002f */
[----:B------:R-:W-:Y:S02]  /*123f0*/  PRMT R32, R32, 0x3340, R13 ;  /* 0x0000334020207816 */ /* 0x000fe4000000000d */
[----:B------:R-:W-:Y:S02]  /*12400*/  PRMT R24, R90, 0x3340, R33 ;  /* 0x000033405a187816 */ /* 0x000fe40000000021 */
[----:B------:R-:W-:Y:S02]  /*12410*/  PRMT R26, R26, 0x3340, R5 ;  /* 0x000033401a1a7816 */ /* 0x000fe40000000005 */
[----:B------:R-:W-:Y:S02]  /*12420*/  PRMT R13, R34, 0x3340, R1 ;  /* 0x00003340220d7816 */ /* 0x000fe40000000001 */
[----:B------:R-:W-:Y:S02]  /*12430*/  SHF.R.U32.HI R42, RZ, 0x8, R42 ;  /* 0x00000008ff2a7819 */ /* 0x000fe4000001162a */
[----:B------:R-:W-:-:S02]  /*12440*/  LOP3.LUT R34, R25, 0xffff, RZ, 0xc0, !PT ;  /* 0x0000ffff19227812 */ /* 0x000fc400078ec0ff */
[----:B------:R-:W-:Y:S02]  /*12450*/  LOP3.LUT R5, R58, 0xffff, RZ, 0xc0, !PT ;  /* 0x0000ffff3a057812 */ /* 0x000fe400078ec0ff */
[----:B------:R-:W-:Y:S02]  /*12460*/  PRMT R22, R22, 0x5410, R23 ;  /* 0x0000541016167816 */ /* 0x000fe40000000017 */
[----:B------:R-:W-:Y:S02]  /*12470*/  PRMT R23, R18, 0x5410, R29 ;  /* 0x0000541012177816 */ /* 0x000fe4000000001d */
[----:B------:R-:W-:Y:S02]  /*12480*/  PRMT R29, R24, 0x5410, R39 ;  /* 0x00005410181d7816 */ /* 0x000fe40000000027 */
[----:B------:R-:W-:Y:S02]  /*12490*/  LOP3.LUT R39, R126, 0xffff, RZ, 0xc0, !PT ;  /* 0x0000ffff7e277812 */ /* 0x000fe400078ec0ff */
[----:B------:R-:W-:-:S02]  /*124a0*/  LOP3.LUT R40, R42, 0xffff, RZ, 0xc0, !PT ;  /* 0x0000ffff2a287812 */ /* 0x000fc400078ec0ff */
[----:B------:R-:W-:Y:S02]  /*124b0*/  PRMT R34, R5, 0x3340, R34 ;  /* 0x0000334005227816 */ /* 0x000fe40000000022 */
[----:B------:R-:W-:Y:S02]  /*124c0*/  LOP3.LUT R42, R37, 0xffff, RZ, 0xc0, !PT ;  /* 0x0000ffff252a7812 */ /* 0x000fe400078ec0ff */
[----:B------:R-:W-:Y:S02]  /*124d0*/  LOP3.LUT R5, R88, 0xffff, RZ, 0xc0, !PT ;  /* 0x0000ffff58057812 */ /* 0x000fe400078ec0ff */
[----:B------:R-:W-:Y:S02]  /*124e0*/  SHF.R.U32.HI R136, RZ, 0x8, R136 ;  /* 0x00000008ff887819 */ /* 0x000fe40000011688 */
[----:B------:R-:W-:Y:S02]  /*124f0*/  SHF.R.U32.HI R47, RZ, 0x8, R47 ;  /* 0x00000008ff2f7819 */ /* 0x000fe4000001162f */
[----:B------:R-:W-:-:S02]  /*12500*/  SHF.R.U32.HI R90, RZ, 0x8, R90 ;  /* 0x00000008ff5a7819 */ /* 0x000fc4000001165a */
[----:B------:R-:W-:Y:S02]  /*12510*/  SHF.R.U32.HI R33, RZ, 0x8, R33 ;  /* 0x00000008ff217819 */ /* 0x000fe40000011621 */
[----:B------:R-:W-:Y:S02]  /*12520*/  PRMT R18, R122, 0x3340, R39 ;  /* 0x000033407a127816 */ /* 0x000fe40000000027 */
[----:B------:R-:W-:Y:S02]  /*12530*/  SHF.R.U32.HI R106, RZ, 0x8, R106 ;  /* 0x00000008ff6a7819 */ /* 0x000fe4000001166a */
[----:B------:R-:W-:Y:S02]  /*12540*/  SHF.R.U32.HI R35, RZ, 0x8, R35 ;  /* 0x00000008ff237819 */ /* 0x000fe40000011623 */
[----:B------:R-:W-:Y:S02]  /*12550*/  PRMT R42, R5, 0x3340, R42 ;  /* 0x00003340052a7816 */ /* 0x000fe4000000002a */
[----:B------:R-:W-:-:S02]  /*12560*/  LOP3.LUT R47, R47, 0xffff, RZ, 0xc0, !PT ;  /* 0x0000ffff2f2f7812 */ /* 0x000fc400078ec0ff */
[----:B------:R-:W-:Y:S02]  /*12570*/  LOP3.LUT R136, R136, 0xffff, RZ, 0xc0, !PT ;  /* 0x0000ffff88887812 */ /* 0x000fe400078ec0ff */
[----:B------:R-:W-:Y:S02]  /*12580*/  SHF.R.U32.HI R122, RZ, 0x8, R122 ;  /* 0x00000008ff7a7819 */ /* 0x000fe4000001167a */
[----:B------:R-:W-:Y:S02]  /*12590*/  SHF.R.U32.HI R39, RZ, 0x8, R39 ;  /* 0x00000008ff277819 */ /* 0x000fe40000011627 */
[----:B------:R-:W-:Y:S02]  /*125a0*/  LOP3.LUT R5, R33, 0xffff, RZ, 0xc0, !PT ;  /* 0x0000ffff21057812 */ /* 0x000fe400078ec0ff */
[----:B------:R-:W-:Y:S02]  /*125b0*/  LOP3.LUT R90, R90, 0xffff, RZ, 0xc0, !PT ;  /* 0x0000ffff5a5a7812 */ /* 0x000fe400078ec0ff */
[----:B------:R-:W-:-:S02]  /*125c0*/  PRMT R49, R130, 0x3340, R1 ;  /* 0x0000334082317816 */ /* 0x000fc40000000001 */
[----:B------:R-:W-:Y:S02]  /*125d0*/  SHF.R.U32.HI R17, RZ, 0x8, R17 ;  /* 0x00000008ff117819 */ /* 0x000fe40000011611 */
[----:B------:R-:W-:Y:S02]  /*125e0*/  SHF.R.U32.HI R48, RZ, 0x8, R48 ;  /* 0x00000008ff307819 */ /* 0x000fe40000011630 */
[----:B------:R-:W-:Y:S02]  /*125f0*/  SHF.R.U32.HI R56, RZ, 0x8, R56 ;  /* 0x00000008ff387819 */ /* 0x000fe40000011638 */
[----:B------:R-:W-:Y:S02]  /*12600*/  SHF.R.U32.HI R11, RZ, 0x8, R11 ;  /* 0x00000008ff0b7819 */ /* 0x000fe4000001160b */
[----:B------:R-:W-:Y:S02]  /*12610*/  SHF.R.U32.HI R64, RZ, 0x8, R64 ;  /* 0x00000008ff407819 */ /* 0x000fe40000011640 */
[----:B------:R-:W-:-:S02]  /*12620*/  SHF.R.U32.HI R80, RZ, 0x8, R80 ;  /* 0x00000008ff507819 */ /* 0x000fc40000011650 */
[----:B------:R-:W-:Y:S02]  /*12630*/  SHF.R.U32.HI R50, RZ, 0x8, R50 ;  /* 0x00000008ff327819 */ /* 0x000fe40000011632 */
[----:B------:R-:W-:Y:S02]  /*12640*/  SHF.R.U32.HI R66, RZ, 0x8, R66 ;  /* 0x00000008ff427819 */ /* 0x000fe40000011642 */
[----:B------:R-:W-:Y:S02]  /*12650*/  SHF.R.U32.HI R74, RZ, 0x8, R74 ;  /* 0x00000008ff4a7819 */ /* 0x000fe4000001164a */
[----:B------:R-:W-:Y:S02]  /*12660*/  SHF.R.U32.HI R19, RZ, 0x8, R19 ;  /* 0x00000008ff137819 */ /* 0x000fe40000011613 */
[----:B------:R-:W-:Y:S02]  /*12670*/  SHF.R.U32.HI R82, RZ, 0x8, R82 ;  /* 0x00000008ff527819 */ /* 0x000fe40000011652 */
[----:B------:R-:W-:-:S02]  /*12680*/  LOP3.LUT R35, R35, 0xffff, RZ, 0xc0, !PT ;  /* 0x0000ffff23237812 */ /* 0x000fc400078ec0ff */
[----:B------:R-:W-:Y:S02]  /*12690*/  LOP3.LUT R106, R106, 0xffff, RZ, 0xc0, !PT ;  /* 0x0000ffff6a6a7812 */ /* 0x000fe400078ec0ff */
[----:B------:R-:W-:Y:S02]  /*126a0*/  PRMT R33, R136, 0x3340, R47 ;  /* 0x0000334088217816 */ /* 0x000fe4000000002f */
[----:B------:R-:W-:Y:S02]  /*126b0*/  LOP3.LUT R39, R39, 0xffff, RZ, 0xc0, !PT ;  /* 0x0000ffff27277812 */ /* 0x000fe400078ec0ff */
[----:B------:R-:W-:Y:S02]  /*126c0*/  LOP3.LUT R122, R122, 0xffff, RZ, 0xc0, !PT ;  /* 0x0000ffff7a7a7812 */ /* 0x000fe400078ec0ff */
[----:B------:R-:W-:Y:S02]  /*126d0*/  PRMT R47, R90, 0x3340, R5 ;  /* 0x000033405a2f7816 */ /* 0x000fe40000000005 */
[----:B------:R-:W-:-:S02]  /*126e0*/  PRMT R31, R18, 0x5410, R49 ;  /* 0x00005410121f7816 */ /* 0x000fc40000000031 */
[----:B------:R-:W-:Y:S02]  /*126f0*/  LOP3.LUT R17, R17, 0xffff, RZ, 0xc0, !PT ;  /* 0x0000ffff11117812 */ /* 0x000fe400078ec0ff */
[----:B------:R-:W-:Y:S02]  /*12700*/  SHF.R.U32.HI R5, RZ, 0x8, R45 ;  /* 0x00000008ff057819 */ /* 0x000fe4000001162d */
[----:B------:R-:W-:Y:S02]  /*12710*/  LOP3.LUT R24, R48, 0xffff, RZ, 0xc0, !PT ;  /* 0x0000ffff30187812 */ /* 0x000fe400078ec0ff */
[----:B------:R-:W-:Y:S02]  /*12720*/  LOP3.LUT R11, R11, 0xffff, RZ, 0xc0, !PT ;  /* 0x0000ffff0b0b7812 */ /* 0x000fe400078ec0ff */
[----:B------:R-:W-:Y:S02]  /*12730*/  LOP3.LUT R56, R56, 0xffff, RZ, 0xc0, !PT ;  /* 0x0000ffff38387812 */ /* 0x000fe400078ec0ff */
[----:B------:R-:W-:-:S02]  /*12740*/  LOP3.LUT R18, R64, 0xffff, RZ, 0xc0, !PT ;  /* 0x0000ffff40127812 */ /* 0x000fc400078ec0ff */
[----:B------:R-:W-:Y:S02]  /*12750*/  LOP3.LUT R80, R80, 0xffff, RZ, 0xc0, !PT ;  /* 0x0000ffff50507812 */ /* 0x000fe400078ec0ff */
[----:B------:R-:W-:Y:S02]  /*12760*/  LOP3.LUT R50, R50, 0xffff, RZ, 0xc0, !PT ;  /* 0x0000ffff32327812 */ /* 0x000fe400078ec0ff */
[----:B------:R-:W-:Y:S02]  /*12770*/  LOP3.LUT R66, R66, 0xffff, RZ, 0xc0, !PT ;  /* 0x0000ffff42427812 */ /* 0x000fe400078ec0ff */
[----:B------:R-:W-:Y:S02]  /*12780*/  LOP3.LUT R19, R19, 0xffff, RZ, 0xc0, !PT ;  /* 0x0000ffff13137812 */ /* 0x000fe400078ec0ff */
[----:B------:R-:W-:Y:S02]  /*12790*/  LOP3.LUT R44, R74, 0xffff, RZ, 0xc0, !PT ;  /* 0x0000ffff4a2c7812 */ /* 0x000fe400078ec0ff */
[----:B------:R-:W-:-:S02]  /*127a0*/  LOP3.LUT R82, R82, 0xffff, RZ, 0xc0, !PT ;  /* 0x0000ffff52527812 */ /* 0x000fc400078ec0ff */
[----:B------:R-:W-:Y:S02]  /*127b0*/  PRMT R106, R106, 0x3340, R35 ;  /* 0x000033406a6a7816 */ /* 0x000fe40000000023 */
[----:B------:R-:W-:Y:S01]  /*127c0*/  LOP3.LUT R53, R52, 0xffff, RZ, 0xc0, !PT ;  /* 0x0000ffff34357812 */ /* 0x000fe200078ec0ff */
[----:B------:R-:W-:Y:S01]  /*127d0*/  ULEA UR4, UR13, UR12, 0x4 ;  /* 0x0000000c0d047291 */ /* 0x000fe2000f8e203f */
[----:B------:R-:W-:Y:S02]  /*127e0*/  PRMT R122, R122, 0x3340, R39 ;  /* 0x000033407a7a7816 */ /* 0x000fe40000000027 */
[----:B------:R-:W-:Y:S02]  /*127f0*/  LOP3.LUT R35, R36, 0xffff, RZ, 0xc0, !PT ;  /* 0x0000ffff24237812 */ /* 0x000fe400078ec0ff */
[----:B------:R-:W-:Y:S02]  /*12800*/  LOP3.LUT R39, R38, 0xffff, RZ, 0xc0, !PT ;  /* 0x0000ffff26277812 */ /* 0x000fe400078ec0ff */
[----:B------:R-:W-:-:S02]  /*12810*/  LOP3.LUT R54, R54, 0xffff, RZ, 0xc0, !PT ;  /* 0x0000ffff36367812 */ /* 0x000fc400078ec0ff */
[----:B------:R-:W-:Y:S02]  /*12820*/  LOP3.LUT R55, R68, 0xffff, RZ, 0xc0, !PT ;  /* 0x0000ffff44377812 */ /* 0x000fe400078ec0ff */
[----:B------:R-:W-:Y:S02]  /*12830*/  LOP3.LUT R57, R70, 0xffff, RZ, 0xc0, !PT ;  /* 0x0000ffff46397812 */ /* 0x000fe400078ec0ff */
[----:B------:R-:W-:Y:S02]  /*12840*/  LOP3.LUT R84, R84, 0xffff, RZ, 0xc0, !PT ;  /* 0x0000ffff54547812 */ /* 0x000fe400078ec0ff */
[----:B------:R-:W-:Y:S02]  /*12850*/  LOP3.LUT R45, R86, 0xffff, RZ, 0xc0, !PT ;  /* 0x0000ffff562d7812 */ /* 0x000fe400078ec0ff */
[----:B------:R-:W-:Y:S02]  /*12860*/  PRMT R40, R40, 0x3340, R17 ;  /* 0x0000334028287816 */ /* 0x000fe40000000011 */
[----:B------:R-:W-:-:S02]  /*12870*/  LOP3.LUT R36, R5, 0xffff, RZ, 0xc0, !PT ;  /* 0x0000ffff05247812 */ /* 0x000fc400078ec0ff */
[----:B------:R-:W-:Y:S02]  /*12880*/  PRMT R24, R24, 0x3340, R1 ;  /* 0x0000334018187816 */ /* 0x000fe40000000001 */
[----:B------:R-:W-:Y:S02]  /*12890*/  PRMT R49, R56, 0x3340, R11 ;  /* 0x0000334038317816 */ /* 0x000fe4000000000b */
[--C-:B------:R-:W-:Y:S02]  /*128a0*/  PRMT R18, R18, 0x3340, R1.reuse ;  /* 0x0000334012127816 */ /* 0x100fe40000000001 */
[--C-:B------:R-:W-:Y:S02]  /*128b0*/  PRMT R15, R80, 0x3340, R1.reuse ;  /* 0x00003340500f7816 */ /* 0x100fe40000000001 */
[--C-:B------:R-:W-:Y:S02]  /*128c0*/  PRMT R25, R50, 0x3340, R1.reuse ;  /* 0x0000334032197816 */ /* 0x100fe40000000001 */
[----:B------:R-:W-:-:S02]  /*128d0*/  PRMT R17, R66, 0x3340, R1 ;  /* 0x0000334042117816 */ /* 0x000fc40000000001 */
[----:B------:R-:W-:Y:S02]  /*128e0*/  PRMT R44, R44, 0x3340, R19 ;  /* 0x000033402c2c7816 */ /* 0x000fe40000000013 */
[----:B------:R-:W-:Y:S02]  /*128f0*/  PRMT R37, R82, 0x3340, R1 ;  /* 0x0000334052257816 */ /* 0x000fe40000000001 */
[----:B------:R-:W-:Y:S02]  /*12900*/  PRMT R5, R4, 0x4210, R53 ;  /* 0x0000421004057816 */ /* 0x000fe40000000035 */
[----:B------:R-:W-:Y:S02]  /*12910*/  PRMT R4, R10, 0x4210, R35 ;  /* 0x000042100a047816 */ /* 0x000fe40000000023 */
[----:B------:R-:W-:Y:S02]  /*12920*/  PRMT R6, R6, 0x4210, R55 ;  /* 0x0000421006067816 */ /* 0x000fe40000000037 */
[----:B------:R-:W-:Y:S01]  /*12930*/  PRMT R7, R7, 0x4210, R84 ;  /* 0x0000421007077816 */ /* 0x000fe20000000054 */
[----:B------:R-:W-:Y:S01]  /*12940*/  BAR.SYNC.DEFER_BLOCKING 0x0 ;  /* 0x0000000000007b1d */ /* 0x000fe20000010000 */
[----:B------:R-:W-:-:S02]  /*12950*/  PRMT R8, R8, 0x4210, R39 ;  /* 0x0000421008087816 */ /* 0x000fc40000000027 */
[----:B------:R-:W-:Y:S02]  /*12960*/  PRMT R9, R9, 0x4210, R54 ;  /* 0x0000421009097816 */ /* 0x000fe40000000036 */
[----:B------:R-:W-:Y:S02]  /*12970*/  PRMT R10, R14, 0x4210, R57 ;  /* 0x000042100e0a7816 */ /* 0x000fe40000000039 */
[----:B------:R-:W-:Y:S02]  /*12980*/  PRMT R11, R12, 0x4210, R45 ;  /* 0x000042100c0b7816 */ /* 0x000fe4000000002d */
[----:B------:R-:W-:Y:S02]  /*12990*/  PRMT R16, R16, 0x5410, R41 ;  /* 0x0000541010107816 */ /* 0x000fe40000000029 */
[----:B------:R-:W-:Y:S02]  /*129a0*/  PRMT R24, R51, 0x5410, R24 ;  /* 0x0000541033187816 */ /* 0x000fe40000000018 */
[----:B------:R-:W-:-:S02]  /*129b0*/  PRMT R18, R49, 0x5410, R18 ;  /* 0x0000541031127816 */ /* 0x000fc40000000012 */
[----:B------:R-:W-:Y:S02]  /*129c0*/  PRMT R15, R32, 0x5410, R15 ;  /* 0x00005410200f7816 */ /* 0x000fe4000000000f */
[----:B------:R-:W-:Y:S02]  /*129d0*/  PRMT R26, R26, 0x5410, R13 ;  /* 0x000054101a1a7816 */ /* 0x000fe4000000000d */
[----:B------:R-:W-:Y:S02]  /*129e0*/  PRMT R25, R40, 0x5410, R25 ;  /* 0x0000541028197816 */ /* 0x000fe40000000019 */
[----:B------:R-:W-:Y:S02]  /*129f0*/  PRMT R34, R34, 0x5410, R17 ;  /* 0x0000541022227816 */ /* 0x000fe40000000011 */
[----:B------:R-:W-:Y:S01]  /*12a00*/  PRMT R44, R44, 0x5410, R37 ;  /* 0x000054102c2c7816 */ /* 0x000fe20000000025 */
[----:B------:R0:W-:Y:S04]  /*12a10*/  STS.128 [R0+UR4], R4 ;  /* 0x0000000400007988 */ /* 0x0001e80008000c04 */
[----:B------:R1:W-:Y:S01]  /*12a20*/  STS.128 [R0+UR4+0x80], R8 ;  /* 0x0000800800007988 */ /* 0x0003e20008000c04 */
[----:B------:R-:W-:-:S02]  /*12a30*/  SHF.R.U32.HI R96, RZ, 0x8, R96 ;  /* 0x00000008ff607819 */ /* 0x000fc40000011660 */
[----:B0-----:R-:W-:Y:S02]  /*12a40*/  PRMT R4, R16, 0x5210, R35 ;  /* 0x0000521010047816 */ /* 0x001fe40000000023 */
[----:B------:R-:W-:Y:S02]  /*12a50*/  PRMT R5, R24, 0x5210, R53 ;  /* 0x0000521018057816 */ /* 0x000fe40000000035 */
[----:B------:R-:W-:Y:S02]  /*12a60*/  PRMT R6, R18, 0x5210, R55 ;  /* 0x0000521012067816 */ /* 0x000fe40000000037 */
[----:B------:R-:W-:Y:S02]  /*12a70*/  PRMT R7, R15, 0x5210, R84 ;  /* 0x000052100f077816 */ /* 0x000fe40000000054 */
[----:B-1----:R-:W-:Y:S02]  /*12a80*/  PRMT R8, R26, 0x5210, R39 ;  /* 0x000052101a087816 */ /* 0x002fe40000000027 */
[----:B------:R-:W-:-:S02]  /*12a90*/  PRMT R9, R25, 0x5210, R54 ;  /* 0x0000521019097816 */ /* 0x000fc40000000036 */
[----:B------:R-:W-:Y:S02]  /*12aa0*/  PRMT R10, R34, 0x5210, R57 ;  /* 0x00005210220a7816 */ /* 0x000fe40000000039 */
[----:B------:R-:W-:Y:S01]  /*12ab0*/  PRMT R11, R44, 0x5210, R45 ;  /* 0x000052102c0b7816 */ /* 0x000fe2000000002d */
[----:B------:R-:W-:Y:S04]  /*12ac0*/  STS.128 [R0+UR4+0x400], R4 ;  /* 0x0004000400007988 */ /* 0x000fe80008000c04 */
[----:B------:R-:W-:Y:S01]  /*12ad0*/  STS.128 [R0+UR4+0x480], R8 ;  /* 0x0004800800007988 */ /* 0x000fe20008000c04 */
[----:B------:R-:W-:Y:S02]  /*12ae0*/  LOP3.LUT R96, R96, 0xffff, RZ, 0xc0, !PT ;  /* 0x0000ffff60607812 */ /* 0x000fe400078ec0ff */
[----:B------:R-:W-:-:S02]  /*12af0*/  SHF.R.U32.HI R120, RZ, 0x8, R120 ;  /* 0x00000008ff787819 */ /* 0x000fc40000011678 */
[----:B------:R-:W-:Y:S02]  /*12b00*/  SHF.R.U32.HI R43, RZ, 0x8, R43 ;  /* 0x00000008ff2b7819 */ /* 0x000fe4000001162b */
[----:B------:R-:W-:Y:S01]  /*12b10*/  SHF.R.U32.HI R128, RZ, 0x8, R128 ;  /* 0x00000008ff807819 */ /* 0x000fe20000011680 */
[----:B------:R-:W-:Y:S01]  /*12b20*/  USHF.R.U32.HI UR13, URZ, 0x2, UR13 ;  /* 0x000000023f0d7899 */ /* 0x000fe2000801160d */
[----:B------:R-:W-:Y:S02]  /*12b30*/  PRMT R19, R96, 0x3340, R1 ;  /* 0x0000334060137816 */ /* 0x000fe40000000001 */
[----:B------:R-:W-:Y:S02]  /*12b40*/  LOP3.LUT R43, R43, 0xffff, RZ, 0xc0, !PT ;  /* 0x0000ffff2b2b7812 */ /* 0x000fe400078ec0ff */
[----:B------:R-:W-:Y:S02]  /*12b50*/  LOP3.LUT R120, R120, 0xffff, RZ, 0xc0, !PT ;  /* 0x0000ffff78787812 */ /* 0x000fe400078ec0ff */
[----:B------:R-:W-:-:S02]  /*12b60*/  LOP3.LUT R48, R128, 0xffff, RZ, 0xc0, !PT ;  /* 0x0000ffff80307812 */ /* 0x000fc400078ec0ff */
[----:B------:R-:W-:Y:S02]  /*12b70*/  PRMT R42, R42, 0x5410, R19 ;  /* 0x000054102a2a7816 */ /* 0x000fe40000000013 */
[----:B------:R-:W-:Y:S02]  /*12b80*/  LOP3.LUT R13, R100, 0xffff, RZ, 0xc0, !PT ;  /* 0x0000ffff640d7812 */ /* 0x000fe400078ec0ff */
[----:B------:R-:W-:Y:S02]  /*12b90*/  PRMT R43, R120, 0x3340, R43 ;  /* 0x00003340782b7816 */ /* 0x000fe4000000002b */
[----:B------:R-:W-:Y:S02]  /*12ba0*/  PRMT R48, R48, 0x3340, R1 ;  /* 0x0000334030307816 */ /* 0x000fe40000000001 */
[----:B------:R-:W-:Y:S01]  /*12bb0*/  LOP3.LUT R34, R3, UR13, RZ, 0x3c, !PT ;  /* 0x0000000d03227c12 */ /* 0x000fe2000f8e3cff */
[----:B------:R-:W-:Y:S01]  /*12bc0*/  BAR.SYNC.DEFER_BLOCKING 0x0 ;  /* 0x0000000000007b1d */ /* 0x000fe20000010000 */
[----:B------:R-:W-:-:S02]  /*12bd0*/  PRMT R20, R20, 0x4210, R13 ;  /* 0x0000421014147816 */ /* 0x000fc4000000000d */
[----:B------:R-:W-:Y:S02]  /*12be0*/  PRMT R24, R42, 0x5210, R13 ;  /* 0x000052102a187816 */ /* 0x000fe4000000000d */
[----:B------:R-:W-:Y:S02]  /*12bf0*/  LOP3.LUT R13, R132, 0xffff, RZ, 0xc0, !PT ;  /* 0x0000ffff840d7812 */ /* 0x000fe400078ec0ff */
[----:B------:R-:W-:Y:S02]  /*12c00*/  PRMT R48, R43, 0x5410, R48 ;  /* 0x000054102b307816 */ /* 0x000fe40000000030 */
[----:B------:R-:W-:Y:S02]  /*12c10*/  LOP3.LUT R32, R34, 0x40, RZ, 0x3c, !PT ;  /* 0x0000004022207812 */ /* 0x000fe400078e3cff */
[--C-:B------:R-:W-:Y:S02]  /*12c20*/  PRMT R22, R22, 0x4210, R13.reuse ;  /* 0x0000421016167816 */ /* 0x100fe4000000000d */
[----:B------:R-:W-:-:S02]  /*12c30*/  PRMT R26, R48, 0x5210, R13 ;  /* 0x00005210301a7816 */ /* 0x000fc4000000000d */
[----:B------:R-:W-:Y:S02]  /*12c40*/  SHF.R.U32.HI R104, RZ, 0x8, R104 ;  /* 0x00000008ff687819 */ /* 0x000fe40000011668 */
[----:B------:R-:W-:Y:S02]  /*12c50*/  SHF.R.U32.HI R27, RZ, 0x8, R27 ;  /* 0x00000008ff1b7819 */ /* 0x000fe4000001161b */
[----:B------:R-:W-:Y:S01]  /*12c60*/  SHF.R.U32.HI R112, RZ, 0x8, R112 ;  /* 0x00000008ff707819 */ /* 0x000fe20000011670 */
[----:B------:R-:W0:Y:S04]  /*12c70*/  LDS.128 R16, [R34+UR12] ;  /* 0x0000000c22107984 */ /* 0x000e280008000c00 */
[----:B------:R-:W-:Y:S04]  /*12c80*/  LDS.128 R8, [R34+UR12+0x800] ;  /* 0x0008000c22087984 */ /* 0x000fe80008000c00 */
[----:B------:R-:W1:Y:S04]  /*12c90*/  LDS.128 R12, [R32+UR12] ;  /* 0x0000000c200c7984 */ /* 0x000e680008000c00 */
[----:B------:R-:W-:Y:S01]  /*12ca0*/  LDS.128 R4, [R32+UR12+0x800] ;  /* 0x0008000c20047984 */ /* 0x000fe20008000c00 */
[----:B------:R-:W-:-:S02]  /*12cb0*/  SHF.R.U32.HI R144, RZ, 0x8, R144 ;  /* 0x00000008ff907819 */ /* 0x000fc40000011690 */
[----:B------:R-:W-:Y:S02]  /*12cc0*/  LOP3.LUT R27, R27, 0xffff, RZ, 0xc0, !PT ;  /* 0x0000ffff1b1b7812 */ /* 0x000fe400078ec0ff */
[----:B------:R-:W-:Y:S02]  /*12cd0*/  LOP3.LUT R104, R104, 0xffff, RZ, 0xc0, !PT ;  /* 0x0000ffff68687812 */ /* 0x000fe400078ec0ff */
[----:B------:R-:W-:Y:S02]  /*12ce0*/  LOP3.LUT R46, R112, 0xffff, RZ, 0xc0, !PT ;  /* 0x0000ffff702e7812 */ /* 0x000fe400078ec0ff */
[----:B------:R-:W-:Y:S02]  /*12cf0*/  LOP3.LUT R50, R144, 0xffff, RZ, 0xc0, !PT ;  /* 0x0000ffff90327812 */ /* 0x000fe400078ec0ff */
[----:B------:R-:W-:Y:S02]  /*12d00*/  SHF.R.U32.HI R114, RZ, 0x8, R114 ;  /* 0x00000008ff727819 */ /* 0x000fe40000011672 */
[----:B------:R-:W-:-:S02]  /*12d10*/  PRMT R27, R104, 0x3340, R27 ;  /* 0x00003340681b7816 */ /* 0x000fc4000000001b */
[--C-:B------:R-:W-:Y:S02]  /*12d20*/  PRMT R46, R46, 0x3340, R1.reuse ;  /* 0x000033402e2e7816 */ /* 0x100fe40000000001 */
[----:B------:R-:W-:Y:S02]  /*12d30*/  F2FP.SATFINITE.E4M3.F32.PACK_AB_MERGE_C R148, R149, R148, RZ ;  /* 0x000000949594723e */ /* 0x000fe400048070ff */
[----:B------:R-:W-:Y:S02]  /*12d40*/  PRMT R50, R50, 0x3340, R1 ;  /* 0x0000334032327816 */ /* 0x000fe40000000001 */
[----:B------:R-:W-:Y:S02]  /*12d50*/  LOP3.LUT R114, R114, 0xffff, RZ, 0xc0, !PT ;  /* 0x0000ffff72727812 */ /* 0x000fe400078ec0ff */
[----:B------:R-:W-:Y:S02]  /*12d60*/  SHF.R.U32.HI R138, RZ, 0x8, R138 ;  /* 0x00000008ff8a7819 */ /* 0x000fe4000001168a */
[----:B------:R-:W-:-:S02]  /*12d70*/  SHF.R.U32.HI R98, RZ, 0x8, R98 ;  /* 0x00000008ff627819 */ /* 0x000fc40000011662 */
[----:B------:R-:W-:Y:S02]  /*12d80*/  SHF.R.U32.HI R130, RZ, 0x8, R130 ;  /* 0x00000008ff827819 */ /* 0x000fe40000011682 */
[----:B------:R-:W-:Y:S02]  /*12d90*/  SHF.R.U32.HI R146, RZ, 0x8, R146 ;  /* 0x00000008ff927819 */ /* 0x000fe40000011692 */
[----:B------:R-:W-:Y:S02]  /*12da0*/  PRMT R27, R27, 0x5410, R46 ;  /* 0x000054101b1b7816 */ /* 0x000fe4000000002e */
[----:B------:R-:W-:Y:S02]  /*12db0*/  LOP3.LUT R116, R116, 0xffff, RZ, 0xc0, !PT ;  /* 0x0000ffff74747812 */ /* 0x000fe400078ec0ff */
[----:B------:R-:W-:Y:S02]  /*12dc0*/  PRMT R33, R33, 0x5410, R50 ;  /* 0x0000541021217816 */ /* 0x000fe40000000032 */
[----:B------:R-:W-:-:S02]  /*12dd0*/  LOP3.LUT R148, R148, 0xffff, RZ, 0xc0, !PT ;  /* 0x0000ffff94947812 */ /* 0x000fc400078ec0ff */
[----:B------:R-:W-:Y:S02]  /*12de0*/  PRMT R59, R114, 0x3340, R1 ;  /* 0x00003340723b7816 */ /* 0x000fe40000000001 */
[----:B------:R-:W-:Y:S02]  /*12df0*/  LOP3.LUT R63, R138, 0xffff, RZ, 0xc0, !PT ;  /* 0x0000ffff8a3f7812 */ /* 0x000fe400078ec0ff */
[----:B------:R-:W-:Y:S02]  /*12e00*/  LOP3.LUT R98, R98, 0xffff, RZ, 0xc0, !PT ;  /* 0x0000ffff62627812 */ /* 0x000fe400078ec0ff */
[----:B------:R-:W-:Y:S02]  /*12e10*/  LOP3.LUT R130, R130, 0xffff, RZ, 0xc0, !PT ;  /* 0x0000ffff82827812 */ /* 0x000fe400078ec0ff */
[----:B------:R-:W-:Y:S02]  /*12e20*/  LOP3.LUT R146, R146, 0xffff, RZ, 0xc0, !PT ;  /* 0x0000ffff92927812 */ /* 0x000fe400078ec0ff */
[----:B------:R-:W-:-:S02]  /*12e30*/  PRMT R25, R27, 0x5210, R116 ;  /* 0x000052101b197816 */ /* 0x000fc40000000074 */
[----:B------:R-:W-:Y:S02]  /*12e40*/  PRMT R21, R21, 0x4210, R116 ;  /* 0x0000421015157816 */ /* 0x000fe40000000074 */
[--C-:B------:R-:W-:Y:S01]  /*12e50*/  PRMT R23, R23, 0x4210, R148.reuse ;  /* 0x0000421017177816 */ /* 0x100fe20000000094 */
[----:B------:R-:W-:Y:S01]  /*12e60*/  BAR.SYNC.DEFER_BLOCKING 0x0 ;  /* 0x0000000000007b1d */ /* 0x000fe20000010000 */
[----:B------:R-:W-:Y:S02]  /*12e70*/  PRMT R27, R33, 0x5210, R148 ;  /* 0x00005210211b7816 */ /* 0x000fe40000000094 */
[----:B------:R-:W-:Y:S02]  /*12e80*/  PRMT R36, R63, 0x3340, R36 ;  /* 0x000033403f247816 */ /* 0x000fe40000000024 */
[----:B------:R-:W-:-:S03]  /*12e90*/  PRMT R106, R106, 0x5410, R59 ;  /* 0x000054106a6a7816 */ /* 0x000fc6000000003b */
[----:B------:R-:W2:Y:S01]  /*12ea0*/  LDC R33, c[0x0][0x248] ;  /* 0x00009200ff217b82 */ /* 0x000ea20000000800 */
[----:B------:R-:W-:Y:S02]  /*12eb0*/  LOP3.LUT R3, R118, 0xffff, RZ, 0xc0, !PT ;  /* 0x0000ffff76037812 */ /* 0x000fe400078ec0ff */
[----:B------:R-:W-:Y:S02]  /*12ec0*/  F2FP.SATFINITE.E4M3.F32.PACK_AB_MERGE_C R150, R151, R150, RZ ;  /* 0x000000969796723e */ /* 0x000fe400048070ff */
[--C-:B------:R-:W-:Y:S02]  /*12ed0*/  PRMT R98, R98, 0x3340, R1.reuse ;  /* 0x0000334062627816 */ /* 0x100fe40000000001 */
[--C-:B------:R-:W-:Y:S02]  /*12ee0*/  PRMT R61, R130, 0x3340, R1.reuse ;  /* 0x00003340823d7816 */ /* 0x100fe40000000001 */
[----:B------:R-:W-:Y:S02]  /*12ef0*/  PRMT R63, R146, 0x3340, R1 ;  /* 0x00003340923f7816 */ /* 0x000fe40000000001 */
[----:B------:R-:W-:-:S02]  /*12f00*/  PRMT R47, R47, 0x5410, R98 ;  /* 0x000054102f2f7816 */ /* 0x000fc40000000062 */
[----:B------:R-:W-:Y:S02]  /*12f10*/  PRMT R61, R122, 0x5410, R61 ;  /* 0x000054107a3d7816 */ /* 0x000fe4000000003d */
[----:B------:R-:W-:Y:S01]  /*12f20*/  PRMT R36, R36, 0x5410, R63 ;  /* 0x0000541024247816 */ /* 0x000fe2000000003f */
[----:B------:R3:W-:Y:S01]  /*12f30*/  STS.128 [R0+UR4], R20 ;  /* 0x0000001400007988 */ /* 0x0007e20008000c04 */
[----:B------:R-:W-:-:S03]  /*12f40*/  LOP3.LUT R102, R102, 0xffff, RZ, 0xc0, !PT ;  /* 0x0000ffff66667812 */ /* 0x000fc600078ec0ff */
[----:B------:R4:W-:Y:S01]  /*12f50*/  STS.128 [R0+UR4+0x400], R24 ;  /* 0x0004001800007988 */ /* 0x0009e20008000c04 */
[----:B------:R-:W-:Y:S02]  /*12f60*/  LOP3.LUT R134, R134, 0xffff, RZ, 0xc0, !PT ;  /* 0x0000ffff86867812 */ /* 0x000fe400078ec0ff */
[--C-:B---3--:R-:W-:Y:S02]  /*12f70*/  PRMT R21, R28, 0x4210, R3.reuse ;  /* 0x000042101c157816 */ /* 0x108fe40000000003 */
[----:B----4-:R-:W-:Y:S02]  /*12f80*/  PRMT R25, R106, 0x5210, R3 ;  /* 0x000052106a197816 */ /* 0x010fe40000000003 */
[----:B------:R-:W-:Y:S02]  /*12f90*/  LOP3.LUT R3, R150, 0xffff, RZ, 0xc0, !PT ;  /* 0x0000ffff96037812 */ /* 0x000fe400078ec0ff */
[--C-:B------:R-:W-:Y:S02]  /*12fa0*/  PRMT R20, R29, 0x4210, R102.reuse ;  /* 0x000042101d147816 */ /* 0x100fe40000000066 */
[----:B------:R-:W-:-:S02]  /*12fb0*/  PRMT R24, R47, 0x5210, R102 ;  /* 0x000052102f187816 */ /* 0x000fc40000000066 */
[--C-:B------:R-:W-:Y:S02]  /*12fc0*/  PRMT R22, R31, 0x4210, R134.reuse ;  /* 0x000042101f167816 */ /* 0x100fe40000000086 */
[----:B------:R-:W-:Y:S02]  /*12fd0*/  PRMT R26, R61, 0x5210, R134 ;  /* 0x000052103d1a7816 */ /* 0x000fe40000000086 */
[--C-:B------:R-:W-:Y:S02]  /*12fe0*/  PRMT R23, R30, 0x4210, R3.reuse ;  /* 0x000042101e177816 */ /* 0x100fe40000000003 */
[----:B------:R-:W-:-:S03]  /*12ff0*/  PRMT R27, R36, 0x5210, R3 ;  /* 0x00005210241b7816 */ /* 0x000fc60000000003 */
[----:B------:R3:W-:Y:S04]  /*13000*/  STS.128 [R0+UR4+0x80], R20 ;  /* 0x0000801400007988 */ /* 0x0007e80008000c04 */
[----:B------:R1:W-:Y:S01]  /*13010*/  STS.128 [R0+UR4+0x480], R24 ;  /* 0x0004801800007988 */ /* 0x0003e20008000c04 */
[----:B------:R-:W-:Y:S01]  /*13020*/  IMAD R29, R179, UR5, RZ ;  /* 0x00000005b31d7c24 */ /* 0x000fe2000f8e02ff */
[C---:B-----5:R-:W-:Y:S01]  /*13030*/  ISETP.LT.AND P6, PT, R2.reuse, UR9, !P0 ;  /* 0x0000000902007c0c */ /* 0x060fe2000c7c1270 */
[-C--:B--2---:R-:W-:Y:S01]  /*13040*/  IMAD R30, R2, R33.reuse, RZ ;  /* 0x00000021021e7224 */ /* 0x084fe200078e02ff */
[----:B------:R-:W-:Y:S01]  /*13050*/  ULDC UR4, c[0x0][0x22c] ;  /* 0x00008b0000047ab9 */ /* 0x000fe20000000800 */
[----:B------:R-:W-:Y:S01]  /*13060*/  ULDC UR5, c[0x0][0x22c] ;  /* 0x00008b0000057ab9 */ /* 0x000fe20000000800 */
[----:B------:R-:W-:Y:S01]  /*13070*/  IADD3 R28, P2, R29, UR6, RZ ;  /* 0x000000061d1c7c10 */ /* 0x000fe2000ff5e0ff */
[----:B------:R-:W-:Y:S01]  /*13080*/  IMAD R31, R155, R33, RZ ;  /* 0x000000219b1f7224 */ /* 0x000fe200078e02ff */
[----:B0-----:R-:W-:Y:S01]  /*13090*/  PRMT R35, R16, 0x7770, RZ ;  /* 0x0000777010237816 */ /* 0x001fe200000000ff */
[----:B------:R-:W-:Y:S01]  /*130a0*/  ULDC UR6, c[0x0][0x22c] ;  /* 0x00008b0000067ab9 */ /* 0x000fe20000000800 */
[----:B------:R-:W-:-:S02]  /*130b0*/  LEA.HI.X.SX32 R29, R29, UR7, 0x1, P2 ;  /* 0x000000071d1d7c11 */ /* 0x000fc400090f0eff */
[CC--:B------:R-:W-:Y:S01]  /*130c0*/  IADD3 R2, P2, R30.reuse, R28.reuse, RZ ;  /* 0x0000001c1e027210 */ /* 0x0c0fe20007f5e0ff */
[----:B---3--:R-:W-:Y:S01]  /*130d0*/  IMAD R22, R153, R33, RZ ;  /* 0x0000002199167224 */ /* 0x008fe200078e02ff */
[----:B------:R-:W-:Y:S01]  /*130e0*/  BAR.SYNC.DEFER_BLOCKING 0x0 ;  /* 0x0000000000007b1d */ /* 0x000fe20000010000 */
[----:B------:R-:W-:Y:S02]  /*130f0*/  ISETP.LT.AND P3, PT, R155, UR4, !P0 ;  /* 0x000000049b007c0c */ /* 0x000fe4000c761270 */
[----:B------:R-:W-:Y:S02]  /*13100*/  LEA.HI.X.SX32 R3, R30, R29, 0x1, P2 ;  /* 0x0000001d1e037211 */ /* 0x000fe400010f0eff */
[----:B------:R-:W-:Y:S01]  /*13110*/  ISETP.LT.AND P2, PT, R153, UR5, !P0 ;  /* 0x0000000599007c0c */ /* 0x000fe2000c741270 */
[----:B------:R-:W-:Y:S01]  /*13120*/  ULDC UR4, c[0x0][0x22c] ;  /* 0x00008b0000047ab9 */ /* 0x000fe20000000800 */
[CC--:B------:R-:W-:Y:S01]  /*13130*/  IADD3 R20, P4, R31.reuse, R28.reuse, RZ ;  /* 0x0000001c1f147210 */ /* 0x0c0fe20007f9e0ff */
[----:B------:R-:W2:Y:S01]  /*13140*/  LDL.LU R153, [R1+0x34c] ;  /* 0x00034c0001997983 */ /* 0x000ea20000300800 */
[----:B-1----:R-:W-:Y:S01]  /*13150*/  PRMT R25, R12, 0x7770, RZ ;  /* 0x000077700c197816 */ /* 0x002fe200000000ff */
[----:B------:R-:W-:Y:S01]  /*13160*/  IMAD R0, R154, R33, RZ ;  /* 0x000000219a007224 */ /* 0x000fe200078e02ff */
[----:B------:R-:W-:Y:S01]  /*13170*/  LEA.HI.X.SX32 R21, R31, R29, 0x1, P4 ;  /* 0x0000001d1f157211 */ /* 0x000fe200020f0eff */
[----:B------:R-:W3:Y:S01]  /*13180*/  LDL.LU R155, [R1+0x348] ;  /* 0x00034800019b7983 */ /* 0x000ee20000300800 */
[----:B------:R-:W-:Y:S01]  /*13190*/  PRMT R23, R16, 0x7771, RZ ;  /* 0x0000777110177816 */ /* 0x000fe200000000ff */
[----:B------:R-:W-:Y:S01]  /*131a0*/  ULDC UR5, c[0x0][0x22c] ;  /* 0x00008b0000057ab9 */ /* 0x000fe20000000800 */
[----:B------:R-:W-:Y:S01]  /*131b0*/  ISETP.LT.AND P4, PT, R154, UR4, !P0 ;  /* 0x000000049a007c0c */ /* 0x000fe2000c781270 */
[----:B------:R-:W-:Y:S01]  /*131c0*/  ULDC UR4, c[0x0][0x22c] ;  /* 0x00008b0000047ab9 */ /* 0x000fe20000000800 */
[----:B------:R-:W4:Y:S04]  /*131d0*/  LDL.LU R154, [R1+0x344] ;  /* 0x00034400019a7983 */ /* 0x000f280000300800 */
[----:B------:R0:W-:Y:S04]  /*131e0*/  @P6 STG.E.U8 desc[UR16][R2.64], R35 ;  /* 0x0000002302006986 */ /* 0x0001e8000c101110 */
[----:B------:R-:W-:Y:S01]  /*131f0*/  @P3 STG.E.U8 desc[UR16][R20.64], R25 ;  /* 0x0000001914003986 */ /* 0x000fe2000c101110 */
[----:B0-----:R-:W-:-:S04]  /*13200*/  IADD3 R2, P6, R22, R28, RZ ;  /* 0x0000001c16027210 */ /* 0x001fc80007fde0ff */
[----:B------:R-:W-:-:S05]  /*13210*/  LEA.HI.X.SX32 R3, R22, R29, 0x1, P6 ;  /* 0x0000001d16037211 */ /* 0x000fca00030f0eff */
[----:B------:R0:W-:Y:S02]  /*13220*/  @P2 STG.E.U8 desc[UR16][R2.64], R23 ;  /* 0x0000001702002986 */ /* 0x0001e4000c101110 */
[----:B0-----:R-:W-:-:S04]  /*13230*/  IADD3 R2, P2, R0, R28, RZ ;  /* 0x0000001c00027210 */ /* 0x001fc80007f5e0ff */
[----:B------:R-:W-:Y:S01]  /*13240*/  LEA.HI.X.SX32 R3, R0, R29, 0x1, P2 ;  /* 0x0000001d00037211 */ /* 0x000fe200010f0eff */
[CC--:B------:R-:W-:Y:S01]  /*13250*/  IMAD R0, R152.reuse, R33.reuse, RZ ;  /* 0x0000002198007224 */ /* 0x0c0fe200078e02ff */
[----:B------:R-:W-:Y:S01]  /*13260*/  ISETP.LT.AND P2, PT, R152, UR5, !P0 ;  /* 0x0000000598007c0c */ /* 0x000fe2000c741270 */
[----:B------:R-:W-:Y:S01]  /*13270*/  IMAD R22, R156, R33, RZ ;  /* 0x000000219c167224 */ /* 0x000fe200078e02ff */
[----:B------:R-:W4:Y:S01]  /*13280*/  LDL.LU R152, [R1+0x340] ;  /* 0x0003400001987983 */ /* 0x000f220000300800 */
[----:B------:R-:W-:Y:S01]  /*13290*/  PRMT R31, R12, 0x7771, RZ ;  /* 0x000077710c1f7816 */ /* 0x000fe200000000ff */
[----:B------:R-:W-:Y:S01]  /*132a0*/  ULDC UR5, c[0x0][0x22c] ;  /* 0x00008b0000057ab9 */ /* 0x000fe20000000800 */
[----:B------:R-:W-:Y:S01]  /*132b0*/  ISETP.LT.AND P3, PT, R156, UR4, !P0 ;  /* 0x000000049c007c0c */ /* 0x000fe2000c761270 */
[----:B------:R-:W-:Y:S01]  /*132c0*/  ULDC UR4, c[0x0][0x22c] ;  /* 0x00008b0000047ab9 */ /* 0x000fe20000000800 */
[----:B------:R-:W-:Y:S01]  /*132d0*/  IADD3 R20, P6, R22, R28, RZ ;  /* 0x0000001c16147210 */ /* 0x000fe20007fde0ff */
[----:B------:R0:W-:Y:S01]  /*132e0*/  @P4 STG.E.U8 desc[UR16][R2.64], R31 ;  /* 0x0000001f02004986 */ /* 0x0001e2000c101110 */
[----:B------:R-:W-:-:S02]  /*132f0*/  PRMT R25, R16, 0x7772, RZ ;  /* 0x0000777210197816 */ /* 0x000fc400000000ff */
[----:B------:R-:W-:Y:S01]  /*13300*/  LEA.HI.X.SX32 R21, R22, R29, 0x1, P6 ;  /* 0x0000001d16157211 */ /* 0x000fe200030f0eff */
[----:B------:R-:W4:Y:S01]  /*13310*/  LDL.LU R156, [R1+0x33c] ;  /* 0x00033c00019c7983 */ /* 0x000f220000300800 */
[----:B------:R-:W-:Y:S02]  /*13320*/  PRMT R27, R12, 0x7772, RZ ;  /* 0x000077720c1b7816 */ /* 0x000fe400000000ff */
[----:B0-----:R-:W-:-:S04]  /*13330*/  IADD3 R2, P4, R0, R28, RZ ;  /* 0x0000001c00027210 */ /* 0x001fc80007f9e0ff */
[----:B------:R-:W-:Y:S01]  /*13340*/  LEA.HI.X.SX32 R3, R0, R29, 0x1, P4 ;  /* 0x0000001d00037211 */ /* 0x000fe200020f0eff */
[----:B------:R-:W-:Y:S04]  /*13350*/  @P3 STG.E.U8 desc[UR16][R20.64], R25 ;  /* 0x0000001914003986 */ /* 0x000fe8000c101110 */
[----:B------:R0:W-:Y:S01]  /*13360*/  @P2 STG.E.U8 desc[UR16][R2.64], R27 ;  /* 0x0000001b02002986 */ /* 0x0001e2000c101110 */
[----:B------:R-:W-:Y:S02]  /*13370*/  PRMT R23, R16, 0x7773, RZ ;  /* 0x0000777310177816 */ /* 0x000fe400000000ff */
[C---:B--2---:R-:W-:Y:S01]  /*13380*/  ISETP.LT.AND P6, PT, R153.reuse, UR4, !P0 ;  /* 0x0000000499007c0c */ /* 0x044fe2000c7c1270 */
[-C--:B------:R-:W-:Y:S01]  /*13390*/  IMAD R0, R153, R33.reuse, RZ ;  /* 0x0000002199007224 */ /* 0x080fe200078e02ff */
[----:B------:R-:W-:Y:S01]  /*133a0*/  ULDC UR4, c[0x0][0x22c] ;  /* 0x00008b0000047ab9 */ /* 0x000fe20000000800 */
[----:B------:R-:W2:Y:S03]  /*133b0*/  LDL.LU R153, [R1+0x338] ;  /* 0x0003380001997983 */ /* 0x000ea60000300800 */
[----:B0-----:R-:W-:Y:S01]  /*133c0*/  IADD3 R2, P3, R0, R28, RZ ;  /* 0x0000001c00027210 */ /* 0x001fe20007f7e0ff */
[----:B---3--:R-:W-:-:S03]  /*133d0*/  IMAD R22, R155, R33, RZ ;  /* 0x000000219b167224 */ /* 0x008fc600078e02ff */
[----:B------:R-:W-:Y:S01]  /*133e0*/  LEA.HI.X.SX32 R3, R0, R29, 0x1, P3 ;  /* 0x0000001d00037211 */ /* 0x000fe200018f0eff */
[C---:B----4-:R-:W-:Y:S01]  /*133f0*/  IMAD R0, R154.reuse, R33, RZ ;  /* 0x000000219a007224 */ /* 0x050fe200078e02ff */
[----:B------:R-:W-:Y:S01]  /*13400*/  ISETP.LT.AND P3, PT, R154, UR5, !P0 ;  /* 0x000000059a007c0c */ /* 0x000fe2000c761270 */
[----:B------:R-:W-:Y:S01]  /*13410*/  ULDC UR5, c[0x0][0x22c] ;  /* 0x00008b0000057ab9 */ /* 0x000fe20000000800 */
[----:B------:R-:W3:Y:S01]  /*13420*/  LDL.LU R154, [R1+0x334] ;  /* 0x00033400019a7983 */ /* 0x000ee20000300800 */
[----:B------:R-:W-:-:S03]  /*13430*/  IADD3 R20, P4, R22, R28, RZ ;  /* 0x0000001c16147210 */ /* 0x000fc60007f9e0ff */
[----:B------:R0:W-:Y:S01]  /*13440*/  @P6 STG.E.U8 desc[UR16][R2.64], R23 ;  /* 0x0000001702006986 */ /* 0x0001e2000c101110 */
[----:B------:R-:W-:Y:S01]  /*13450*/  ISETP.LT.AND P2, PT, R155, UR4, !P0 ;  /* 0x000000049b007c0c */ /* 0x000fe2000c741270 */
[----:B------:R-:W-:Y:S01]  /*13460*/  ULDC UR4, c[0x0][0x22c] ;  /* 0x00008b0000047ab9 */ /* 0x000fe20000000800 */
[----:B------:R-:W-:Y:S02]  /*13470*/  LEA.HI.X.SX32 R21, R22, R29, 0x1, P4 ;  /* 0x0000001d16157211 */ /* 0x000fe400020f0eff */
[----:B0-----:R-:W-:-:S04]  /*13480*/  IADD3 R2, P6, R0, R28, RZ ;  /* 0x0000001c00027210 */ /* 0x001fc80007fde0ff */
[----:B------:R-:W-:Y:S02]  /*13490*/  LEA.HI.X.SX32 R3, R0, R29, 0x1, P6 ;  /* 0x0000001d00037211 */ /* 0x000fe400030f0eff */
[C---:B------:R-:W-:Y:S01]  /*134a0*/  ISETP.LT.AND P4, PT, R152.reuse, UR4, !P0 ;  /* 0x0000000498007c0c */ /* 0x040fe2000c781270 */
[----:B------:R-:W-:Y:S01]  /*134b0*/  IMAD R0, R152, R33, RZ ;  /* 0x0000002198007224 */ /* 0x000fe200078e02ff */
[----:B------:R-:W-:Y:S01]  /*134c0*/  PRMT R31, R12, 0x7773, RZ ;  /* 0x000077730c1f7816 */ /* 0x000fe200000000ff */
[----:B------:R-:W4:Y:S01]  /*134d0*/  LDL.LU R152, [R1+0x330] ;  /* 0x0003300001987983 */ /* 0x000f220000300800 */
[----:B------:R-:W-:Y:S01]  /*134e0*/  PRMT R25, R17, 0x7770, RZ ;  /* 0x0000777011197816 */ /* 0x000fe200000000ff */
[----:B------:R-:W-:Y:S02]  /*134f0*/  ULDC UR4, c[0x0][0x22c] ;  /* 0x00008b0000047ab9 */ /* 0x000fe40000000800 */
[----:B------:R0:W-:Y:S01]  /*13500*/  @P2 STG.E.U8 desc[UR16][R20.64], R31 ;  /* 0x0000001f14002986 */ /* 0x0001e2000c101110 */
[----:B------:R-:W-:-:S03]  /*13510*/  IADD3 R22, P2, R0, R28, RZ ;  /* 0x0000001c00167210 */ /* 0x000fc60007f5e0ff */
[----:B------:R-:W4:Y:S01]  /*13520*/  LDL.LU R155, [R1+0x32c] ;  /* 0x00032c00019b7983 */ /* 0x000f220000300800 */
[----:B------:R-:W-:Y:S01]  /*13530*/  LEA.HI.X.SX32 R23, R0, R29, 0x1, P2 ;  /* 0x0000001d00177211 */ /* 0x000fe200010f0eff */
[C---:B------:R-:W-:Y:S01]  /*13540*/  IMAD R12, R156.reuse, R33, RZ ;  /* 0x000000219c0c7224 */ /* 0x040fe200078e02ff */
[----:B------:R-:W-:Y:S01]  /*13550*/  PRMT R27, R13, 0x7770, RZ ;  /* 0x000077700d1b7816 */ /* 0x000fe200000000ff */
[----:B------:R1:W-:Y:S01]  /*13560*/  @P3 STG.E.U8 desc[UR16][R2.64], R25 ;  /* 0x0000001902003986 */ /* 0x0003e2000c101110 */
[----:B------:R-:W-:Y:S01]  /*13570*/  ISETP.LT.AND P3, PT, R156, UR4, !P0 ;  /* 0x000000049c007c0c */ /* 0x000fe2000c761270 */
[----:B------:R-:W-:Y:S02]  /*13580*/  ULDC UR4, c[0x0][0x22c] ;  /* 0x00008b0000047ab9 */ /* 0x000fe40000000800 */
[----:B------:R3:W-:Y:S01]  /*13590*/  @P4 STG.E.U8 desc[UR16][R22.64], R27 ;  /* 0x0000001b16004986 */ /* 0x0007e2000c101110 */
[----:B0-----:R-:W-:-:S04]  /*135a0*/  IADD3 R20, P6, R12, R28, RZ ;  /* 0x0000001c0c147210 */ /* 0x001fc80007fde0ff */
[----:B------:R-:W-:Y:S02]  /*135b0*/  LEA.HI.X.SX32 R21, R12, R29, 0x1, P6 ;  /* 0x0000001d0c157211 */ /* 0x000fe400030f0eff */
[----:B-1----:R-:W-:Y:S02]  /*135c0*/  PRMT R25, R17, 0x7771, RZ ;  /* 0x0000777111197816 */ /* 0x002fe400000000ff */
[----:B------:R-:W-:-:S03]  /*135d0*/  PRMT R31, R13, 0x7771, RZ ;  /* 0x000077710d1f7816 */ /* 0x000fc600000000ff */
[----:B------:R-:W-:Y:S01]  /*135e0*/  @P3 STG.E.U8 desc[UR16][R20.64], R25 ;  /* 0x0000001914003986 */ /* 0x000fe2000c101110 */
[C---:B--2---:R-:W-:Y:S01]  /*135f0*/  IMAD R0, R153.reuse, R33, RZ ;  /* 0x0000002199007224 */ /* 0x044fe200078e02ff */
[----:B------:R-:W-:Y:S01]  /*13600*/  ISETP.LT.AND P2, PT, R153, UR5, !P0 ;  /* 0x0000000599007c0c */ /* 0x000fe2000c741270 */
[----:B------:R-:W-:Y:S01]  /*13610*/  ULDC UR5, c[0x0][0x22c] ;  /* 0x00008b0000057ab9 */ /* 0x000fe20000000800 */
[----:B------:R-:W2:Y:S02]  /*13620*/  LDL.LU R153, [R1+0x328] ;  /* 0x0003280001997983 */ /* 0x000ea40000300800 */
[CC--:B------:R-:W-:Y:S02]  /*13630*/  IADD3 R2, P4, R0.reuse, R28.reuse, RZ ;  /* 0x0000001c00027210 */ /* 0x0c0fe40007f9e0ff */
[----:B------:R-:W2:Y:S02]  /*13640*/  LDL.LU R16, [R1+0x41c] ;  /* 0x00041c0001107983 */ /* 0x000ea40000300800 */
[----:B------:R-:W-:Y:S01]  /*13650*/  LEA.HI.X.SX32 R3, R0, R29, 0x1, P4 ;  /* 0x0000001d00037211 */ /* 0x000fe200020f0eff */
[C---:B---3--:R-:W-:Y:S01]  /*13660*/  IMAD R0, R154.reuse, R33, RZ ;  /* 0x000000219a007224 */ /* 0x048fe200078e02ff */
[----:B------:R-:W-:Y:S01]  /*13670*/  ISETP.LT.AND P6, PT, R154, UR4, !P0 ;  /* 0x000000049a007c0c */ /* 0x000fe2000c7c1270 */
[----:B------:R-:W-:Y:S01]  /*13680*/  ULDC UR4, c[0x0][0x22c] ;  /* 0x00008b0000047ab9 */ /* 0x000fe20000000800 */
[----:B------:R-:W3:Y:S02]  /*13690*/  LDL.LU R154, [R1+0x418] ;  /* 0x00041800019a7983 */ /* 0x000ee40000300800 */
[----:B------:R-:W-:-:S02]  /*136a0*/  IADD3 R22, P3, R0, R28, RZ ;  /* 0x0000001c00167210 */ /* 0x000fc40007f7e0ff */
[----:B------:R0:W-:Y:S02]  /*136b0*/  @P2 STG.E.U8 desc[UR16][R2.64], R31 ;  /* 0x0000001f02002986 */ /* 0x0001e4000c101110 */
[----:B------:R-:W-:Y:S02]  /*136c0*/  LEA.HI.X.SX32 R23, R0, R29, 0x1, P3 ;  /* 0x0000001d00177211 */ /* 0x000fe400018f0eff */
[C---:B----4-:R-:W-:Y:S01]  /*136d0*/  ISETP.LT.AND P2, PT, R152.reuse, UR4, !P0 ;  /* 0x0000000498007c0c */ /* 0x050fe2000c741270 */
[-C--:B------:R-:W-:Y:S01]  /*136e0*/  IMAD R0, R152, R33.reuse, RZ ;  /* 0x0000002198007224 */ /* 0x080fe200078e02ff */
[----:B------:R-:W-:Y:S01]  /*136f0*/  PRMT R27, R17, 0x7772, RZ ;  /* 0x00007772111b7816 */ /* 0x000fe200000000ff */
[----:B------:R-:W4:Y:S01]  /*13700*/  LDL.LU R152, [R1+0x414] ;  /* 0x0004140001987983 */ /* 0x000f220000300800 */
[C---:B------:R-:W-:Y:S01]  /*13710*/  IMAD R12, R155.reuse, R33, RZ ;  /* 0x000000219b0c7224 */ /* 0x040fe200078e02ff */
[----:B------:R-:W-:Y:S02]  /*13720*/  ISETP.LT.AND P3, PT, R155, UR5, !P0 ;  /* 0x000000059b007c0c */ /* 0x000fe4000c761270 */
[----:B------:R1:W-:Y:S01]  /*13730*/  @P6 STG.E.U8 desc[UR16][R22.64], R27 ;  /* 0x0000001b16006986 */ /* 0x0003e2000c101110 */
[CC--:B0-----:R-:W-:Y:S01]  /*13740*/  IADD3 R2, P6, R0.reuse, R28.reuse, RZ ;  /* 0x0000001c00027210 */ /* 0x0c1fe20007fde0ff */
[----:B------:R-:W-:Y:S01]  /*13750*/  ULDC UR5, c[0x0][0x22c] ;  /* 0x00008b0000057ab9 */ /* 0x000fe20000000800 */
[----:B------:R-:W-:Y:S01]  /*13760*/  PRMT R31, R13, 0x7772, RZ ;  /* 0x000077720d1f7816 */ /* 0x000fe200000000ff */
[----:B------:R-:W4:Y:S01]  /*13770*/  LDL.LU R155, [R1+0x324] ;  /* 0x00032400019b7983 */ /* 0x000f220000300800 */
[----:B------:R-:W-:Y:S01]  /*13780*/  LEA.HI.X.SX32 R3, R0, R29, 0x1, P6 ;  /* 0x0000001d00037211 */ /* 0x000fe200030f0eff */
[----:B------:R-:W-:Y:S01]  /*13790*/  ULDC UR4, c[0x0][0x22c] ;  /* 0x00008b0000047ab9 */ /* 0x000fe20000000800 */
[----:B------:R-:W-:-:S03]  /*137a0*/  IADD3 R20, P4, R12, R28, RZ ;  /* 0x0000001c0c147210 */ /* 0x000fc60007f9e0ff */
[----:B------:R0:W-:Y:S01]  /*137b0*/  @P2 STG.E.U8 desc[UR16][R2.64], R31 ;  /* 0x0000001f02002986 */ /* 0x0001e2000c101110 */
[----:B------:R-:W-:Y:S01]  /*137c0*/  LEA.HI.X.SX32 R21, R12, R29, 0x1, P4 ;  /* 0x0000001d0c157211 */ /* 0x000fe200020f0eff */
[----:B------:R-:W-:Y:S01]  /*137d0*/  IMAD R30, R33, 0x40, R30 ;  /* 0x00000040211e7824 */ /* 0x000fe200078e021e */
[----:B------:R-:W-:-:S05]  /*137e0*/  PRMT R25, R17, 0x7773, RZ ;  /* 0x0000777311197816 */ /* 0x000fca00000000ff */
[----:B------:R0:W-:Y:S01]  /*137f0*/  @P3 STG.E.U8 desc[UR16][R20.64], R25 ;  /* 0x0000001914003986 */ /* 0x0001e2000c101110 */
[CC--:B------:R-:W-:Y:S02]  /*13800*/  IADD3 R12, P3, R30.reuse, R28.reuse, RZ ;  /* 0x0000001c1e0c7210 */ /* 0x0c0fe40007f7e0ff */
[----:B-1----:R-:W-:Y:S02]  /*13810*/  PRMT R27, R13, 0x7773, RZ ;  /* 0x000077730d1b7816 */ /* 0x002fe400000000ff */
[----:B------:R-:W-:Y:S01]  /*13820*/  LEA.HI.X.SX32 R13, R30, R29, 0x1, P3 ;  /* 0x0000001d1e0d7211 */ /* 0x000fe200018f0eff */
[C---:B--2---:R-:W-:Y:S01]  /*13830*/  IMAD R0, R153.reuse, R33, RZ ;  /* 0x0000002199007224 */ /* 0x044fe200078e02ff */
[----:B------:R-:W-:Y:S01]  /*13840*/  ISETP.LT.AND P6, PT, R153, UR4, !P0 ;  /* 0x0000000499007c0c */ /* 0x000fe2000c7c1270 */
[----:B------:R-:W-:Y:S01]  /*13850*/  ULDC UR4, c[0x0][0x22c] ;  /* 0x00008b0000047ab9 */ /* 0x000fe20000000800 */
[----:B------:R-:W2:Y:S01]  /*13860*/  LDL.LU R153, [R1+0x410] ;  /* 0x0004100001997983 */ /* 0x000ea20000300800 */
[----:B------:R-:W-:Y:S01]  /*13870*/  ISETP.LT.AND P2, PT, R16, UR5, !P0 ;  /* 0x0000000510007c0c */ /* 0x000fe2000c741270 */
[----:B------:R-:W-:Y:S01]  /*13880*/  IMAD R30, R33, 0x4, R30 ;  /* 0x00000004211e7824 */ /* 0x000fe200078e021e */
[----:B------:R-:W-:Y:S01]  /*13890*/  IADD3 R16, P4, R0, R28, RZ ;  /* 0x0000001c00107210 */ /* 0x000fe20007f9e0ff */
[----:B------:R-:W-:-:S03]  /*138a0*/  ULDC UR5, c[0x0][0x22c] ;  /* 0x00008b0000057ab9 */ /* 0x000fc60000000800 */
[----:B------:R-:W-:Y:S02]  /*138b0*/  LEA.HI.X.SX32 R17, R0, R29, 0x1, P4 ;  /* 0x0000001d00117211 */ /* 0x000fe400020f0eff */
[----:B---3--:R-:W-:Y:S01]  /*138c0*/  ISETP.LT.AND P4, PT, R154, UR4, !P0 ;  /* 0x000000049a007c0c */ /* 0x008fe2000c781270 */
[----:B------:R-:W-:Y:S01]  /*138d0*/  ULDC UR4, c[0x0][0x22c] ;  /* 0x00008b0000047ab9 */ /* 0x000fe20000000800 */
[----:B------:R-:W3:Y:S04]  /*138e0*/  LDL.LU R154, [R1+0x40c] ;  /* 0x00040c00019a7983 */ /* 0x000ee80000300800 */
[----:B------:R-:W3:Y:S01]  /*138f0*/  LDL.LU R22, [R1+0x408] ;  /* 0x0004080001167983 */ /* 0x000ee20000300800 */
[----:B----4-:R-:W-:Y:S01]  /*13900*/  ISETP.LT.AND P3, PT, R152, UR4, !P0 ;  /* 0x0000000498007c0c */ /* 0x010fe2000c761270 */
[----:B------:R-:W-:-:S02]  /*13910*/  IMAD R0, R33, 0x4, R30 ;  /* 0x0000000421007824 */ /* 0x000fc400078e021e */
[----:B------:R-:W4:Y:S01]  /*13920*/  LDL.LU R152, [R1+0x320] ;  /* 0x0003200001987983 */ /* 0x000f220000300800 */
[----:B------:R-:W-:Y:S01]  /*13930*/  PRMT R23, R18, 0x7770, RZ ;  /* 0x0000777012177816 */ /* 0x000fe200000000ff */
[----:B------:R-:W-:Y:S02]  /*13940*/  ULDC UR4, c[0x0][0x22c] ;  /* 0x00008b0000047ab9 */ /* 0x000fe40000000800 */
[----:B------:R1:W-:Y:S04]  /*13950*/  @P6 STG.E.U8 desc[UR16][R16.64], R27 ;  /* 0x0000001b10006986 */ /* 0x0003e8000c101110 */
[----:B------:R1:W-:Y:S01]  /*13960*/  @P1 STG.E.U8 desc[UR16][R12.64], R23 ;  /* 0x000000170c001986 */ /* 0x0003e2000c101110 */
[-C--:B0-----:R-:W-:Y:S01]  /*13970*/  IADD3 R2, P1, R30, R28.reuse, RZ ;  /* 0x0000001c1e027210 */ /* 0x081fe20007f3e0ff */
[----:B------:R-:W-:Y:S01]  /*13980*/  IMAD R20, R155, R33, RZ ;  /* 0x000000219b147224 */ /* 0x000fe200078e02ff */
[----:B------:R-:W-:Y:S01]  /*13990*/  PRMT R31, R14, 0x7770, RZ ;  /* 0x000077700e1f7816 */ /* 0x000fe200000000ff */
[----:B------:R-:W4:Y:S01]  /*139a0*/  LDL.LU R156, [R1+0x404] ;  /* 0x00040400019c7983 */ /* 0x000f220000300800 */
[----:B-1----:R-:W-:-:S02]  /*139b0*/  IADD3 R16, P6, R0, R28, RZ ;  /* 0x0000001c00107210 */ /* 0x002fc40007fde0ff */
[-C--:B------:R-:W-:Y:S02]  /*139c0*/  LEA.HI.X.SX32 R3, R30, R29.reuse, 0x1, P1 ;  /* 0x0000001d1e037211 */ /* 0x080fe400008f0eff */
[----:B------:R-:W-:Y:S01]  /*139d0*/  LEA.HI.X.SX32 R17, R0, R29, 0x1, P6 ;  /* 0x0000001d00117211 */ /* 0x000fe200030f0eff */
[----:B------:R-:W-:Y:S01]  /*139e0*/  IMAD R0, R33, 0x8, R0 ;  /* 0x0000000821007824 */ /* 0x000fe200078e0200 */
[----:B------:R-:W-:Y:S02]  /*139f0*/  ISETP.LT.AND P1, PT, R155, UR4, !P0 ;  /* 0x000000049b007c0c */ /* 0x000fe4000c721270 */
[----:B------:R-:W-:Y:S02]  /*13a00*/  PRMT R25, R18, 0x7771, RZ ;  /* 0x0000777112197816 */ /* 0x000fe400000000ff */
[----:B------:R-:W-:Y:S02]  /*13a10*/  PRMT R27, R14, 0x7771, RZ ;  /* 0x000077710e1b7816 */ /* 0x000fe400000000ff */
[----:B------:R-:W-:Y:S01]  /*13a20*/  PRMT R23, R18, 0x7772, RZ ;  /* 0x0000777212177816 */ /* 0x000fe200000000ff */
[----:B------:R0:W-:Y:S01]  /*13a30*/  @P5 STG.E.U8 desc[UR16][R2.64], R31 ;  /* 0x0000001f02005986 */ /* 0x0001e2000c101110 */
[----:B------:R-:W-:Y:S01]  /*13a40*/  IADD3 R12, P6, R20, R28, RZ ;  /* 0x0000001c140c7210 */ /* 0x000fe20007fde0ff */
[----:B------:R-:W-:-:S03]  /*13a50*/  ULDC UR4, c[0x0][0x22c] ;  /* 0x00008b0000047ab9 */ /* 0x000fc60000000800 */
[-C--:B------:R-:W-:Y:S02]  /*13a60*/  LEA.HI.X.SX32 R13, R20, R29.reuse, 0x1, P6 ;  /* 0x0000001d140d7211 */ /* 0x080fe400030f0eff */
[CC--:B------:R-:W-:Y:S01]  /*13a70*/  IADD3 R20, P6, R0.reuse, R28.reuse, RZ ;  /* 0x0000001c00147210 */ /* 0x0c0fe20007fde0ff */
[----:B------:R-:W-:Y:S03]  /*13a80*/  @P2 STG.E.U8 desc[UR16][R16.64], R25 ;  /* 0x0000001910002986 */ /* 0x000fe6000c101110 */
[----:B------:R-:W-:Y:S01]  /*13a90*/  LEA.HI.X.SX32 R21, R0, R29, 0x1, P6 ;  /* 0x0000001d00157211 */ /* 0x000fe200030f0eff */
[----:B------:R-:W-:Y:S01]  /*13aa0*/  IMAD R0, R33, 0x4, R0 ;  /* 0x0000000421007824 */ /* 0x000fe200078e0200 */
[----:B------:R1:W-:Y:S04]  /*13ab0*/  @P1 STG.E.U8 desc[UR16][R12.64], R27 ;  /* 0x0000001b0c001986 */ /* 0x0003e8000c101110 */
[----:B------:R1:W-:Y:S01]  /*13ac0*/  @P4 STG.E.U8 desc[UR16][R20.64], R23 ;  /* 0x0000001714004986 */ /* 0x0003e2000c101110 */
[----:B0-----:R-:W-:-:S04]  /*13ad0*/  IADD3 R2, P4, R0, R28, RZ ;  /* 0x0000001c00027210 */ /* 0x001fc80007f9e0ff */
[----:B------:R-:W-:Y:S02]  /*13ae0*/  LEA.HI.X.SX32 R3, R0, R29, 0x1, P4 ;  /* 0x0000001d00037211 */ /* 0x000fe400020f0eff */
[----:B--2---:R-:W-:Y:S01]  /*13af0*/  ISETP.LT.AND P5, PT, R153, UR5, !P0 ;  /* 0x0000000599007c0c */ /* 0x004fe2000c7a1270 */
[----:B------:R-:W-:Y:S01]  /*13b00*/  ULDC UR5, c[0x0][0x22c] ;  /* 0x00008b0000057ab9 */ /* 0x000fe20000000800 */
[----:B------:R-:W2:Y:S04]  /*13b10*/  LDL.LU R153, [R1+0x400] ;  /* 0x0004000001997983 */ /* 0x000ea80000300800 */
[----:B------:R-:W2:Y:S01]  /*13b20*/  LDL.LU R155, [R1+0x3fc] ;  /* 0x0003fc00019b7983 */ /* 0x000ea20000300800 */
[----:B---3--:R-:W-:Y:S01]  /*13b30*/  ISETP.LT.AND P2, PT, R154, UR4, !P0 ;  /* 0x000000049a007c0c */ /* 0x008fe2000c741270 */
[----:B------:R-:W-:-:S02]  /*13b40*/  ULDC UR4, c[0x0][0x22c] ;  /* 0x00008b0000047ab9 */ /* 0x000fc40000000800 */
[----:B------:R-:W3:Y:S01]  /*13b50*/  LDL.LU R154, [R1+0x31c] ;  /* 0x00031c00019a7983 */ /* 0x000ee20000300800 */
[----:B------:R-:W-:Y:S01]  /*13b60*/  ISETP.LT.AND P1, PT, R22, UR4, !P0 ;  /* 0x0000000416007c0c */ /* 0x000fe2000c721270 */
[----:B------:R-:W-:Y:S01]  /*13b70*/  ULDC UR4, c[0x0][0x22c] ;  /* 0x00008b0000047ab9 */ /* 0x000fe20000000800 */
[----:B------:R-:W-:Y:S01]  /*13b80*/  IMAD R22, R33, 0x4, R0 ;  /* 0x0000000421167824 */ /* 0x000fe200078e0200 */
[C---:B----4-:R-:W-:Y:S01]  /*13b90*/  ISETP.LT.AND P4, PT, R152.reuse, UR4, !P0 ;  /* 0x0000000498007c0c */ /* 0x050fe2000c781270 */
[----:B------:R-:W-:-:S03]  /*13ba0*/  IMAD R0, R152, R33, RZ ;  /* 0x0000002198007224 */ /* 0x000fc600078e02ff */
[-C--:B-1----:R-:W-:Y:S01]  /*13bb0*/  IADD3 R12, P6, R22, R28.reuse, RZ ;  /* 0x0000001c160c7210 */ /* 0x082fe20007fde0ff */
[----:B------:R-:W4:Y:S01]  /*13bc0*/  LDL.LU R152, [R1+0x3f8] ;  /* 0x0003f80001987983 */ /* 0x000f220000300800 */
[----:B------:R-:W-:Y:S01]  /*13bd0*/  PRMT R31, R14, 0x7772, RZ ;  /* 0x000077720e1f7816 */ /* 0x000fe200000000ff */
[----:B------:R-:W-:Y:S01]  /*13be0*/  ULDC UR4, c[0x0][0x22c] ;  /* 0x00008b0000047ab9 */ /* 0x000fe20000000800 */
[----:B------:R-:W-:Y:S01]  /*13bf0*/  LEA.HI.X.SX32 R13, R22, R29, 0x1, P6 ;  /* 0x0000001d160d7211 */ /* 0x000fe200030f0eff */
[----:B------:R-:W-:Y:S01]  /*13c00*/  IMAD R22, R33, 0x8, R22 ;  /* 0x0000000821167824 */ /* 0x000fe200078e0216 */
[----:B------:R-:W-:-:S04]  /*13c10*/  IADD3 R16, P6, R0, R28, RZ ;  /* 0x0000001c00107210 */ /* 0x000fc80007fde0ff */
[----:B------:R-:W-:Y:S02]  /*13c20*/  LEA.HI.X.SX32 R17, R0, R29, 0x1, P6 ;  /* 0x0000001d00117211 */ /* 0x000fe400030f0eff */
[----:B------:R-:W-:-:S04]  /*13c30*/  IADD3 R20, P6, R22, R28, RZ ;  /* 0x0000001c16147210 */ /* 0x000fc80007fde0ff */
[----:B------:R-:W-:Y:S01]  /*13c40*/  LEA.HI.X.SX32 R21, R22, R29, 0x1, P6 ;  /* 0x0000001d16157211 */ /* 0x000fe200030f0eff */
[----:B------:R-:W-:Y:S01]  /*13c50*/  IMAD R22, R33, 0x4, R22 ;  /* 0x0000000421167824 */ /* 0x000fe200078e0216 */
[----:B------:R-:W-:Y:S01]  /*13c60*/  PRMT R25, R18, 0x7773, RZ ;  /* 0x0000777312197816 */ /* 0x000fe200000000ff */
[----:B------:R0:W-:Y:S01]  /*13c70*/  @P3 STG.E.U8 desc[UR16][R2.64], R31 ;  /* 0x0000001f02003986 */ /* 0x0001e2000c101110 */
[----:B------:R-:W-:Y:S02]  /*13c80*/  PRMT R27, R14, 0x7773, RZ ;  /* 0x000077730e1b7816 */ /* 0x000fe400000000ff */
[----:B------:R-:W-:Y:S01]  /*13c90*/  PRMT R23, R19, 0x7770, RZ ;  /* 0x0000777013177816 */ /* 0x000fe200000000ff */
[----:B------:R-:W-:Y:S04]  /*13ca0*/  @P5 STG.E.U8 desc[UR16][R12.64], R25 ;  /* 0x000000190c005986 */ /* 0x000fe8000c101110 */
[----:B------:R1:W-:Y:S01]  /*13cb0*/  @P4 STG.E.U8 desc[UR16][R16.64], R27 ;  /* 0x0000001b10004986 */ /* 0x0003e2000c101110 */
[----:B0-----:R-:W-:-:S04]  /*13cc0*/  IADD3 R2, P6, R22, R28, RZ ;  /* 0x0000001c16027210 */ /* 0x001fc80007fde0ff */
[----:B------:R-:W-:Y:S02]  /*13cd0*/  LEA.HI.X.SX32 R3, R22, R29, 0x1, P6 ;  /* 0x0000001d16037211 */ /* 0x000fe400030f0eff */
[----:B-1----:R-:W-:Y:S01]  /*13ce0*/  PRMT R27, R15, 0x7770, RZ ;  /* 0x000077700f1b7816 */ /* 0x002fe200000000ff */
[----:B------:R-:W-:Y:S01]  /*13cf0*/  @P2 STG.E.U8 desc[UR16][R20.64], R23 ;  /* 0x0000001714002986 */ /* 0x000fe2000c101110 */
[----:B------:R-:W-:Y:S01]  /*13d00*/  ISETP.LT.AND P3, PT, R156, UR5, !P0 ;  /* 0x000000059c007c0c */ /* 0x000fe2000c761270 */
[----:B------:R-:W-:Y:S02]  /*13d10*/  ULDC UR5, c[0x0][0x22c] ;  /* 0x00008b0000057ab9 */ /* 0x000fe40000000800 */
[----:B------:R0:W-:Y:S01]  /*13d20*/  @P1 STG.E.U8 desc[UR16][R2.64], R27 ;  /* 0x0000001b02001986 */ /* 0x0001e2000c101110 */
[----:B--2---:R-:W-:Y:S01]  /*13d30*/  ISETP.LT.AND P5, PT, R153, UR4, !P0 ;  /* 0x0000000499007c0c */ /* 0x004fe2000c7a1270 */
[----:B------:R-:W-:Y:S02]  /*13d40*/  IMAD R0, R33, 0x4, R22 ;  /* 0x0000000421007824 */ /* 0x000fe400078e0216 */
[----:B------:R-:W2:Y:S01]  /*13d50*/  LDL.LU R153, [R1+0x424] ;  /* 0x0004240001997983 */ /* 0x000ea20000300800 */
[----:B------:R-:W-:-:S03]  /*13d60*/  ULDC UR4, c[0x0][0x22c] ;  /* 0x00008b0000047ab9 */ /* 0x000fc60000000800 */
[----:B------:R-:W2:Y:S04]  /*13d70*/  LDL.LU R18, [R1+0x420] ;  /* 0x0004200001127983 */ /* 0x000ea80000300800 */
[----:B------:R-:W2:Y:S01]  /*13d80*/  LDL.LU R156, [R1+0x318] ;  /* 0x00031800019c7983 */ /* 0x000ea20000300800 */
[----:B----4-:R-:W-:Y:S01]  /*13d90*/  ISETP.LT.AND P1, PT, R152, UR5, !P0 ;  /* 0x0000000598007c0c */ /* 0x010fe2000c721270 */
[----:B---3--:R-:W-:Y:S02]  /*13da0*/  IMAD R14, R154, R33, RZ ;  /* 0x000000219a0e7224 */ /* 0x008fe400078e02ff */
[----:B------:R-:W3:Y:S01]  /*13db0*/  LDL.LU R152, [R1+0x4cc] ;  /* 0x0004cc0001987983 */ /* 0x000ee20000300800 */
[CC--:B------:R-:W-:Y:S01]  /*13dc0*/  IADD3 R12, P6, R0.reuse, R28.reuse, RZ ;  /* 0x0000001c000c7210 */ /* 0x0c0fe20007fde0ff */
[----:B------:R-:W-:Y:S01]  /*13dd0*/  ULDC UR5, c[0x0][0x22c] ;  /* 0x00008b0000057ab9 */ /* 0x000fe20000000800 */
[----:B------:R-:W-:Y:S01]  /*13de0*/  ISETP.LT.AND P4, PT, R155, UR4, !P0 ;  /* 0x000000049b007c0c */ /* 0x000fe2000c781270 */
[----:B------:R-:W-:Y:S01]  /*13df0*/  ULDC UR4, c[0x0][0x22c] ;  /* 0x00008b0000047ab9 */ /* 0x000fe20000000800 */
[-C--:B------:R-:W-:Y:S01]  /*13e00*/  LEA.HI.X.SX32 R13, R0, R29.reuse, 0x1, P6 ;  /* 0x0000001d000d7211 */ /* 0x080fe200030f0eff */
[----:B------:R-:W-:Y:S01]  /*13e10*/  IMAD R0, R33, 0x8, R0 ;  /* 0x0000000821007824 */ /* 0x000fe200078e0200 */
[----:B------:R-:W-:Y:S01]  /*13e20*/  ISETP.LT.AND P2, PT, R154, UR4, !P0 ;  /* 0x000000049a007c0c */ /* 0x000fe2000c741270 */
[----:B------:R-:W-:Y:S01]  /*13e30*/  ULDC UR4, c[0x0][0x22c] ;  /* 0x00008b0000047ab9 */ /* 0x000fe20000000800 */
[CC--:B------:R-:W-:Y:S01]  /*13e40*/  IADD3 R24, P6, R14.reuse, R28.reuse, RZ ;  /* 0x0000001c0e187210 */ /* 0x0c0fe20007fde0ff */
[----:B------:R-:W4:Y:S03]  /*13e50*/  LDL.LU R154, [R1+0x4c8] ;  /* 0x0004c800019a7983 */ /* 0x000f260000300800 */
[----:B------:R-:W-:Y:S01]  /*13e60*/  LEA.HI.X.SX32 R25, R14, R29, 0x1, P6 ;  /* 0x0000001d0e197211 */ /* 0x000fe200030f0eff */
[----:B------:R-:W1:Y:S01]  /*13e70*/  LDS.128 R20, [R34+UR12] ;  /* 0x0000000c22147984 */ /* 0x000e620008000c00 */
[----:B0-----:R-:W-:-:S02]  /*13e80*/  IADD3 R2, P6, R0, R28, RZ ;  /* 0x0000001c00027210 */ /* 0x001fc40007fde0ff */
[----:B------:R-:W-:Y:S02]  /*13e90*/  PRMT R17, R19, 0x7771, RZ ;  /* 0x0000777113117816 */ /* 0x000fe400000000ff */
[----:B------:R-:W-:Y:S02]  /*13ea0*/  PRMT R35, R15, 0x7771, RZ ;  /* 0x000077710f237816 */ /* 0x000fe400000000ff */
[----:B------:R-:W-:Y:S01]  /*13eb0*/  LEA.HI.X.SX32 R3, R0, R29, 0x1, P6 ;  /* 0x0000001d00037211 */ /* 0x000fe200030f0eff */
[----:B------:R-:W-:Y:S01]  /*13ec0*/  IMAD R0, R33, 0x4, R0 ;  /* 0x0000000421007824 */ /* 0x000fe200078e0200 */
[----:B------:R-:W-:Y:S01]  /*13ed0*/  PRMT R31, R19, 0x7772, RZ ;  /* 0x00007772131f7816 */ /* 0x000fe200000000ff */
[----:B------:R0:W-:Y:S04]  /*13ee0*/  @P3 STG.E.U8 desc[UR16][R12.64], R17 ;  /* 0x000000110c003986 */ /* 0x0001e8000c101110 */
[----:B------:R0:W-:Y:S04]  /*13ef0*/  @P2 STG.E.U8 desc[UR16][R24.64], R35 ;  /* 0x0000002318002986 */ /* 0x0001e8000c101110 */
[----:B------:R3:W-:Y:S01]  /*13f00*/  @P5 STG.E.U8 desc[UR16][R2.64], R31 ;  /* 0x0000001f02005986 */ /* 0x0007e2000c101110 */
[----:B0-----:R-:W-:-:S04]  /*13f10*/  IADD3 R12, P5, R0, R28, RZ ;  /* 0x0000001c000c7210 */ /* 0x001fc80007fbe0ff */
[----:B------:R-:W-:Y:S02]  /*13f20*/  LEA.HI.X.SX32 R13, R0, R29, 0x1, P5 ;  /* 0x0000001d000d7211 */ /* 0x000fe400028f0eff */
[----:B------:R-:W-:-:S05]  /*13f30*/  PRMT R35, R15, 0x7772, RZ ;  /* 0x000077720f237816 */ /* 0x000fca00000000ff */
[----:B------:R1:W-:Y:S01]  /*13f40*/  @P4 STG.E.U8 desc[UR16][R12.64], R35 ;  /* 0x000000230c004986 */ /* 0x0003e2000c101110 */
[----:B--2---:R-:W-:Y:S01]  /*13f50*/  ISETP.LT.AND P3, PT, R153, UR4, !P0 ;  /* 0x0000000499007c0c */ /* 0x004fe2000c761270 */
[----:B------:R-:W-:Y:S02]  /*13f60*/  ULDC UR4, c[0x0][0x22c] ;  /* 0x00008b0000047ab9 */ /* 0x000fe40000000800 */
[----:B------:R-:W2:Y:S04]  /*13f70*/  LDL.LU R153, [R1+0x4c4] ;  /* 0x0004c40001997983 */ /* 0x000ea80000300800 */
[----:B------:R-:W2:Y:S01]  /*13f80*/  LDL.LU R155, [R1+0x314] ;  /* 0x00031400019b7983 */ /* 0x000ea20000300800 */
[----:B---3--:R-:W-:Y:S02]  /*13f90*/  ISETP.LT.AND P4, PT, R152, UR5, !P0 ;  /* 0x0000000598007c0c */ /* 0x008fe4000c781270 */
[----:B------:R-:W-:Y:S01]  /*13fa0*/  PRMT R27, R19, 0x7773, RZ ;  /* 0x00007773131b7816 */ /* 0x000fe200000000ff */
[----:B------:R-:W3:Y:S01]  /*13fb0*/  LDL.LU R152, [R1+0x4c0] ;  /* 0x0004c00001987983 */ /* 0x000ee20000300800 */
[----:B------:R-:W-:Y:S01]  /*13fc0*/  ISETP.LT.AND P2, PT, R18, UR4, !P0 ;  /* 0x0000000412007c0c */ /* 0x000fe2000c741270 */
[----:B------:R-:W-:Y:S01]  /*13fd0*/  IMAD R14, R33, 0x4, R0 ;  /* 0x00000004210e7824 */ /* 0x000fe200078e0200 */
[----:B------:R-:W-:Y:S01]  /*13fe0*/  ULDC UR4, c[0x0][0x22c] ;  /* 0x00008b0000047ab9 */ /* 0x000fe20000000800 */
[----:B------:R-:W0:Y:S01]  /*13ff0*/  LDS.128 R16, [R32+UR12] ;  /* 0x0000000c20107984 */ /* 0x000e220008000c00 */
[----:B------:R-:W-:Y:S01]  /*14000*/  IMAD R0, R156, R33, RZ ;  /* 0x000000219c007224 */ /* 0x000fe200078e02ff */
[----:B------:R-:W-:Y:S01]  /*14010*/  PRMT R31, R15, 0x7773, RZ ;  /* 0x000077730f1f7816 */ /* 0x000fe200000000ff */
[----:B------:R-:W-:Y:S01]  /*14020*/  ULDC UR5, c[0x0][0x22c] ;  /* 0x00008b0000057ab9 */ /* 0x000fe20000000800 */
[----:B------:R-:W-:Y:S01]  /*14030*/  IADD3 R24, P6, R14, R28, RZ ;  /* 0x0000001c0e187210 */ /* 0x000fe20007fde0ff */
[----:B------:R-:W-:-:S03]  /*14040*/  IMAD R26, R33, 0x8, R14 ;  /* 0x00000008211a7824 */ /* 0x000fc600078e020e */
[----:B------:R-:W-:Y:S02]  /*14050*/  LEA.HI.X.SX32 R25, R14, R29, 0x1, P6 ;  /* 0x0000001d0e197211 */ /* 0x000fe400030f0eff */
[----:B------:R-:W-:-:S04]  /*14060*/  IADD3 R2, P6, R0, R28, RZ ;  /* 0x0000001c00027210 */ /* 0x000fc80007fde0ff */
[-C--:B------:R-:W-:Y:S02]  /*14070*/  LEA.HI.X.SX32 R3, R0, R29.reuse, 0x1, P6 ;  /* 0x0000001d00037211 */ /* 0x080fe400030f0eff */
[----:B------:R-:W-:Y:S02]  /*14080*/  IADD3 R14, P6, R26, R28, RZ ;  /* 0x0000001c1a0e7210 */ /* 0x000fe40007fde0ff */
[----:B------:R-:W-:Y:S01]  /*14090*/  ISETP.LT.AND P5, PT, R156, UR4, !P0 ;  /* 0x000000049c007c0c */ /* 0x000fe2000c7a1270 */
[----:B------:R0:W-:Y:S01]  /*140a0*/  @P1 STG.E.U8 desc[UR16][R24.64], R27 ;  /* 0x0000001b18001986 */ /* 0x0001e2000c101110 */
[----:B------:R-:W-:Y:S01]  /*140b0*/  LEA.HI.X.SX32 R15, R26, R29, 0x1, P6 ;  /* 0x0000001d1a0f7211 */ /* 0x000fe200030f0eff */
[----:B------:R-:W-:Y:S01]  /*140c0*/  IMAD R26, R33, 0x4, R26 ;  /* 0x00000004211a7824 */ /* 0x000fe200078e021a */
[----:B------:R-:W-:Y:S01]  /*140d0*/  ULDC UR4, c[0x0][0x22c] ;  /* 0x00008b0000047ab9 */ /* 0x000fe20000000800 */
[----:B-1----:R-:W-:-:S03]  /*140e0*/  PRMT R35, R20, 0x7770, RZ ;  /* 0x0000777014237816 */ /* 0x002fc600000000ff */
[----:B------:R-:W-:Y:S02]  /*140f0*/  IADD3 R12, P6, R26, R28, RZ ;  /* 0x0000001c1a0c7210 */ /* 0x000fe40007fde0ff */
[----:B----4-:R-:W-:Y:S01]  /*14100*/  ISETP.LT.AND P1, PT, R154, UR4, !P0 ;  /* 0x000000049a007c0c */ /* 0x010fe2000c721270 */
[----:B------:R-:W-:Y:S01]  /*14110*/  ULDC UR4, c[0x0][0x22c] ;  /* 0x00008b0000047ab9 */ /* 0x000fe20000000800 */
[----:B------:R-:W-:Y:S01]  /*14120*/  LEA.HI.X.SX32 R13, R26, R29, 0x1, P6 ;  /* 0x0000001d1a0d7211 */ /* 0x000fe200030f0eff */
[----:B------:R-:W4:Y:S04]  /*14130*/  LDL.LU R154, [R1+0x4bc] ;  /* 0x0004bc00019a7983 */ /* 0x000f280000300800 */
[----:B------:R1:W-:Y:S01]  /*14140*/  @P5 STG.E.U8 desc[UR16][R2.64], R31 ;  /* 0x0000001f02005986 */ /* 0x0003e2000c101110 */
[----:B0-----:R-:W-:-:S03]  /*14150*/  PRMT R27, R16, 0x7770, RZ ;  /* 0x00007770101b7816 */ /* 0x001fc600000000ff */
[----:B------:R0:W-:Y:S04]  /*14160*/  @P3 STG.E.U8 desc[UR16][R14.64], R35 ;  /* 0x000000230e003986 */ /* 0x0001e8000c101110 */
[----:B------:R0:W-:Y:S01]  /*14170*/  @P2 STG.E.U8 desc[UR16][R12.64], R27 ;  /* 0x0000001b0c002986 */ /* 0x0001e2000c101110 */
[----:B--2---:R-:W-:Y:S01]  /*14180*/  ISETP.LT.AND P5, PT, R153, UR4, !P0 ;  /* 0x0000000499007c0c */ /* 0x004fe2000c7a1270 */
[----:B------:R-:W-:Y:S02]  /*14190*/  IMAD R0, R33, 0x4, R26 ;  /* 0x0000000421007824 */ /* 0x000fe400078e021a */
[----:B------:R-:W2:Y:S01]  /*141a0*/  LDL.LU R153, [R1+0x4b8] ;  /* 0x0004b80001997983 */ /* 0x000ea20000300800 */
[----:B------:R-:W-:-:S03]  /*141b0*/  ULDC UR4, c[0x0][0x22c] ;  /* 0x00008b0000047ab9 */ /* 0x000fc60000000800 */
[----:B------:R-:W2:Y:S01]  /*141c0*/  LDL.LU R156, [R1+0x310] ;  /* 0x00031000019c7983 */ /* 0x000ea20000300800 */
[----:B---3--:R-:W-:Y:S01]  /*141d0*/  ISETP.LT.AND P2, PT, R152, UR5, !P0 ;  /* 0x0000000598007c0c */ /* 0x008fe2000c741270 */
[----:B-1----:R-:W-:Y:S02]  /*141e0*/  IMAD R3, R155, R33, RZ ;  /* 0x000000219b037224 */ /* 0x002fe400078e02ff */
[----:B------:R-:W3:Y:S01]  /*141f0*/  LDL.LU R152, [R1+0x4b4] ;  /* 0x0004b40001987983 */ /* 0x000ee20000300800 */
[----:B------:R-:W-:Y:S01]  /*14200*/  IADD3 R24, P6, R0, R28, RZ ;  /* 0x0000001c00187210 */ /* 0x000fe20007fde0ff */
[----:B------:R-:W-:-:S03]  /*14210*/  ULDC UR5, c[0x0][0x22c] ;  /* 0x00008b0000057ab9 */ /* 0x000fc60000000800 */
[----:B------:R-:W-:Y:S01]  /*14220*/  LEA.HI.X.SX32 R25, R0, R29, 0x1, P6 ;  /* 0x0000001d00197211 */ /* 0x000fe200030f0eff */
[----:B------:R-:W-:Y:S01]  /*14230*/  IMAD R0, R33, 0x8, R0 ;  /* 0x0000000821007824 */ /* 0x000fe200078e0200 */
[----:B------:R-:W-:-:S04]  /*14240*/  IADD3 R2, P6, R3, R28, RZ ;  /* 0x0000001c03027210 */ /* 0x000fc80007fde0ff */
[-C--:B------:R-:W-:Y:S02]  /*14250*/  LEA.HI.X.SX32 R3, R3, R29.reuse, 0x1, P6 ;  /* 0x0000001d03037211 */ /* 0x080fe400030f0eff */
[C---:B0-----:R-:W-:Y:S02]  /*14260*/  IADD3 R14, P6, R0.reuse, R28, RZ ;  /* 0x0000001c000e7210 */ /* 0x041fe40007fde0ff */
[----:B------:R-:W-:Y:S01]  /*14270*/  ISETP.LT.AND P3, PT, R155, UR4, !P0 ;  /* 0x000000049b007c0c */ /* 0x000fe2000c761270 */
[----:B------:R-:W-:Y:S01]  /*14280*/  ULDC UR4, c[0x0][0x22c] ;  /* 0x00008b0000047ab9 */ /* 0x000fe20000000800 */
[----:B------:R-:W-:Y:S01]  /*14290*/  LEA.HI.X.SX32 R15, R0, R29, 0x1, P6 ;  /* 0x0000001d000f7211 */ /* 0x000fe200030f0eff */
[----:B------:R-:W-:Y:S01]  /*142a0*/  IMAD R0, R33, 0x4, R0 ;  /* 0x0000000421007824 */ /* 0x000fe200078e0200 */
[----:B------:R-:W-:Y:S01]  /*142b0*/  PRMT R31, R20, 0x7771, RZ ;  /* 0x00007771141f7816 */ /* 0x000fe200000000ff */
[----:B------:R-:W3:Y:S01]  /*142c0*/  LDL.LU R155, [R1+0x4b0] ;  /* 0x0004b000019b7983 */ /* 0x000ee20000300800 */
[----:B------:R-:W-:-:S02]  /*142d0*/  PRMT R35, R16, 0x7771, RZ ;  /* 0x0000777110237816 */ /* 0x000fc400000000ff */
[----:B------:R-:W-:Y:S02]  /*142e0*/  IADD3 R12, P6, R0, R28, RZ ;  /* 0x0000001c000c7210 */ /* 0x000fe40007fde0ff */
[----:B------:R-:W-:Y:S01]  /*142f0*/  PRMT R27, R20, 0x7772, RZ ;  /* 0x00007772141b7816 */ /* 0x000fe200000000ff */
[----:B------:R0:W-:Y:S01]  /*14300*/  @P4 STG.E.U8 desc[UR16][R24.64], R31 ;  /* 0x0000001f18004986 */ /* 0x0001e2000c101110 */
[----:B------:R-:W-:Y:S02]  /*14310*/  LEA.HI.X.SX32 R13, R0, R29, 0x1, P6 ;  /* 0x0000001d000d7211 */ /* 0x000fe400030f0eff */
[----:B------:R-:W-:Y:S01]  /*14320*/  PRMT R37, R16, 0x7772, RZ ;  /* 0x0000777210257816 */ /* 0x000fe200000000ff */
[----:B------:R1:W-:Y:S01]  /*14330*/  @P3 STG.E.U8 desc[UR16][R2.64], R35 ;  /* 0x0000002302003986 */ /* 0x0003e2000c101110 */
[----:B----4-:R-:W-:Y:S01]  /*14340*/  ISETP.LT.AND P4, PT, R154, UR4, !P0 ;  /* 0x000000049a007c0c */ /* 0x010fe2000c781270 */
[----:B------:R-:W-:Y:S02]  /*14350*/  ULDC UR4, c[0x0][0x22c] ;  /* 0x00008b0000047ab9 */ /* 0x000fe40000000800 */
[----:B------:R-:W4:Y:S04]  /*14360*/  LDL.LU R154, [R1+0x4ac] ;  /* 0x0004ac00019a7983 */ /* 0x000f280000300800 */
[----:B------:R1:W-:Y:S04]  /*14370*/  @P1 STG.E.U8 desc[UR16][R14.64], R27 ;  /* 0x0000001b0e001986 */ /* 0x0003e8000c101110 */
[----:B------:R1:W-:Y:S01]  /*14380*/  @P5 STG.E.U8 desc[UR16][R12.64], R37 ;  /* 0x000000250c005986 */ /* 0x0003e2000c101110 */
[----:B--2---:R-:W-:Y:S01]  /*14390*/  ISETP.LT.AND P3, PT, R153, UR4, !P0 ;  /* 0x0000000499007c0c */ /* 0x004fe2000c761270 */
[----:B------:R-:W-:-:S02]  /*143a0*/  IMAD R26, R33, 0x4, R0 ;  /* 0x00000004211a7824 */ /* 0x000fc400078e0200 */
[----:B------:R-:W2:Y:S01]  /*143b0*/  LDL.LU R153, [R1+0x30c] ;  /* 0x00030c0001997983 */ /* 0x000ea20000300800 */
[----:B------:R-:W-:Y:S01]  /*143c0*/  ULDC UR4, c[0x0][0x22c] ;  /* 0x00008b0000047ab9 */ /* 0x000fe20000000800 */
[----:B---3--:R-:W-:Y:S01]  /*143d0*/  ISETP.LT.AND P5, PT, R152, UR5, !P0 ;  /* 0x0000000598007c0c */ /* 0x008fe2000c7a1270 */
[----:B------:R-:W-:Y:S01]  /*143e0*/  IMAD R0, R156, R33, RZ ;  /* 0x000000219c007224 */ /* 0x000fe200078e02ff */
[----:B------:R-:W3:Y:S01]  /*143f0*/  LDL.LU R152, [R1+0x4a8] ;  /* 0x0004a80001987983 */ /* 0x000ee20000300800 */
[----:B0-----:R-:W-:Y:S01]  /*14400*/  IADD3 R24, P6, R26, R28, RZ ;  /* 0x0000001c1a187210 */ /* 0x001fe20007fde0ff */
[----:B------:R-:W-:-:S03]  /*14410*/  ULDC UR5, c[0x0][0x22c] ;  /* 0x00008b0000057ab9 */ /* 0x000fc60000000800 */
[-C--:B------:R-:W-:Y:S01]  /*14420*/  LEA.HI.X.SX32 R25, R26, R29.reuse, 0x1, P6 ;  /* 0x0000001d1a197211 */ /* 0x080fe200030f0eff */
[----:B------:R-:W-:Y:S01]  /*14430*/  IMAD R26, R33, 0x8, R26 ;  /* 0x00000008211a7824 */ /* 0x000fe200078e021a */
[-C--:B-1----:R-:W-:Y:S02]  /*14440*/  IADD3 R2, P6, R0, R28.reuse, RZ ;  /* 0x0000001c00027210 */ /* 0x082fe40007fde0ff */
[----:B------:R-:W-:Y:S02]  /*14450*/  PRMT R31, R20, 0x7773, RZ ;  /* 0x00007773141f7816 */ /* 0x000fe400000000ff */
[----:B------:R-:W-:Y:S01]  /*14460*/  LEA.HI.X.SX32 R3, R0, R29, 0x1, P6 ;  /* 0x0000001d00037211 */ /* 0x000fe200030f0eff */
[----:B------:R-:W3:Y:S01]  /*14470*/  LDL.LU R20, [R1+0x4a4] ;  /* 0x0004a40001147983 */ /* 0x000ee20000300800 */
[----:B------:R-:W-:Y:S02]  /*14480*/  IADD3 R14, P6, R26, R28, RZ ;  /* 0x0000001c1a0e7210 */ /* 0x000fe40007fde0ff */
[----:B------:R-:W-:Y:S01]  /*14490*/  ISETP.LT.AND P1, PT, R156, UR4, !P0 ;  /* 0x000000049c007c0c */ /* 0x000fe2000c721270 */
[----:B------:R-:W-:Y:S01]  /*144a0*/  ULDC UR4, c[0x0][0x22c] ;  /* 0x00008b0000047ab9 */ /* 0x000fe20000000800 */
[----:B------:R-:W-:-:S02]  /*144b0*/  PRMT R35, R16, 0x7773, RZ ;  /* 0x0000777310237816 */ /* 0x000fc400000000ff */
[-C--:B------:R-:W-:Y:S01]  /*144c0*/  LEA.HI.X.SX32 R15, R26, R29.reuse, 0x1, P6 ;  /* 0x0000001d1a0f7211 */ /* 0x080fe200030f0eff */
[----:B------:R-:W3:Y:S01]  /*144d0*/  LDL.LU R16, [R1+0x4a0] ;  /* 0x0004a00001107983 */ /* 0x000ee20000300800 */
[----:B------:R-:W-:Y:S01]  /*144e0*/  IMAD R26, R33, 0x4, R26 ;  /* 0x00000004211a7824 */ /* 0x000fe200078e021a */
[----:B------:R-:W-:Y:S02]  /*144f0*/  PRMT R27, R21, 0x7770, RZ ;  /* 0x00007770151b7816 */ /* 0x000fe400000000ff */
[----:B------:R-:W-:Y:S02]  /*14500*/  @P2 STG.E.U8 desc[UR16][R24.64], R31 ;  /* 0x0000001f18002986 */ /* 0x000fe4000c101110 */
[C---:B------:R-:W-:Y:S02]  /*14510*/  IADD3 R12, P6, R26.reuse, R28, RZ ;  /* 0x0000001c1a0c7210 */ /* 0x040fe40007fde0ff */
[----:B------:R-:W-:Y:S01]  /*14520*/  ISETP.LT.AND P2, PT, R155, UR4, !P0 ;  /* 0x000000049b007c0c */ /* 0x000fe2000c741270 */
[----:B------:R-:W-:Y:S01]  /*14530*/  ULDC UR4, c[0x0][0x22c] ;  /* 0x00008b0000047ab9 */ /* 0x000fe20000000800 */
[----:B------:R-:W-:Y:S01]  /*14540*/  LEA.HI.X.SX32 R13, R26, R29, 0x1, P6 ;  /* 0x0000001d1a0d7211 */ /* 0x000fe200030f0eff */
[----:B------:R0:W-:Y:S01]  /*14550*/  @P1 STG.E.U8 desc[UR16][R2.64], R35 ;  /* 0x0000002302001986 */ /* 0x0001e2000c101110 */
[----:B------:R-:W-:-:S02]  /*14560*/  PRMT R37, R17, 0x7770, RZ ;  /* 0x0000777011257816 */ /* 0x000fc400000000ff */
[----:B----4-:R-:W-:Y:S01]  /*14570*/  ISETP.LT.AND P1, PT, R154, UR4, !P0 ;  /* 0x000000049a007c0c */ /* 0x010fe2000c721270 */
[----:B------:R-:W-:Y:S01]  /*14580*/  ULDC UR4, c[0x0][0x22c] ;  /* 0x00008b0000047ab9 */ /* 0x000fe20000000800 */
[----:B------:R-:W4:Y:S04]  /*14590*/  LDL.LU R156, [R1+0x308] ;  /* 0x00030800019c7983 */ /* 0x000f280000300800 */
[----:B------:R1:W-:Y:S04]  /*145a0*/  @P4 STG.E.U8 desc[UR16][R14.64], R27 ;  /* 0x0000001b0e004986 */ /* 0x0003e8000c101110 */
[----:B------:R1:W-:Y:S01]  /*145b0*/  @P3 STG.E.U8 desc[UR16][R12.64], R37 ;  /* 0x000000250c003986 */ /* 0x0003e2000c101110 */
[C---:B--2---:R-:W-:Y:S01]  /*145c0*/  ISETP.LT.AND P4, PT, R153.reuse, UR4, !P0 ;  /* 0x0000000499007c0c */ /* 0x044fe2000c781270 */
[----:B0-----:R-:W-:-:S02]  /*145d0*/  IMAD R3, R153, R33, RZ ;  /* 0x0000002199037224 */ /* 0x001fc400078e02ff */
[----:B------:R-:W-:Y:S01]  /*145e0*/  IMAD R0, R33, 0x4, R26 ;  /* 0x0000000421007824 */ /* 0x000fe200078e021a */
[----:B------:R-:W2:Y:S01]  /*145f0*/  LDL.LU R153, [R1+0x49c] ;  /* 0x00049c0001997983 */ /* 0x000ea20000300800 */
[----:B------:R-:W-:Y:S01]  /*14600*/  PRMT R31, R21, 0x7771, RZ ;  /* 0x00007771151f7816 */ /* 0x000fe200000000ff */
[----:B------:R-:W-:Y:S01]  /*14610*/  ULDC UR4, c[0x0][0x22c] ;  /* 0x00008b0000047ab9 */ /* 0x000fe20000000800 */
[----:B---3--:R-:W-:Y:S01]  /*14620*/  ISETP.LT.AND P3, PT, R152, UR5, !P0 ;  /* 0x0000000598007c0c */ /* 0x008fe2000c761270 */
[----:B------:R-:W-:Y:S01]  /*14630*/  ULDC UR5, c[0x0][0x22c] ;  /* 0x00008b0000057ab9 */ /* 0x000fe20000000800 */
[----:B------:R-:W3:Y:S01]  /*14640*/  LDL.LU R152, [R1+0x498] ;  /* 0x0004980001987983 */ /* 0x000ee20000300800 */
[CC--:B------:R-:W-:Y:S02]  /*14650*/  IADD3 R24, P6, R0.reuse, R28.reuse, RZ ;  /* 0x0000001c00187210 */ /* 0x0c0fe40007fde0ff */
[----:B------:R-:W-:Y:S01]  /*14660*/  PRMT R35, R17, 0x7771, RZ ;  /* 0x0000777111237816 */ /* 0x000fe200000000ff */
[----:B------:R-:W3:Y:S01]  /*14670*/  LDL.LU R155, [R1+0x494] ;  /* 0x00049400019b7983 */ /* 0x000ee20000300800 */
[-C--:B------:R-:W-:Y:S01]  /*14680*/  LEA.HI.X.SX32 R25, R0, R29.reuse, 0x1, P6 ;  /* 0x0000001d00197211 */ /* 0x080fe200030f0eff */
[----:B------:R-:W-:Y:S01]  /*14690*/  IMAD R0, R33, 0x8, R0 ;  /* 0x0000000821007824 */ /* 0x000fe200078e0200 */
[C---:B------:R-:W-:Y:S01]  /*146a0*/  IADD3 R2, P6, R3.reuse, R28, RZ ;  /* 0x0000001c03027210 */ /* 0x040fe20007fde0ff */
[----:B------:R-:W3:Y:S03]  /*146b0*/  LDL.LU R154, [R1+0x304] ;  /* 0x00030400019a7983 */ /* 0x000ee60000300800 */
[----:B------:R-:W-:-:S02]  /*146c0*/  LEA.HI.X.SX32 R3, R3, R29, 0x1, P6 ;  /* 0x0000001d03037211 */ /* 0x000fc400030f0eff */
[-C--:B-1----:R-:W-:Y:S01]  /*146d0*/  IADD3 R14, P6, R0, R28.reuse, RZ ;  /* 0x0000001c000e7210 */ /* 0x082fe20007fde0ff */
[----:B------:R-:W-:Y:S01]  /*146e0*/  @P5 STG.E.U8 desc[UR16][R24.64], R31 ;  /* 0x0000001f18005986 */ /* 0x000fe2000c101110 */
[----:B------:R-:W-:Y:S01]  /*146f0*/  ISETP.LT.AND P5, PT, R20, UR4, !P0 ;  /* 0x0000000414007c0c */ /* 0x000fe2000c7a1270 */
[----:B------:R-:W-:Y:S01]  /*14700*/  ULDC UR4, c[0x0][0x22c] ;  /* 0x00008b0000047ab9 */ /* 0x000fe20000000800 */
[----:B------:R-:W-:Y:S01]  /*14710*/  LEA.HI.X.SX32 R15, R0, R29, 0x1, P6 ;  /* 0x0000001d000f7211 */ /* 0x000fe200030f0eff */
[C---:B------:R-:W-:Y:S01]  /*14720*/  IMAD R0, R33.reuse, 0x4, R0 ;  /* 0x0000000421007824 */ /* 0x040fe200078e0200 */
[----:B------:R0:W-:Y:S01]  /*14730*/  @P4 STG.E.U8 desc[UR16][R2.64], R35 ;  /* 0x0000002302004986 */ /* 0x0001e2000c101110 */
[----:B------:R-:W-:Y:S01]  /*14740*/  ISETP.LT.AND P4, PT, R16, UR4, !P0 ;  /* 0x0000000410007c0c */ /* 0x000fe2000c781270 */
[----:B------:R-:W-:Y:S01]  /*14750*/  ULDC UR4, c[0x0][0x22c] ;  /* 0x00008b0000047ab9 */ /* 0x000fe20000000800 */
[----:B------:R-:W-:Y:S01]  /*14760*/  IMAD R16, R33, 0x4, R0 ;  /* 0x0000000421107824 */ /* 0x000fe200078e0200 */
[----:B------:R-:W-:-:S02]  /*14770*/  IADD3 R12, P6, R0, R28, RZ ;  /* 0x0000001c000c7210 */ /* 0x000fc40007fde0ff */
[----:B------:R-:W-:Y:S02]  /*14780*/  PRMT R27, R21, 0x7772, RZ ;  /* 0x00007772151b7816 */ /* 0x000fe400000000ff */
[-C--:B------:R-:W-:Y:S02]  /*14790*/  LEA.HI.X.SX32 R13, R0, R29.reuse, 0x1, P6 ;  /* 0x0000001d000d7211 */ /* 0x080fe400030f0eff */
[C---:B------:R-:W-:Y:S02]  /*147a0*/  IADD3 R20, P6, R16.reuse, R28, RZ ;  /* 0x0000001c10147210 */ /* 0x040fe40007fde0ff */
[----:B0-----:R-:W-:Y:S02]  /*147b0*/  PRMT R35, R17, 0x7772, RZ ;  /* 0x0000777211237816 */ /* 0x001fe400000000ff */
[----:B------:R-:W-:Y:S02]  /*147c0*/  PRMT R25, R21, 0x7773, RZ ;  /* 0x0000777315197816 */ /* 0x000fe400000000ff */
[----:B------:R-:W-:Y:S01]  /*147d0*/  LEA.HI.X.SX32 R21, R16, R29, 0x1, P6 ;  /* 0x0000001d10157211 */ /* 0x000fe200030f0eff */
[----:B------:R-:W-:Y:S01]  /*147e0*/  @P2 STG.E.U8 desc[UR16][R14.64], R27 ;  /* 0x0000001b0e002986 */ /* 0x000fe2000c101110 */
[----:B----4-:R-:W-:Y:S01]  /*147f0*/  ISETP.LT.AND P2, PT, R156, UR4, !P0 ;  /* 0x000000049c007c0c */ /* 0x010fe2000c741270 */
[----:B------:R-:W-:-:S02]  /*14800*/  ULDC UR4, c[0x0][0x22c] ;  /* 0x00008b0000047ab9 */ /* 0x000fc40000000800 */
[----:B------:R-:W-:Y:S04]  /*14810*/  @P1 STG.E.U8 desc[UR16][R12.64], R35 ;  /* 0x000000230c001986 */ /* 0x000fe8000c101110 */
[----:B------:R0:W-:Y:S01]  /*14820*/  @P3 STG.E.U8 desc[UR16][R20.64], R25 ;  /* 0x0000001914003986 */ /* 0x0001e2000c101110 */
[----:B--2---:R-:W-:Y:S01]  /*14830*/  ISETP.LT.AND P1, PT, R153, UR5, !P0 ;  /* 0x0000000599007c0c */ /* 0x004fe2000c721270 */
[----:B------:R-:W-:Y:S02]  /*14840*/  IMAD R0, R156, R33, RZ ;  /* 0x000000219c007224 */ /* 0x000fe400078e02ff */
[----:B------:R-:W2:Y:S01]  /*14850*/  LDL.LU R153, [R1+0x490] ;  /* 0x0004900001997983 */ /* 0x000ea20000300800 */
[----:B------:R-:W-:Y:S01]  /*14860*/  IMAD R16, R33, 0x8, R16 ;  /* 0x0000000821107824 */ /* 0x000fe200078e0210 */
[----:B------:R-:W-:Y:S01]  /*14870*/  PRMT R31, R17, 0x7773, RZ ;  /* 0x00007773111f7816 */ /* 0x000fe200000000ff */
[----:B------:R-:W-:Y:S01]  /*14880*/  ULDC UR5, c[0x0][0x22c] ;  /* 0x00008b0000057ab9 */ /* 0x000fe20000000800 */
[----:B---3--:R-:W-:Y:S01]  /*14890*/  ISETP.LT.AND P3, PT, R152, UR4, !P0 ;  /* 0x0000000498007c0c */ /* 0x008fe2000c761270 */
[----:B------:R-:W-:Y:S01]  /*148a0*/  ULDC UR4, c[0x0][0x22c] ;  /* 0x00008b0000047ab9 */ /* 0x000fe20000000800 */
[----:B------:R-:W3:Y:S01]  /*148b0*/  LDL.LU R152, [R1+0x47c] ;  /* 0x00047c0001987983 */ /* 0x000ee20000300800 */
[----:B------:R-:W-:-:S03]  /*148c0*/  IADD3 R2, P6, R0, R28, RZ ;  /* 0x0000001c00027210 */ /* 0x000fc60007fde0ff */
[----:B0-----:R-:W4:Y:S01]  /*148d0*/  LDL.LU R20, [R1+0x478] ;  /* 0x0004780001147983 */ /* 0x001f220000300800 */
[-C--:B------:R-:W-:Y:S02]  /*148e0*/  LEA.HI.X.SX32 R3, R0, R29.reuse, 0x1, P6 ;  /* 0x0000001d00037211 */ /* 0x080fe400030f0eff */
[C---:B------:R-:W-:Y:S01]  /*148f0*/  IADD3 R14, P6, R16.reuse, R28, RZ ;  /* 0x0000001c100e7210 */ /* 0x040fe20007fde0ff */
[----:B------:R-:W4:Y:S03]  /*14900*/  LDL.LU R156, [R1+0x300] ;  /* 0x00030000019c7983 */ /* 0x000f260000300800 */
[----:B------:R-:W-:Y:S01]  /*14910*/  LEA.HI.X.SX32 R15, R16, R29, 0x1, P6 ;  /* 0x0000001d100f7211 */ /* 0x000fe200030f0eff */
[----:B------:R-:W-:-:S04]  /*14920*/  IMAD R16, R33, 0x4, R16 ;  /* 0x0000000421107824 */ /* 0x000fc800078e0210 */
[----:B------:R-:W-:Y:S01]  /*14930*/  IMAD R0, R33, 0x4, R16 ;  /* 0x0000000421007824 */ /* 0x000fe200078e0210 */
[-C--:B------:R-:W-:Y:S02]  /*14940*/  IADD3 R12, P6, R16, R28.reuse, RZ ;  /* 0x0000001c100c7210 */ /* 0x080fe40007fde0ff */
[----:B------:R-:W-:Y:S02]  /*14950*/  PRMT R27, R22, 0x7770, RZ ;  /* 0x00007770161b7816 */ /* 0x000fe400000000ff */
[----:B------:R-:W-:Y:S02]  /*14960*/  LEA.HI.X.SX32 R13, R16, R29, 0x1, P6 ;  /* 0x0000001d100d7211 */ /* 0x000fe400030f0eff */
[----:B------:R-:W-:Y:S01]  /*14970*/  IADD3 R16, P6, R0, R28, RZ ;  /* 0x0000001c00107210 */ /* 0x000fe20007fde0ff */
[----:B------:R0:W-:Y:S01]  /*14980*/  @P2 STG.E.U8 desc[UR16][R2.64], R31 ;  /* 0x0000001f02002986 */ /* 0x0001e2000c101110 */
[----:B------:R-:W-:Y:S02]  /*14990*/  PRMT R21, R18, 0x7770, RZ ;  /* 0x0000777012157816 */ /* 0x000fe400000000ff */
[----:B------:R-:W-:Y:S01]  /*149a0*/  ISETP.LT.AND P2, PT, R155, UR4, !P0 ;  /* 0x000000049b007c0c */ /* 0x000fe2000c741270 */
[----:B------:R-:W-:Y:S01]  /*149b0*/  ULDC UR4, c[0x0][0x22c] ;  /* 0x00008b0000047ab9 */ /* 0x000fe20000000800 */
[----:B------:R-:W-:-:S02]  /*149c0*/  PRMT R25, R22, 0x7771, RZ ;  /* 0x0000777116197816 */ /* 0x000fc400000000ff */
[----:B------:R-:W-:Y:S01]  /*149d0*/  LEA.HI.X.SX32 R17, R0, R29, 0x1, P6 ;  /* 0x0000001d00117211 */ /* 0x000fe200030f0eff */
[----:B------:R1:W-:Y:S01]  /*149e0*/  @P5 STG.E.U8 desc[UR16][R14.64], R27 ;  /* 0x0000001b0e005986 */ /* 0x0003e2000c101110 */
[C---:B------:R-:W-:Y:S01]  /*149f0*/  ISETP.LT.AND P5, PT, R154.reuse, UR4, !P0 ;  /* 0x000000049a007c0c */ /* 0x040fe2000c7a1270 */
[----:B------:R-:W-:Y:S02]  /*14a00*/  ULDC UR4, c[0x0][0x22c] ;  /* 0x00008b0000047ab9 */ /* 0x000fe40000000800 */
[----:B------:R4:W-:Y:S04]  /*14a10*/  @P4 STG.E.U8 desc[UR16][R12.64], R21 ;  /* 0x000000150c004986 */ /* 0x0009e8000c101110 */
[----:B------:R4:W-:Y:S01]  /*14a20*/  @P1 STG.E.U8 desc[UR16][R16.64], R25 ;  /* 0x0000001910001986 */ /* 0x0009e2000c101110 */
[----:B0-----:R-:W-:Y:S01]  /*14a30*/  IMAD R3, R154, R33, RZ ;  /* 0x000000219a037224 */ /* 0x001fe200078e02ff */
[----:B--2---:R-:W-:Y:S01]  /*14a40*/  ISETP.LT.AND P4, PT, R153, UR5, !P0 ;  /* 0x0000000599007c0c */ /* 0x004fe2000c781270 */
[----:B------:R-:W-:Y:S01]  /*14a50*/  IMAD R0, R33, 0x8, R0 ;  /* 0x0000000821007824 */ /* 0x000fe200078e0200 */
[----:B------:R-:W2:Y:S01]  /*14a60*/  LDL.LU R153, [R1+0x474] ;  /* 0x0004740001997983 */ /* 0x000ea20000300800 */
[----:B---3--:R-:W-:Y:S01]  /*14a70*/  ISETP.LT.AND P1, PT, R152, UR4, !P0 ;  /* 0x0000000498007c0c */ /* 0x008fe2000c721270 */
[----:B------:R-:W-:-:S02]  /*14a80*/  ULDC UR4, c[0x0][0x22c] ;  /* 0x00008b0000047ab9 */ /* 0x000fc40000000800 */
[----:B------:R-:W3:Y:S01]  /*14a90*/  LDL.LU R152, [R1+0x470] ;  /* 0x0004700001987983 */ /* 0x000ee20000300800 */
[CC--:B------:R-:W-:Y:S01]  /*14aa0*/  IADD3 R2, P6, R3.reuse, R28.reuse, RZ ;  /* 0x0000001c03027210 */ /* 0x0c0fe20007fde0ff */
[----:B------:R-:W-:Y:S02]  /*14ab0*/  ULDC UR5, c[0x0][0x22c] ;  /* 0x00008b0000057ab9 */ /* 0x000fe40000000800 */
[----:B------:R-:W3:Y:S04]  /*14ac0*/  LDL.LU R155, [R1+0x46c] ;  /* 0x00046c00019b7983 */ /* 0x000ee80000300800 */
[----:B------:R-:W3:Y:S01]  /*14ad0*/  LDL.LU R154, [R1+0x2fc] ;  /* 0x0002fc00019a7983 */ /* 0x000ee20000300800 */
[----:B------:R-:W-:Y:S02]  /*14ae0*/  LEA.HI.X.SX32 R3, R3, R29, 0x1, P6 ;  /* 0x0000001d03037211 */ /* 0x000fe400030f0eff */
[----:B-1----:R-:W-:-:S02]  /*14af0*/  IADD3 R14, P6, R0, R28, RZ ;  /* 0x0000001c000e7210 */ /* 0x002fc40007fde0ff */
[----:B------:R-:W-:Y:S02]  /*14b00*/  PRMT R27, R18, 0x7771, RZ ;  /* 0x00007771121b7816 */ /* 0x000fe400000000ff */
[----:B------:R-:W-:Y:S01]  /*14b10*/  LEA.HI.X.SX32 R15, R0, R29, 0x1, P6 ;  /* 0x0000001d000f7211 */ /* 0x000fe200030f0eff */
[C---:B------:R-:W-:Y:S01]  /*14b20*/  IMAD R0, R33.reuse, 0x4, R0 ;  /* 0x0000000421007824 */ /* 0x040fe200078e0200 */
[----:B----4-:R-:W-:Y:S01]  /*14b30*/  ISETP.LT.AND P6, PT, R20, UR4, !P0 ;  /* 0x0000000414007c0c */ /* 0x010fe2000c7c1270 */
[----:B------:R0:W-:Y:S01]  /*14b40*/  @P5 STG.E.U8 desc[UR16][R2.64], R27 ;  /* 0x0000001b02005986 */ /* 0x0001e2000c101110 */
[----:B------:R-:W-:Y:S01]  /*14b50*/  PRMT R21, R22, 0x7772, RZ ;  /* 0x0000777216157816 */ /* 0x000fe200000000ff */
[----:B------:R-:W-:Y:S01]  /*14b60*/  IMAD R20, R33, 0x4, R0 ;  /* 0x0000000421147824 */ /* 0x000fe200078e0200 */
[----:B------:R-:W-:Y:S01]  /*14b70*/  IADD3 R12, P5, R0, R28, RZ ;  /* 0x0000001c000c7210 */ /* 0x000fe20007fbe0ff */
[----:B------:R-:W-:-:S03]  /*14b80*/  ULDC UR4, c[0x0][0x22c] ;  /* 0x00008b0000047ab9 */ /* 0x000fc60000000800 */
[----:B------:R-:W-:Y:S01]  /*14b90*/  LEA.HI.X.SX32 R13, R0, R29, 0x1, P5 ;  /* 0x0000001d000d7211 */ /* 0x000fe200028f0eff */
[----:B------:R-:W-:Y:S01]  /*14ba0*/  IMAD R0, R156, R33, RZ ;  /* 0x000000219c007224 */ /* 0x000fe200078e02ff */
[-C--:B------:R-:W-:Y:S01]  /*14bb0*/  IADD3 R16, P5, R20, R28.reuse, RZ ;  /* 0x0000001c14107210 */ /* 0x080fe20007fbe0ff */
[----:B------:R1:W-:Y:S01]  /*14bc0*/  @P3 STG.E.U8 desc[UR16][R14.64], R21 ;  /* 0x000000150e003986 */ /* 0x0003e2000c101110 */
[----:B------:R-:W-:Y:S01]  /*14bd0*/  ISETP.LT.AND P3, PT, R156, UR4, !P0 ;  /* 0x000000049c007c0c */ /* 0x000fe2000c761270 */
[----:B------:R-:W-:Y:S01]  /*14be0*/  ULDC UR4, c[0x0][0x22c] ;  /* 0x00008b0000047ab9 */ /* 0x000fe20000000800 */
[----:B------:R-:W-:Y:S01]  /*14bf0*/  LEA.HI.X.SX32 R17, R20, R29, 0x1, P5 ;  /* 0x0000001d14117211 */ /* 0x000fe200028f0eff */
[----:B------:R-:W-:Y:S01]  /*14c00*/  IMAD R20, R33, 0x8, R20 ;  /* 0x0000000821147824 */ /* 0x000fe200078e0214 */
[----:B0-----:R-:W-:Y:S02]  /*14c10*/  IADD3 R2, P5, R0, R28, RZ ;  /* 0x0000001c00027210 */ /* 0x001fe40007fbe0ff */
[----:B------:R-:W-:-:S02]  /*14c20*/  PRMT R27, R18, 0x7772, RZ ;  /* 0x00007772121b7816 */ /* 0x000fc400000000ff */
[----:B------:R-:W-:Y:S02]  /*14c30*/  PRMT R25, R22, 0x7773, RZ ;  /* 0x0000777316197816 */ /* 0x000fe400000000ff */
[-C--:B------:R-:W-:Y:S01]  /*14c40*/  LEA.HI.X.SX32 R3, R0, R29.reuse, 0x1, P5 ;  /* 0x0000001d00037211 */ /* 0x080fe200028f0eff */
[C---:B------:R-:W-:Y:S01]  /*14c50*/  IMAD R0, R33.reuse, 0x4, R20 ;  /* 0x0000000421007824 */ /* 0x040fe200078e0214 */
[----:B-1----:R-:W-:Y:S01]  /*14c60*/  IADD3 R14, P5, R20, R28, RZ ;  /* 0x0000001c140e7210 */ /* 0x002fe20007fbe0ff */
[----:B------:R0:W-:Y:S01]  /*14c70*/  @P2 STG.E.U8 desc[UR16][R12.64], R27 ;  /* 0x0000001b0c002986 */ /* 0x0001e2000c101110 */
[----:B------:R-:W-:Y:S02]  /*14c80*/  PRMT R31, R18, 0x7773, RZ ;  /* 0x00007773121f7816 */ /* 0x000fe400000000ff */
[----:B------:R-:W-:Y:S01]  /*14c90*/  LEA.HI.X.SX32 R15, R20, R29, 0x1, P5 ;  /* 0x0000001d140f7211 */ /* 0x000fe200028f0eff */
[----:B------:R1:W-:Y:S01]  /*14ca0*/  @P4 STG.E.U8 desc[UR16][R16.64], R25 ;  /* 0x0000001910004986 */ /* 0x0003e2000c101110 */
[----:B------:R-:W-:-:S03]  /*14cb0*/  IMAD R18, R33, 0x4, R0 ;  /* 0x0000000421127824 */ /* 0x000fc600078e0200 */
[----:B------:R4:W-:Y:S01]  /*14cc0*/  @P3 STG.E.U8 desc[UR16][R2.64], R31 ;  /* 0x0000001f02003986 */ /* 0x0009e2000c101110 */
[----:B0-----:R-:W-:-:S04]  /*14cd0*/  IADD3 R12, P5, R0, R28, RZ ;  /* 0x0000001c000c7210 */ /* 0x001fc80007fbe0ff */
[----:B------:R-:W-:Y:S02]  /*14ce0*/  LEA.HI.X.SX32 R13, R0, R29, 0x1, P5 ;  /* 0x0000001d000d7211 */ /* 0x000fe400028f0eff */
[----:B--2---:R-:W-:Y:S01]  /*14cf0*/  ISETP.LT.AND P2, PT, R153, UR5, !P0 ;  /* 0x0000000599007c0c */ /* 0x004fe2000c741270 */
[----:B------:R-:W-:Y:S01]  /*14d00*/  ULDC UR5, c[0x0][0x22c] ;  /* 0x00008b0000057ab9 */ /* 0x000fe20000000800 */
[----:B------:R-:W2:Y:S01]  /*14d10*/  LDL.LU R153, [R1+0x468] ;  /* 0x0004680001997983 */ /* 0x000ea20000300800 */
[----:B---3--:R-:W-:Y:S01]  /*14d20*/  ISETP.LT.AND P4, PT, R152, UR4, !P0 ;  /* 0x0000000498007c0c */ /* 0x008fe2000c781270 */
[----:B------:R-:W-:Y:S02]  /*14d30*/  ULDC UR4, c[0x0][0x22c] ;  /* 0x00008b0000047ab9 */ /* 0x000fe40000000800 */
[----:B------:R-:W3:Y:S01]  /*14d40*/  LDL.LU R152, [R1+0x464] ;  /* 0x0004640001987983 */ /* 0x000ee20000300800 */
[----:B------:R-:W-:Y:S01]  /*14d50*/  ISETP.LT.AND P3, PT, R155, UR4, !P0 ;  /* 0x000000049b007c0c */ /* 0x000fe2000c761270 */
[----:B------:R-:W-:-:S02]  /*14d60*/  ULDC UR4, c[0x0][0x22c] ;  /* 0x00008b0000047ab9 */ /* 0x000fc40000000800 */
[----:B------:R-:W3:Y:S01]  /*14d70*/  LDL.LU R22, [R1+0x460] ;  /* 0x0004600001167983 */ /* 0x000ee20000300800 */
[C---:B------:R-:W-:Y:S01]  /*14d80*/  ISETP.LT.AND P5, PT, R154.reuse, UR4, !P0 ;  /* 0x000000049a007c0c */ /* 0x040fe2000c7a1270 */
[----:B------:R-:W-:Y:S01]  /*14d90*/  IMAD R0, R154, R33, RZ ;  /* 0x000000219a007224 */ /* 0x000fe200078e02ff */
[----:B------:R-:W-:Y:S01]  /*14da0*/  PRMT R21, R23, 0x7770, RZ ;  /* 0x0000777017157816 */ /* 0x000fe200000000ff */
[----:B------:R-:W3:Y:S01]  /*14db0*/  LDL.LU R154, [R1+0x2f8] ;  /* 0x0002f800019a7983 */ /* 0x000ee20000300800 */
[----:B------:R-:W-:Y:S01]  /*14dc0*/  PRMT R27, R19, 0x7770, RZ ;  /* 0x00007770131b7816 */ /* 0x000fe200000000ff */
[----:B------:R-:W-:Y:S02]  /*14dd0*/  ULDC UR4, c[0x0][0x22c] ;  /* 0x00008b0000047ab9 */ /* 0x000fe40000000800 */
[----:B------:R-:W3:Y:S04]  /*14de0*/  LDL.LU R20, [R1+0x45c] ;  /* 0x00045c0001147983 */ /* 0x000ee80000300800 */
[----:B------:R0:W-:Y:S01]  /*14df0*/  @P1 STG.E.U8 desc[UR16][R14.64], R21 ;  /* 0x000000150e001986 */ /* 0x0001e2000c101110 */
[----:B-1----:R-:W-:-:S03]  /*14e00*/  IADD3 R16, P1, R18, R28, RZ ;  /* 0x0000001c12107210 */ /* 0x002fc60007f3e0ff */
[----:B------:R1:W-:Y:S01]  /*14e10*/  @P6 STG.E.U8 desc[UR16][R12.64], R27 ;  /* 0x0000001b0c006986 */ /* 0x0003e2000c101110 */
[----:B------:R-:W-:Y:S01]  /*14e20*/  LEA.HI.X.SX32 R17, R18, R29, 0x1, P1 ;  /* 0x0000001d12117211 */ /* 0x000fe200008f0eff */
[----:B------:R-:W-:Y:S01]  /*14e30*/  IMAD R18, R33, 0x8, R18 ;  /* 0x0000000821127824 */ /* 0x000fe200078e0212 */
[----:B----4-:R-:W-:-:S04]  /*14e40*/  IADD3 R2, P6, R0, R28, RZ ;  /* 0x0000001c00027210 */ /* 0x010fc80007fde0ff */
[-C--:B------:R-:W-:Y:S02]  /*14e50*/  LEA.HI.X.SX32 R3, R0, R29.reuse, 0x1, P6 ;  /* 0x0000001d00037211 */ /* 0x080fe400030f0eff */
[----:B0-----:R-:W-:Y:S02]  /*14e60*/  PRMT R15, R23, 0x7771, RZ ;  /* 0x00007771170f7816 */ /* 0x001fe400000000ff */
[CC--:B-1----:R-:W-:Y:S02]  /*14e70*/  IADD3 R12, P6, R18.reuse, R28.reuse, RZ ;  /* 0x0000001c120c7210 */ /* 0x0c2fe40007fde0ff */
[----:B------:R-:W-:Y:S02]  /*14e80*/  PRMT R25, R19, 0x7771, RZ ;  /* 0x0000777113197816 */ /* 0x000fe400000000ff */
[----:B------:R-:W-:Y:S01]  /*14e90*/  LEA.HI.X.SX32 R13, R18, R29, 0x1, P6 ;  /* 0x0000001d120d7211 */ /* 0x000fe200030f0eff */
[----:B------:R-:W-:Y:S01]  /*14ea0*/  IMAD R18, R33, 0x4, R18 ;  /* 0x0000000421127824 */ /* 0x000fe200078e0212 */
[----:B------:R-:W-:Y:S01]  /*14eb0*/  PRMT R21, R23, 0x7772, RZ ;  /* 0x0000777217157816 */ /* 0x000fe200000000ff */
[----:B------:R0:W-:Y:S04]  /*14ec0*/  @P2 STG.E.U8 desc[UR16][R16.64], R15 ;  /* 0x0000000f10002986 */ /* 0x0001e8000c101110 */
[----:B------:R1:W-:Y:S04]  /*14ed0*/  @P5 STG.E.U8 desc[UR16][R2.64], R25 ;  /* 0x0000001902005986 */ /* 0x0003e8000c101110 */
[----:B------:R4:W-:Y:S01]  /*14ee0*/  @P4 STG.E.U8 desc[UR16][R12.64], R21 ;  /* 0x000000150c004986 */ /* 0x0009e2000c101110 */
[----:B------:R-:W-:-:S04]  /*14ef0*/  IADD3 R14, P4, R18, R28, RZ ;  /* 0x0000001c120e7210 */ /* 0x000fc80007f9e0ff */
[----:B0-----:R-:W-:Y:S02]  /*14f00*/  LEA.HI.X.SX32 R15, R18, R29, 0x1, P4 ;  /* 0x0000001d120f7211 */ /* 0x001fe400020f0eff */
[----:B-1----:R-:W-:-:S05]  /*14f10*/  PRMT R25, R19, 0x7772, RZ ;  /* 0x0000777213197816 */ /* 0x002fca00000000ff */
[----:B------:R0:W-:Y:S01]  /*14f20*/  @P3 STG.E.U8 desc[UR16][R14.64], R25 ;  /* 0x000000190e003986 */ /* 0x0001e2000c101110 */
[----:B--2---:R-:W-:Y:S01]  /*14f30*/  ISETP.LT.AND P1, PT, R153, UR4, !P0 ;  /* 0x0000000499007c0c */ /* 0x004fe2000c721270 */
[----:B------:R-:W-:Y:S02]  /*14f40*/  ULDC UR4, c[0x0][0x22c] ;  /* 0x00008b0000047ab9 */ /* 0x000fe40000000800 */
[----:B------:R-:W2:Y:S01]  /*14f50*/  LDL.LU R153, [R1+0x458] ;  /* 0x0004580001997983 */ /* 0x000ea20000300800 */
[----:B---3--:R-:W-:Y:S01]  /*14f60*/  ISETP.LT.AND P2, PT, R152, UR4, !P0 ;  /* 0x0000000498007c0c */ /* 0x008fe2000c741270 */
[----:B------:R-:W-:Y:S02]  /*14f70*/  ULDC UR4, c[0x0][0x22c] ;  /* 0x00008b0000047ab9 */ /* 0x000fe40000000800 */
[----:B------:R-:W-:Y:S01]  /*14f80*/  ISETP.LT.AND P5, PT, R22, UR4, !P0 ;  /* 0x0000000416007c0c */ /* 0x000fe2000c7a1270 */
[----:B------:R-:W-:Y:S01]  /*14f90*/  IMAD R0, R33, 0x4, R18 ;  /* 0x0000000421007824 */ /* 0x000fe200078e0212 */
[----:B------:R-:W3:Y:S01]  /*14fa0*/  LDL.LU R22, [R1+0x454] ;  /* 0x0004540001167983 */ /* 0x000ee20000300800 */
[----:B------:R-:W-:-:S03]  /*14fb0*/  ULDC UR4, c[0x0][0x22c] ;  /* 0x00008b0000047ab9 */ /* 0x000fc60000000800 */
[----:B------:R-:W3:Y:S01]  /*14fc0*/  LDL.LU R152, [R1+0x2f4] ;  /* 0x0002f40001987983 */ /* 0x000ee20000300800 */
[----:B------:R-:W-:Y:S01]  /*14fd0*/  ISETP.LT.AND P3, PT, R20, UR5, !P0 ;  /* 0x0000000514007c0c */ /* 0x000fe2000c761270 */
[----:B------:R-:W-:Y:S02]  /*14fe0*/  IMAD R16, R154, R33, RZ ;  /* 0x000000219a107224 */ /* 0x000fe400078e02ff */
[----:B------:R-:W3:Y:S01]  /*14ff0*/  LDL.LU R20, [R1+0x450] ;  /* 0x0004500001147983 */ /* 0x000ee20000300800 */
[----:B------:R-:W-:Y:S01]  /*15000*/  IADD3 R2, P6, R0, R28, RZ ;  /* 0x0000001c00027210 */ /* 0x000fe20007fde0ff */
[----:B------:R-:W-:-:S03]  /*15010*/  ULDC UR5, c[0x0][0x22c] ;  /* 0x00008b0000057ab9 */ /* 0x000fc60000000800 */
[----:B------:R-:W-:Y:S01]  /*15020*/  LEA.HI.X.SX32 R3, R0, R29, 0x1, P6 ;  /* 0x0000001d00037211 */ /* 0x000fe200030f0eff */
[----:B------:R-:W-:Y:S01]  /*15030*/  IMAD R0, R33, 0x8, R0 ;  /* 0x0000000821007824 */ /* 0x000fe200078e0200 */
[----:B----4-:R-:W-:-:S04]  /*15040*/  IADD3 R12, P6, R16, R28, RZ ;  /* 0x0000001c100c7210 */ /* 0x010fc80007fde0ff */
[-C--:B------:R-:W-:Y:S02]  /*15050*/  LEA.HI.X.SX32 R13, R16, R29.reuse, 0x1, P6 ;  /* 0x0000001d100d7211 */ /* 0x080fe400030f0eff */
[----:B------:R-:W-:Y:S02]  /*15060*/  IADD3 R16, P6, R0, R28, RZ ;  /* 0x0000001c00107210 */ /* 0x000fe40007fde0ff */
[----:B------:R-:W-:Y:S02]  /*15070*/  PRMT R23, R23, 0x7773, RZ ;  /* 0x0000777317177816 */ /* 0x000fe400000000ff */
[----:B------:R-:W-:Y:S01]  /*15080*/  ISETP.LT.AND P4, PT, R154, UR4, !P0 ;  /* 0x000000049a007c0c */ /* 0x000fe2000c781270 */
[----:B------:R-:W-:Y:S01]  /*15090*/  ULDC UR4, c[0x0][0x22c] ;  /* 0x00008b0000047ab9 */ /* 0x000fe20000000800 */
[----:B------:R-:W-:Y:S01]  /*150a0*/  LEA.HI.X.SX32 R17, R0, R29, 0x1, P6 ;  /* 0x0000001d00117211 */ /* 0x000fe200030f0eff */
[----:B------:R-:W-:Y:S01]  /*150b0*/  IMAD R0, R33, 0x4, R0 ;  /* 0x0000000421007824 */ /* 0x000fe200078e0200 */
[----:B------:R1:W-:Y:S01]  /*150c0*/  @P1 STG.E.U8 desc[UR16][R2.64], R23 ;  /* 0x0000001702001986 */ /* 0x0003e2000c101110 */
[----:B------:R-:W-:-:S02]  /*150d0*/  PRMT R19, R19, 0x7773, RZ ;  /* 0x0000777313137816 */ /* 0x000fc400000000ff */
[----:B------:R-:W-:Y:S02]  /*150e0*/  PRMT R21, R8, 0x7770, RZ ;  /* 0x0000777008157816 */ /* 0x000fe400000000ff */
[----:B0-----:R-:W-:Y:S02]  /*150f0*/  PRMT R25, R4, 0x7770, RZ ;  /* 0x0000777004197816 */ /* 0x001fe400000000ff */
[C---:B-1----:R-:W-:Y:S01]  /*15100*/  IADD3 R2, P6, R0.reuse, R28, RZ ;  /* 0x0000001c00027210 */ /* 0x042fe20007fde0ff */
[----:B------:R-:W4:Y:S03]  /*15110*/  LDL.LU R23, [R1+0x44c] ;  /* 0x00044c0001177983 */ /* 0x000f260000300800 */
[----:B------:R-:W-:Y:S01]  /*15120*/  LEA.HI.X.SX32 R3, R0, R29, 0x1, P6 ;  /* 0x0000001d00037211 */ /* 0x000fe200030f0eff */
[----:B------:R0:W-:Y:S04]  /*15130*/  @P4 STG.E.U8 desc[UR16][R12.64], R19 ;  /* 0x000000130c004986 */ /* 0x0001e8000c101110 */
[----:B------:R1:W-:Y:S04]  /*15140*/  @P2 STG.E.U8 desc[UR16][R16.64], R21 ;  /* 0x0000001510002986 */ /* 0x0003e8000c101110 */
[----:B------:R1:W-:Y:S01]  /*15150*/  @P5 STG.E.U8 desc[UR16][R2.64], R25 ;  /* 0x0000001902005986 */ /* 0x0003e2000c101110 */
[----:B--2---:R-:W-:Y:S01]  /*15160*/  ISETP.LT.AND P1, PT, R153, UR4, !P0 ;  /* 0x0000000499007c0c */ /* 0x004fe2000c721270 */
[----:B------:R-:W-:-:S02]  /*15170*/  ULDC UR4, c[0x0][0x22c] ;  /* 0x00008b0000047ab9 */ /* 0x000fc40000000800 */
[----:B---3--:R-:W-:Y:S01]  /*15180*/  ISETP.LT.AND P4, PT, R22, UR4, !P0 ;  /* 0x0000000416007c0c */ /* 0x008fe2000c781270 */
[----:B------:R-:W-:Y:S01]  /*15190*/  IMAD R18, R33, 0x4, R0 ;  /* 0x0000000421127824 */ /* 0x000fe200078e0200 */
[----:B------:R-:W2:Y:S01]  /*151a0*/  LDL.LU R22, [R1+0x448] ;  /* 0x0004480001167983 */ /* 0x000ea20000300800 */
[----:B------:R-:W-:-:S03]  /*151b0*/  ULDC UR4, c[0x0][0x22c] ;  /* 0x00008b0000047ab9 */ /* 0x000fc60000000800 */
[----:B------:R-:W3:Y:S01]  /*151c0*/  LDL.LU R154, [R1+0x2f0] ;  /* 0x0002f000019a7983 */ /* 0x000ee20000300800 */
[----:B------:R-:W-:Y:S01]  /*151d0*/  ISETP.LT.AND P5, PT, R20, UR5, !P0 ;  /* 0x0000000514007c0c */ /* 0x000fe2000c7a1270 */
[----:B------:R-:W-:Y:S02]  /*151e0*/  IMAD R0, R152, R33, RZ ;  /* 0x0000002198007224 */ /* 0x000fe400078e02ff */
[----:B------:R-:W3:Y:S01]  /*151f0*/  LDL.LU R20, [R1+0x444] ;  /* 0x0004440001147983 */ /* 0x000ee20000300800 */
[-C--:B------:R-:W-:Y:S01]  /*15200*/  IADD3 R14, P6, R18, R28.reuse, RZ ;  /* 0x0000001c120e7210 */ /* 0x080fe20007fde0ff */
[----:B------:R-:W-:Y:S01]  /*15210*/  ULDC UR5, c[0x0][0x22c] ;  /* 0x00008b0000057ab9 */ /* 0x000fe20000000800 */
[----:B------:R-:W-:Y:S01]  /*15220*/  ISETP.LT.AND P2, PT, R152, UR4, !P0 ;  /* 0x0000000498007c0c */ /* 0x000fe2000c741270 */
[----:B------:R-:W-:Y:S01]  /*15230*/  ULDC UR4, c[0x0][0x22c] ;  /* 0x00008b0000047ab9 */ /* 0x000fe20000000800 */
[-C--:B------:R-:W-:Y:S01]  /*15240*/  LEA.HI.X.SX32 R15, R18, R29.reuse, 0x1, P6 ;  /* 0x0000001d120f7211 */ /* 0x080fe200030f0eff */
[----:B------:R-:W-:Y:S01]  /*15250*/  IMAD R18, R33, 0x8, R18 ;  /* 0x0000000821127824 */ /* 0x000fe200078e0212 */
[CC--:B0-----:R-:W-:Y:S01]  /*15260*/  IADD3 R12, P6, R0.reuse, R28.reuse, RZ ;  /* 0x0000001c000c7210 */ /* 0x0c1fe20007fde0ff */
[----:B------:R-:W3:Y:S03]  /*15270*/  LDL.LU R153, [R1+0x440] ;  /* 0x0004400001997983 */ /* 0x000ee60000300800 */
[----:B------:R-:W-:Y:S01]  /*15280*/  LEA.HI.X.SX32 R13, R0, R29, 0x1, P6 ;  /* 0x0000001d000d7211 */ /* 0x000fe200030f0eff */
[----:B------:R-:W3:Y:S01]  /*15290*/  LDL.LU R152, [R1+0x43c] ;  /* 0x00043c0001987983 */ /* 0x000ee20000300800 */
[----:B-1----:R-:W-:-:S02]  /*152a0*/  IADD3 R16, P6, R18, R28, RZ ;  /* 0x0000001c12107210 */ /* 0x002fc40007fde0ff */
[----:B------:R-:W-:Y:S02]  /*152b0*/  PRMT R19, R8, 0x7771, RZ ;  /* 0x0000777108137816 */ /* 0x000fe400000000ff */
[----:B------:R-:W-:Y:S01]  /*152c0*/  LEA.HI.X.SX32 R17, R18, R29, 0x1, P6 ;  /* 0x0000001d12117211 */ /* 0x000fe200030f0eff */
[----:B------:R-:W-:Y:S02]  /*152d0*/  IMAD R18, R33, 0x4, R18 ;  /* 0x0000000421127824 */ /* 0x000fe400078e0212 */
[----:B------:R-:W-:Y:S03]  /*152e0*/  @P3 STG.E.U8 desc[UR16][R14.64], R19 ;  /* 0x000000130e003986 */ /* 0x000fe6000c101110 */
[----:B------:R-:W-:Y:S02]  /*152f0*/  IADD3 R2, P6, R18, R28, RZ ;  /* 0x0000001c12027210 */ /* 0x000fe40007fde0ff */
[----:B------:R-:W-:-:S02]  /*15300*/  PRMT R21, R8, 0x7772, RZ ;  /* 0x0000777208157816 */ /* 0x000fc400000000ff */
[----:B------:R-:W-:Y:S02]  /*15310*/  LEA.HI.X.SX32 R3, R18, R29, 0x1, P6 ;  /* 0x0000001d12037211 */ /* 0x000fe400030f0eff */
[C---:B------:R-:W-:Y:S02]  /*15320*/  PRMT R25, R4.reuse, 0x7772, RZ ;  /* 0x0000777204197816 */ /* 0x040fe400000000ff */
[----:B----4-:R-:W-:Y:S01]  /*15330*/  ISETP.LT.AND P3, PT, R23, UR4, !P0 ;  /* 0x0000000417007c0c */ /* 0x010fe2000c761270 */
[----:B------:R-:W-:Y:S01]  /*15340*/  ULDC UR4, c[0x0][0x22c] ;  /* 0x00008b0000047ab9 */ /* 0x000fe20000000800 */
[----:B------:R-:W-:-:S05]  /*15350*/  PRMT R23, R4, 0x7771, RZ ;  /* 0x0000777104177816 */ /* 0x000fca00000000ff */
[----:B------:R0:W-:Y:S04]  /*15360*/  @P2 STG.E.U8 desc[UR16][R12.64], R23 ;  /* 0x000000170c002986 */ /* 0x0001e8000c101110 */
[----:B------:R1:W-:Y:S04]  /*15370*/  @P1 STG.E.U8 desc[UR16][R16.64], R21 ;  /* 0x0000001510001986 */ /* 0x0003e8000c101110 */
[----:B------:R4:W-:Y:S01]  /*15380*/  @P4 STG.E.U8 desc[UR16][R2.64], R25 ;  /* 0x0000001902004986 */ /* 0x0009e2000c101110 */
[----:B--2---:R-:W-:Y:S01]  /*15390*/  ISETP.LT.AND P2, PT, R22, UR4, !P0 ;  /* 0x0000000416007c0c */ /* 0x004fe2000c741270 */
[----:B------:R-:W-:-:S02]  /*153a0*/  IMAD R0, R33, 0x4, R18 ;  /* 0x0000000421007824 */ /* 0x000fc400078e0212 */
[----:B------:R-:W2:Y:S01]  /*153b0*/  LDL.LU R22, [R1+0x2ec] ;  /* 0x0002ec0001167983 */ /* 0x000ea20000300800 */
[----:B------:R-:W-:Y:S01]  /*153c0*/  ULDC UR4, c[0x0][0x22c] ;  /* 0x00008b0000047ab9 */ /* 0x000fe20000000800 */
[----:B---3--:R-:W-:Y:S01]  /*153d0*/  ISETP.LT.AND P4, PT, R20, UR5, !P0 ;  /* 0x0000000514007c0c */ /* 0x008fe2000c781270 */
[----:B0-----:R-:W-:Y:S01]  /*153e0*/  IMAD R13, R154, R33, RZ ;  /* 0x000000219a0d7224 */ /* 0x001fe200078e02ff */
[----:B------:R-:W3:Y:S01]  /*153f0*/  LDL.LU R20, [R1+0x438] ;  /* 0x0004380001147983 */ /* 0x000ee20000300800 */
[-C--:B------:R-:W-:Y:S01]  /*15400*/  IADD3 R14, P6, R0, R28.reuse, RZ ;  /* 0x0000001c000e7210 */ /* 0x080fe20007fde0ff */
[----:B------:R-:W-:Y:S01]  /*15410*/  ULDC UR5, c[0x0][0x22c] ;  /* 0x00008b0000057ab9 */ /* 0x000fe20000000800 */
[----:B------:R-:W-:Y:S01]  /*15420*/  ISETP.LT.AND P1, PT, R154, UR4, !P0 ;  /* 0x000000049a007c0c */ /* 0x000fe2000c721270 */
[----:B------:R-:W2:Y:S01]  /*15430*/  LDL.LU R18, [R1+0x434] ;  /* 0x0004340001127983 */ /* 0x000ea20000300800 */
[----:B------:R-:W-:Y:S01]  /*15440*/  LEA.HI.X.SX32 R15, R0, R29, 0x1, P6 ;  /* 0x0000001d000f7211 */ /* 0x000fe200030f0eff */
[----:B------:R-:W-:Y:S01]  /*15450*/  IMAD R0, R33, 0x8, R0 ;  /* 0x0000000821007824 */ /* 0x000fe200078e0200 */
[----:B------:R-:W-:Y:S01]  /*15460*/  IADD3 R12, P6, R13, R28, RZ ;  /* 0x0000001c0d0c7210 */ /* 0x000fe20007fde0ff */
[----:B------:R-:W-:-:S03]  /*15470*/  ULDC UR4, c[0x0][0x22c] ;  /* 0x00008b0000047ab9 */ /* 0x000fc60000000800 */
[----:B------:R-:W-:Y:S02]  /*15480*/  LEA.HI.X.SX32 R13, R13, R29, 0x1, P6 ;  /* 0x0000001d0d0d7211 */ /* 0x000fe400030f0eff */
[----:B-1----:R-:W-:-:S04]  /*15490*/  IADD3 R16, P6, R0, R28, RZ ;  /* 0x0000001c00107210 */ /* 0x002fc80007fde0ff */
[-C--:B------:R-:W-:Y:S01]  /*154a0*/  LEA.HI.X.SX32 R17, R0, R29.reuse, 0x1, P6 ;  /* 0x0000001d00117211 */ /* 0x080fe200030f0eff */
[----:B------:R-:W-:Y:S01]  /*154b0*/  IMAD R0, R33, 0x4, R0 ;  /* 0x0000000421007824 */ /* 0x000fe200078e0200 */
[----:B------:R-:W-:Y:S02]  /*154c0*/  PRMT R19, R8, 0x7773, RZ ;  /* 0x0000777308137816 */ /* 0x000fe400000000ff */
[----:B------:R-:W-:Y:S01]  /*154d0*/  PRMT R23, R4, 0x7773, RZ ;  /* 0x0000777304177816 */ /* 0x000fe200000000ff */
[----:B------:R-:W2:Y:S01]  /*154e0*/  LDL.LU R8, [R1+0x430] ;  /* 0x0004300001087983 */ /* 0x000ea20000300800 */
[C---:B----4-:R-:W-:Y:S02]  /*154f0*/  IADD3 R2, P6, R0.reuse, R28, RZ ;  /* 0x0000001c00027210 */ /* 0x050fe40007fde0ff */
[----:B------:R-:W-:Y:S01]  /*15500*/  PRMT R21, R9, 0x7770, RZ ;  /* 0x0000777009157816 */ /* 0x000fe200000000ff */
[----:B------:R0:W-:Y:S01]  /*15510*/  @P5 STG.E.U8 desc[UR16][R14.64], R19 ;  /* 0x000000130e005986 */ /* 0x0001e2000c101110 */
[----:B------:R-:W-:-:S02]  /*15520*/  LEA.HI.X.SX32 R3, R0, R29, 0x1, P6 ;  /* 0x0000001d00037211 */ /* 0x000fc400030f0eff */
[----:B------:R-:W-:Y:S01]  /*15530*/  PRMT R25, R5, 0x7770, RZ ;  /* 0x0000777005197816 */ /* 0x000fe200000000ff */
[----:B------:R1:W-:Y:S01]  /*15540*/  @P1 STG.E.U8 desc[UR16][R12.64], R23 ;  /* 0x000000170c001986 */ /* 0x0003e2000c101110 */
[----:B------:R-:W-:Y:S01]  /*15550*/  ISETP.LT.AND P5, PT, R153, UR4, !P0 ;  /* 0x0000000499007c0c */ /* 0x000fe2000c7a1270 */
[----:B------:R-:W-:Y:S02]  /*15560*/  ULDC UR4, c[0x0][0x22c] ;  /* 0x00008b0000047ab9 */ /* 0x000fe40000000800 */
[----:B------:R4:W-:Y:S01]  /*15570*/  @P3 STG.E.U8 desc[UR16][R16.64], R21 ;  /* 0x0000001510003986 */ /* 0x0009e2000c101110 */
[----:B------:R-:W-:Y:S01]  /*15580*/  ISETP.LT.AND P1, PT, R152, UR4, !P0 ;  /* 0x0000000498007c0c */ /* 0x000fe2000c721270 */
[----:B------:R-:W-:Y:S01]  /*15590*/  IMAD R4, R33, 0x4, R0 ;  /* 0x0000000421047824 */ /* 0x000fe200078e0200 */
[----:B------:R-:W-:Y:S01]  /*155a0*/  ULDC UR4, c[0x0][0x22c] ;  /* 0x00008b0000047ab9 */ /* 0x000fe20000000800 */
[----:B------:R-:W-:Y:S04]  /*155b0*/  @P2 STG.E.U8 desc[UR16][R2.64], R25 ;  /* 0x0000001902002986 */ /* 0x000fe8000c101110 */
[----:B------:R-:W4:Y:S01]  /*155c0*/  LDL.LU R152, [R1+0x2e8] ;  /* 0x0002e80001987983 */ /* 0x000f220000300800 */
[----:B---3--:R-:W-:Y:S01]  /*155d0*/  ISETP.LT.AND P2, PT, R20, UR5, !P0 ;  /* 0x0000000514007c0c */ /* 0x008fe2000c741270 */
[----:B--2---:R-:W-:-:S02]  /*155e0*/  IMAD R0, R22, R33, RZ ;  /* 0x0000002116007224 */ /* 0x004fc400078e02ff */
[----:B------:R-:W2:Y:S01]  /*155f0*/  LDL.LU R20, [R1+0x42c] ;  /* 0x00042c0001147983 */ /* 0x000ea20000300800 */
[CC--:B0-----:R-:W-:Y:S01]  /*15600*/  IADD3 R14, P6, R4.reuse, R28.reuse, RZ ;  /* 0x0000001c040e7210 */ /* 0x0c1fe20007fde0ff */
[----:B------:R-:W-:Y:S01]  /*15610*/  ULDC UR5, c[0x0][0x22c] ;  /* 0x00008b0000057ab9 */ /* 0x000fe20000000800 */
[----:B------:R-:W-:Y:S02]  /*15620*/  PRMT R19, R9, 0x7771, RZ ;  /* 0x0000777109137816 */ /* 0x000fe400000000ff */
[-C--:B------:R-:W-:Y:S01]  /*15630*/  LEA.HI.X.SX32 R15, R4, R29.reuse, 0x1, P6 ;  /* 0x0000001d040f7211 */ /* 0x080fe200030f0eff */
[----:B------:R-:W-:Y:S01]  /*15640*/  IMAD R4, R33, 0x8, R4 ;  /* 0x0000000821047824 */ /* 0x000fe200078e0204 */
[-C--:B-1----:R-:W-:Y:S02]  /*15650*/  IADD3 R12, P6, R0, R28.reuse, RZ ;  /* 0x0000001c000c7210 */ /* 0x082fe40007fde0ff */
[----:B------:R-:W-:Y:S01]  /*15660*/  ISETP.LT.AND P3, PT, R22, UR4, !P0 ;  /* 0x0000000416007c0c */ /* 0x000fe2000c761270 */
[----:B------:R-:W-:Y:S01]  /*15670*/  ULDC UR4, c[0x0][0x22c] ;  /* 0x00008b0000047ab9 */ /* 0x000fe20000000800 */
[----:B------:R-:W-:Y:S01]  /*15680*/  LEA.HI.X.SX32 R13, R0, R29, 0x1, P6 ;  /* 0x0000001d000d7211 */ /* 0x000fe200030f0eff */
[----:B------:R0:W-:Y:S01]  /*15690*/  @P4 STG.E.U8 desc[UR16][R14.64], R19 ;  /* 0x000000130e004986 */ /* 0x0001e2000c101110 */
[----:B----4-:R-:W-:-:S02]  /*156a0*/  IADD3 R16, P6, R4, R28, RZ ;  /* 0x0000001c04107210 */ /* 0x010fc40007fde0ff */
[----:B------:R-:W-:Y:S01]  /*156b0*/  ISETP.LT.AND P4, PT, R18, UR4, !P0 ;  /* 0x0000000412007c0c */ /* 0x000fe2000c781270 */
[----:B------:R-:W-:Y:S01]  /*156c0*/  ULDC UR4, c[0x0][0x22c] ;  /* 0x00008b0000047ab9 */ /* 0x000fe20000000800 */
[----:B------:R-:W3:Y:S01]  /*156d0*/  LDL.LU R18, [R1+0x428] ;  /* 0x0004280001127983 */ /* 0x000ee20000300800 */
[----:B------:R-:W-:Y:S01]  /*156e0*/  LEA.HI.X.SX32 R17, R4, R29, 0x1, P6 ;  /* 0x0000001d04117211 */ /* 0x000fe200030f0eff */
[----:B------:R-:W-:Y:S02]  /*156f0*/  IMAD R4, R33, 0x4, R4 ;  /* 0x0000000421047824 */ /* 0x000fe400078e0204 */
[----:B0-----:R-:W4:Y:S03]  /*15700*/  LDL.LU R14, [R1+0x3f4] ;  /* 0x0003f400010e7983 */ /* 0x001f260000300800 */
[----:B------:R-:W-:Y:S02]  /*15710*/  IADD3 R2, P6, R4, R28, RZ ;  /* 0x0000001c04027210 */ /* 0x000fe40007fde0ff */
[----:B------:R-:W-:Y:S01]  /*15720*/  PRMT R23, R5, 0x7771, RZ ;  /* 0x0000777105177816 */ /* 0x000fe200000000ff */
[----:B------:R-:W4:Y:S01]  /*15730*/  LDL.LU R22, [R1+0x2e4] ;  /* 0x0002e40001167983 */ /* 0x000f220000300800 */
[----:B------:R-:W-:-:S02]  /*15740*/  PRMT R21, R9, 0x7772, RZ ;  /* 0x0000777209157816 */ /* 0x000fc400000000ff */
[----:B------:R-:W-:Y:S02]  /*15750*/  LEA.HI.X.SX32 R3, R4, R29, 0x1, P6 ;  /* 0x0000001d04037211 */ /* 0x000fe400030f0eff */
[----:B------:R-:W-:Y:S01]  /*15760*/  PRMT R15, R5, 0x7772, RZ ;  /* 0x00007772050f7816 */ /* 0x000fe200000000ff */
[----:B------:R-:W-:Y:S04]  /*15770*/  @P3 STG.E.U8 desc[UR16][R12.64], R23 ;  /* 0x000000170c003986 */ /* 0x000fe8000c101110 */
[----:B------:R0:W-:Y:S04]  /*15780*/  @P5 STG.E.U8 desc[UR16][R16.64], R21 ;  /* 0x0000001510005986 */ /* 0x0001e8000c101110 */
[----:B------:R1:W-:Y:S01]  /*15790*/  @P1 STG.E.U8 desc[UR16][R2.64], R15 ;  /* 0x0000000f02001986 */ /* 0x0003e2000c101110 */
[----:B--2---:R-:W-:Y:S01]  /*157a0*/  ISETP.LT.AND P1, PT, R20, UR5, !P0 ;  /* 0x0000000514007c0c */ /* 0x004fe2000c721270 */
[----:B------:R-:W-:-:S02]  /*157b0*/  IMAD R0, R33, 0x4, R4 ;  /* 0x0000000421007824 */ /* 0x000fc400078e0204 */
[----:B------:R-:W2:Y:S01]  /*157c0*/  LDL.LU R20, [R1+0x3f0] ;  /* 0x0003f00001147983 */ /* 0x000ea20000300800 */
[----:B------:R-:W-:Y:S01]  /*157d0*/  ISETP.LT.AND P3, PT, R8, UR4, !P0 ;  /* 0x0000000408007c0c */ /* 0x000fe2000c761270 */
[----:B------:R-:W-:Y:S01]  /*157e0*/  IMAD R4, R152, R33, RZ ;  /* 0x0000002198047224 */ /* 0x000fe200078e02ff */
[----:B------:R-:W-:Y:S01]  /*157f0*/  ULDC UR4, c[0x0][0x22c] ;  /* 0x00008b0000047ab9 */ /* 0x000fe20000000800 */
[----:B0-----:R-:W2:Y:S01]  /*15800*/  LDL.LU R16, [R1+0x3ec] ;  /* 0x0003ec0001107983 */ /* 0x001ea20000300800 */
[CC--:B------:R-:W-:Y:S01]  /*15810*/  IADD3 R8, P6, R0.reuse, R28.reuse, RZ ;  /* 0x0000001c00087210 */ /* 0x0c0fe20007fde0ff */
[----:B------:R-:W-:Y:S01]  /*15820*/  ULDC UR5, c[0x0][0x22c] ;  /* 0x00008b0000057ab9 */ /* 0x000fe20000000800 */
[----:B------:R-:W-:Y:S02]  /*15830*/  PRMT R19, R9, 0x7773, RZ ;  /* 0x0000777309137816 */ /* 0x000fe400000000ff */
[----:B------:R-:W-:Y:S01]  /*15840*/  LEA.HI.X.SX32 R9, R0, R29, 0x1, P6 ;  /* 0x0000001d00097211 */ /* 0x000fe200030f0eff */
[----:B------:R-:W-:Y:S01]  /*15850*/  IMAD R0, R33, 0x8, R0 ;  /* 0x0000000821007824 */ /* 0x000fe200078e0200 */
[----:B------:R-:W-:Y:S01]  /*15860*/  ISETP.LT.AND P5, PT, R152, UR4, !P0 ;  /* 0x0000000498007c0c */ /* 0x000fe2000c7a1270 */
[----:B------:R-:W-:Y:S01]  /*15870*/  ULDC UR4, c[0x0][0x22c] ;  /* 0x00008b0000047ab9 */ /* 0x000fe20000000800 */
[----:B------:R-:W-:-:S04]  /*15880*/  IADD3 R12, P6, R4, R28, RZ ;  /* 0x0000001c040c7210 */ /* 0x000fc80007fde0ff */
[-C--:B------:R-:W-:Y:S02]  /*15890*/  LEA.HI.X.SX32 R13, R4, R29.reuse, 0x1, P6 ;  /* 0x0000001d040d7211 */ /* 0x080fe400030f0eff */
[CC--:B------:R-:W-:Y:S02]  /*158a0*/  IADD3 R4, P6, R0.reuse, R28.reuse, RZ ;  /* 0x0000001c00047210 */ /* 0x0c0fe40007fde0ff */
[----:B------:R-:W-:Y:S01]  /*158b0*/  PRMT R17, R5, 0x7773, RZ ;  /* 0x0000777305117816 */ /* 0x000fe200000000ff */
[----:B------:R0:W-:Y:S01]  /*158c0*/  @P2 STG.E.U8 desc[UR16][R8.64], R19 ;  /* 0x0000001308002986 */ /* 0x0001e2000c101110 */
[----:B------:R-:W-:Y:S01]  /*158d0*/  LEA.HI.X.SX32 R5, R0, R29, 0x1, P6 ;  /* 0x0000001d00057211 */ /* 0x000fe200030f0eff */
[----:B------:R-:W-:Y:S01]  /*158e0*/  IMAD R0, R33, 0x4, R0 ;  /* 0x0000000421007824 */ /* 0x000fe200078e0200 */
[----:B---3--:R-:W-:Y:S01]  /*158f0*/  ISETP.LT.AND P2, PT, R18, UR4, !P0 ;  /* 0x0000000412007c0c */ /* 0x008fe2000c741270 */
[----:B------:R-:W-:Y:S01]  /*15900*/  ULDC UR4, c[0x0][0x22c] ;  /* 0x00008b0000047ab9 */ /* 0x000fe20000000800 */
[----:B------:R-:W3:Y:S02]  /*15910*/  LDL.LU R18, [R1+0x3e8] ;  /* 0x0003e80001127983 */ /* 0x000ee40000300800 */
[----:B-1----:R-:W-:-:S02]  /*15920*/  IADD3 R2, P6, R0, R28, RZ ;  /* 0x0000001c00027210 */ /* 0x002fc40007fde0ff */
[----:B------:R1:W-:Y:S01]  /*15930*/  @P5 STG.E.U8 desc[UR16][R12.64], R17 ;  /* 0x000000110c005986 */ /* 0x0003e2000c101110 */
[----:B----4-:R-:W-:Y:S01]  /*15940*/  ISETP.LT.AND P5, PT, R14, UR4, !P0 ;  /* 0x000000040e007c0c */ /* 0x010fe2000c7a1270 */
[----:B------:R-:W-:Y:S01]  /*15950*/  IMAD R14, R33, 0x4, R0 ;  /* 0x00000004210e7824 */ /* 0x000fe200078e0200 */
[-C--:B------:R-:W-:Y:S01]  /*15960*/  LEA.HI.X.SX32 R3, R0, R29.reuse, 0x1, P6 ;  /* 0x0000001d00037211 */ /* 0x080fe200030f0eff */
[----:B------:R-:W-:Y:S01]  /*15970*/  ULDC UR4, c[0x0][0x22c] ;  /* 0x00008b0000047ab9 */ /* 0x000fe20000000800 */
[----:B------:R-:W-:Y:S01]  /*15980*/  PRMT R15, R10, 0x7770, RZ ;  /* 0x000077700a0f7816 */ /* 0x000fe200000000ff */
[----:B------:R-:W4:Y:S01]  /*15990*/  LDL.LU R23, [R1+0x2e0] ;  /* 0x0002e00001177983 */ /* 0x000f220000300800 */
[----:B0-----:R-:W-:Y:S02]  /*159a0*/  IADD3 R8, P6, R14, R28, RZ ;  /* 0x0000001c0e087210 */ /* 0x001fe40007fde0ff */
[----:B------:R-:W-:Y:S02]  /*159b0*/  PRMT R21, R6, 0x7770, RZ ;  /* 0x0000777006157816 */ /* 0x000fe400000000ff */
[----:B------:R-:W-:-:S02]  /*159c0*/  LEA.HI.X.SX32 R9, R14, R29, 0x1, P6 ;  /* 0x0000001d0e097211 */ /* 0x000fc400030f0eff */
[----:B-1----:R-:W-:Y:S01]  /*159d0*/  PRMT R17, R10, 0x7771, RZ ;  /* 0x000077710a117816 */ /* 0x002fe200000000ff */
[----:B------:R0:W-:Y:S01]  /*159e0*/  @P4 STG.E.U8 desc[UR16][R4.64], R15 ;  /* 0x0000000f04004986 */ /* 0x0001e2000c101110 */
[C---:B------:R-:W-:Y:S01]  /*159f0*/  ISETP.LT.AND P4, PT, R22.reuse, UR4, !P0 ;  /* 0x0000000416007c0c */ /* 0x040fe2000c781270 */
[----:B------:R-:W-:Y:S01]  /*15a00*/  ULDC UR4, c[0x0][0x22c] ;  /* 0x00008b0000047ab9 */ /* 0x000fe20000000800 */
[----:B------:R-:W-:Y:S01]  /*15a10*/  IMAD R0, R22, R33, RZ ;  /* 0x0000002116007224 */ /* 0x000fe200078e02ff */
[----:B------:R1:W-:Y:S04]  /*15a20*/  @P3 STG.E.U8 desc[UR16][R2.64], R21 ;  /* 0x0000001502003986 */ /* 0x0003e8000c101110 */
[----:B------:R3:W-:Y:S04]  /*15a30*/  @P1 STG.E.U8 desc[UR16][R8.64], R17 ;  /* 0x0000001108001986 */ /* 0x0007e8000c101110 */
[----:B------:R-:W4:Y:S01]  /*15a40*/  LDL.LU R22, [R1+0x3e4] ;  /* 0x0003e40001167983 */ /* 0x000f220000300800 */
[----:B--2---:R-:W-:Y:S01]  /*15a50*/  ISETP.LT.AND P1, PT, R16, UR4, !P0 ;  /* 0x0000000410007c0c */ /* 0x004fe2000c721270 */
[----:B------:R-:W-:-:S02]  /*15a60*/  IMAD R14, R33, 0x8, R14 ;  /* 0x00000008210e7824 */ /* 0x000fc400078e020e */
[----:B------:R-:W2:Y:S01]  /*15a70*/  LDL.LU R16, [R1+0x3e0] ;  /* 0x0003e00001107983 */ /* 0x000ea20000300800 */
[-C--:B0-----:R-:W-:Y:S01]  /*15a80*/  IADD3 R4, P6, R0, R28.reuse, RZ ;  /* 0x0000001c00047210 */ /* 0x081fe20007fde0ff */
[----:B------:R-:W-:Y:S01]  /*15a90*/  ULDC UR4, c[0x0][0x22c] ;  /* 0x00008b0000047ab9 */ /* 0x000fe20000000800 */
[----:B------:R-:W-:Y:S02]  /*15aa0*/  PRMT R19, R6, 0x7771, RZ ;  /* 0x0000777106137816 */ /* 0x000fe400000000ff */
[-C--:B------:R-:W-:Y:S02]  /*15ab0*/  LEA.HI.X.SX32 R5, R0, R29.reuse, 0x1, P6 ;  /* 0x0000001d00057211 */ /* 0x080fe400030f0eff */
[-C--:B------:R-:W-:Y:S02]  /*15ac0*/  IADD3 R12, P6, R14, R28.reuse, RZ ;  /* 0x0000001c0e0c7210 */ /* 0x080fe40007fde0ff */
[----:B------:R-:W-:Y:S01]  /*15ad0*/  ISETP.LT.AND P3, PT, R20, UR5, !P0 ;  /* 0x0000000514007c0c */ /* 0x000fe2000c761270 */
[----:B------:R0:W-:Y:S01]  /*15ae0*/  @P4 STG.E.U8 desc[UR16][R4.64], R19 ;  /* 0x0000001304004986 */ /* 0x0001e2000c101110 */
[-C--:B------:R-:W-:Y:S01]  /*15af0*/  LEA.HI.X.SX32 R13, R14, R29.reuse, 0x1, P6 ;  /* 0x0000001d0e0d7211 */ /* 0x080fe200030f0eff */
[C---:B------:R-:W-:Y:S01]  /*15b00*/  IMAD R14, R33.reuse, 0x4, R14 ;  /* 0x00000004210e7824 */ /* 0x040fe200078e020e */
[----:B------:R-:W-:Y:S01]  /*15b10*/  PRMT R15, R10, 0x7772, RZ ;  /* 0x000077720a0f7816 */ /* 0x000fe200000000ff */
[----:B------:R-:W2:Y:S01]  /*15b20*/  LDL.LU R20, [R1+0x3d4] ;  /* 0x0003d40001147983 */ /* 0x000ea20000300800 */
[----:B-1----:R-:W-:Y:S01]  /*15b30*/  PRMT R21, R6, 0x7772, RZ ;  /* 0x0000777206157816 */ /* 0x002fe200000000ff */
[----:B------:R-:W-:Y:S01]  /*15b40*/  IMAD R0, R33, 0x4, R14 ;  /* 0x0000000421007824 */ /* 0x000fe200078e020e */
[----:B------:R-:W-:Y:S01]  /*15b50*/  IADD3 R2, P6, R14, R28, RZ ;  /* 0x0000001c0e027210 */ /* 0x000fe20007fde0ff */
[----:B------:R-:W-:Y:S01]  /*15b60*/  ULDC UR5, c[0x0][0x22c] ;  /* 0x00008b0000057ab9 */ /* 0x000fe20000000800 */
[----:B---3--:R-:W-:Y:S01]  /*15b70*/  ISETP.LT.AND P4, PT, R18, UR4, !P0 ;  /* 0x0000000412007c0c */ /* 0x008fe2000c781270 */
[----:B------:R-:W-:Y:S01]  /*15b80*/  ULDC UR4, c[0x0][0x22c] ;  /* 0x00008b0000047ab9 */ /* 0x000fe20000000800 */
[----:B------:R-:W3:Y:S01]  /*15b90*/  LDL.LU R18, [R1+0x2dc] ;  /* 0x0002dc0001127983 */ /* 0x000ee20000300800 */
[----:B------:R-:W-:-:S02]  /*15ba0*/  LEA.HI.X.SX32 R3, R14, R29, 0x1, P6 ;  /* 0x0000001d0e037211 */ /* 0x000fc400030f0eff */
[----:B------:R-:W-:Y:S02]  /*15bb0*/  IADD3 R8, P6, R0, R28, RZ ;  /* 0x0000001c00087210 */ /* 0x000fe40007fde0ff */
[----:B------:R-:W-:Y:S01]  /*15bc0*/  PRMT R17, R10, 0x7773, RZ ;  /* 0x000077730a117816 */ /* 0x000fe200000000ff */
[----:B------:R1:W-:Y:S01]  /*15bd0*/  @P2 STG.E.U8 desc[UR16][R12.64], R15 ;  /* 0x0000000f0c002986 */ /* 0x0003e2000c101110 */
[----:B------:R-:W-:Y:S02]  /*15be0*/  LEA.HI.X.SX32 R9, R0, R29, 0x1, P6 ;  /* 0x0000001d00097211 */ /* 0x000fe400030f0eff */
[----:B----4-:R-:W-:Y:S01]  /*15bf0*/  ISETP.LT.AND P2, PT, R23, UR4, !P0 ;  /* 0x0000000417007c0c */ /* 0x010fe2000c741270 */
[----:B------:R4:W-:Y:S01]  /*15c00*/  @P5 STG.E.U8 desc[UR16][R2.64], R21 ;  /* 0x0000001502005986 */ /* 0x0009e2000c101110 */
[----:B------:R-:W-:-:S03]  /*15c10*/  ULDC UR4, c[0x0][0x22c] ;  /* 0x00008b0000047ab9 */ /* 0x000fc60000000800 */
[----:B------:R3:W-:Y:S04]  /*15c20*/  @P3 STG.E.U8 desc[UR16][R8.64], R17 ;  /* 0x0000001108003986 */ /* 0x0007e8000c101110 */
[----:B------:R-:W3:Y:S01]  /*15c30*/  LDL.LU R14, [R1+0x3d0] ;  /* 0x0003d000010e7983 */ /* 0x000ee20000300800 */
[----:B------:R-:W-:Y:S01]  /*15c40*/  ISETP.LT.AND P5, PT, R22, UR5, !P0 ;  /* 0x0000000516007c0c */ /* 0x000fe2000c7a1270 */
[----:B0-----:R-:W-:Y:S02]  /*15c50*/  IMAD R5, R23, R33, RZ ;  /* 0x0000002117057224 */ /* 0x001fe400078e02ff */
[----:B------:R-:W-:Y:S01]  /*15c60*/  IMAD R0, R33, 0x8, R0 ;  /* 0x0000000821007824 */ /* 0x000fe200078e0200 */
[----:B------:R-:W-:Y:S01]  /*15c70*/  PRMT R19, R6, 0x7773, RZ ;  /* 0x0000777306137816 */ /* 0x000fe200000000ff */
[----:B------:R-:W-:Y:S01]  /*15c80*/  ULDC UR5, c[0x0][0x22c] ;  /* 0x00008b0000057ab9 */ /* 0x000fe20000000800 */
[----:B--2---:R-:W-:Y:S01]  /*15c90*/  ISETP.LT.AND P3, PT, R16, UR4, !P0 ;  /* 0x0000000410007c0c */ /* 0x004fe2000c761270 */
[----:B------:R-:W-:Y:S01]  /*15ca0*/  ULDC UR4, c[0x0][0x22c] ;  /* 0x00008b0000047ab9 */ /* 0x000fe20000000800 */
[----:B------:R-:W2:Y:S04]  /*15cb0*/  LDL.LU R16, [R1+0x3cc] ;  /* 0x0003cc0001107983 */ /* 0x000ea80000300800 */
[----:B------:R-:W2:Y:S04]  /*15cc0*/  LDL.LU R10, [R1+0x3c8] ;  /* 0x0003c800010a7983 */ /* 0x000ea80000300800 */
[----:B------:R-:W2:Y:S04]  /*15cd0*/  LDL.LU R152, [R1+0x2d8] ;  /* 0x0002d80001987983 */ /* 0x000ea80000300800 */
[----:B------:R-:W2:Y:S01]  /*15ce0*/  LDL.LU R22, [R1+0x3c4] ;  /* 0x0003c40001167983 */ /* 0x000ea20000300800 */
[----:B------:R-:W-:-:S04]  /*15cf0*/  IADD3 R4, P6, R5, R28, RZ ;  /* 0x0000001c05047210 */ /* 0x000fc80007fde0ff */
[----:B------:R-:W-:Y:S02]  /*15d00*/  LEA.HI.X.SX32 R5, R5, R29, 0x1, P6 ;  /* 0x0000001d05057211 */ /* 0x000fe400030f0eff */
[----:B-1----:R-:W-:-:S04]  /*15d10*/  IADD3 R12, P6, R0, R28, RZ ;  /* 0x0000001c000c7210 */ /* 0x002fc80007fde0ff */
[----:B------:R-:W-:Y:S01]  /*15d20*/  LEA.HI.X.SX32 R13, R0, R29, 0x1, P6 ;  /* 0x0000001d000d7211 */ /* 0x000fe200030f0eff */
[----:B------:R-:W-:-:S04]  /*15d30*/  IMAD R0, R33, 0x4, R0 ;  /* 0x0000000421007824 */ /* 0x000fc800078e0200 */
[----:B------:R-:W-:Y:S01]  /*15d40*/  IMAD R6, R33, 0x4, R0 ;  /* 0x0000000421067824 */ /* 0x000fe200078e0200 */
[CC--:B----4-:R-:W-:Y:S02]  /*15d50*/  IADD3 R2, P6, R0.reuse, R28.reuse, RZ ;  /* 0x0000001c00027210 */ /* 0x0d0fe40007fde0ff */
[----:B------:R-:W-:Y:S02]  /*15d60*/  PRMT R15, R11, 0x7770, RZ ;  /* 0x000077700b0f7816 */ /* 0x000fe400000000ff */
[----:B------:R-:W-:Y:S01]  /*15d70*/  LEA.HI.X.SX32 R3, R0, R29, 0x1, P6 ;  /* 0x0000001d00037211 */ /* 0x000fe200030f0eff */
[----:B---3--:R-:W-:Y:S01]  /*15d80*/  IMAD R0, R18, R33, RZ ;  /* 0x0000002112007224 */ /* 0x008fe200078e02ff */
[----:B------:R-:W-:Y:S01]  /*15d90*/  IADD3 R8, P6, R6, R28, RZ ;  /* 0x0000001c06087210 */ /* 0x000fe20007fde0ff */
[----:B------:R0:W-:Y:S01]  /*15da0*/  @P2 STG.E.U8 desc[UR16][R4.64], R19 ;  /* 0x0000001304002986 */ /* 0x0001e2000c101110 */
[----:B------:R-:W-:Y:S01]  /*15db0*/  ISETP.LT.AND P2, PT, R20, UR4, !P0 ;  /* 0x0000000414007c0c */ /* 0x000fe2000c741270 */
[----:B------:R-:W-:Y:S01]  /*15dc0*/  ULDC UR4, c[0x0][0x22c] ;  /* 0x00008b0000047ab9 */ /* 0x000fe20000000800 */
[----:B------:R-:W-:Y:S01]  /*15dd0*/  LEA.HI.X.SX32 R9, R6, R29, 0x1, P6 ;  /* 0x0000001d06097211 */ /* 0x000fe200030f0eff */
[----:B------:R-:W-:Y:S01]  /*15de0*/  @P1 STG.E.U8 desc[UR16][R12.64], R15 ;  /* 0x0000000f0c001986 */ /* 0x000fe2000c101110 */
[----:B------:R-:W-:Y:S01]  /*15df0*/  ISETP.LT.AND P1, PT, R18, UR4, !P0 ;  /* 0x0000000412007c0c */ /* 0x000fe2000c721270 */
[----:B------:R-:W-:Y:S01]  /*15e00*/  IMAD R6, R33, 0x8, R6 ;  /* 0x0000000821067824 */ /* 0x000fe200078e0206 */
[----:B------:R-:W-:Y:S01]  /*15e10*/  PRMT R17, R11, 0x7771, RZ ;  /* 0x000077710b117816 */ /* 0x000fe200000000ff */
[----:B------:R-:W-:Y:S01]  /*15e20*/  ULDC UR4, c[0x0][0x22c] ;  /* 0x00008b0000047ab9 */ /* 0x000fe20000000800 */
[C---:B------:R-:W-:Y:S01]  /*15e30*/  PRMT R23, R7.reuse, 0x7771, RZ ;  /* 0x0000777107177816 */ /* 0x040fe200000000ff */
[----:B------:R-:W3:Y:S01]  /*15e40*/  LDL.LU R20, [R1+0x3c0] ;  /* 0x0003c00001147983 */ /* 0x000ee20000300800 */
[----:B0-----:R-:W-:-:S02]  /*15e50*/  PRMT R19, R7, 0x7770, RZ ;  /* 0x0000777007137816 */ /* 0x001fc400000000ff */
[C---:B------:R-:W-:Y:S01]  /*15e60*/  IADD3 R4, P6, R0.reuse, R28, RZ ;  /* 0x0000001c00047210 */ /* 0x040fe20007fde0ff */
[----:B------:R-:W4:Y:S03]  /*15e70*/  LDL.LU R18, [R1+0x3bc] ;  /* 0x0003bc0001127983 */ /* 0x000f260000300800 */
[----:B------:R-:W-:Y:S01]  /*15e80*/  LEA.HI.X.SX32 R5, R0, R29, 0x1, P6 ;  /* 0x0000001d00057211 */ /* 0x000fe200030f0eff */
[----:B------:R0:W-:Y:S01]  /*15e90*/  @P4 STG.E.U8 desc[UR16][R2.64], R19 ;  /* 0x0000001302004986 */ /* 0x0001e2000c101110 */
[----:B------:R-:W-:-:S03]  /*15ea0*/  PRMT R21, R11, 0x7772, RZ ;  /* 0x000077720b157816 */ /* 0x000fc600000000ff */
[----:B------:R-:W-:Y:S04]  /*15eb0*/  @P5 STG.E.U8 desc[UR16][R8.64], R17 ;  /* 0x0000001108005986 */ /* 0x000fe8000c101110 */
[----:B------:R-:W4:Y:S01]  /*15ec0*/  LDL.LU R153, [R1+0x2d4] ;  /* 0x0002d40001997983 */ /* 0x000f220000300800 */
[----:B0-----:R-:W-:-:S04]  /*15ed0*/  IADD3 R2, P6, R6, R28, RZ ;  /* 0x0000001c06027210 */ /* 0x001fc80007fde0ff */
[----:B------:R-:W-:Y:S01]  /*15ee0*/  LEA.HI.X.SX32 R3, R6, R29, 0x1, P6 ;  /* 0x0000001d06037211 */ /* 0x000fe200030f0eff */
[----:B------:R-:W-:Y:S01]  /*15ef0*/  IMAD R6, R33, 0x4, R6 ;  /* 0x0000000421067824 */ /* 0x000fe200078e0206 */
[----:B------:R0:W-:Y:S04]  /*15f00*/  @P1 STG.E.U8 desc[UR16][R4.64], R23 ;  /* 0x0000001704001986 */ /* 0x0001e8000c101110 */
[----:B------:R1:W-:Y:S01]  /*15f10*/  @P3 STG.E.U8 desc[UR16][R2.64], R21 ;  /* 0x0000001502003986 */ /* 0x0003e2000c101110 */
[----:B------:R-:W-:Y:S01]  /*15f20*/  ISETP.LT.AND P4, PT, R14, UR5, !P0 ;  /* 0x000000050e007c0c */ /* 0x000fe2000c781270 */
[----:B------:R-:W-:Y:S01]  /*15f30*/  ULDC UR5, c[0x0][0x22c] ;  /* 0x00008b0000057ab9 */ /* 0x000fe20000000800 */
[----:B------:R-:W-:Y:S01]  /*15f40*/  PRMT R19, R11, 0x7773, RZ ;  /* 0x000077730b137816 */ /* 0x000fe200000000ff */
[----:B------:R-:W1:Y:S01]  /*15f50*/  LDS.128 R12, [R34+UR12+0x800] ;  /* 0x0008000c220c7984 */ /* 0x000e620008000c00 */
[----:B0-----:R-:W-:-:S02]  /*15f60*/  PRMT R23, R7, 0x7772, RZ ;  /* 0x0000777207177816 */ /* 0x001fc400000000ff */
[----:B--2---:R-:W-:Y:S01]  /*15f70*/  ISETP.LT.AND P5, PT, R16, UR4, !P0 ;  /* 0x0000000410007c0c */ /* 0x004fe2000c7a1270 */
[----:B------:R-:W-:Y:S01]  /*15f80*/  ULDC UR4, c[0x0][0x22c] ;  /* 0x00008b0000047ab9 */ /* 0x000fe20000000800 */
[----:B------:R-:W-:-:S04]  /*15f90*/  IADD3 R16, P3, R6, R28, RZ ;  /* 0x0000001c06107210 */ /* 0x000fc80007f7e0ff */
[----:B------:R-:W-:-:S05]  /*15fa0*/  LEA.HI.X.SX32 R17, R6, R29, 0x1, P3 ;  /* 0x0000001d06117211 */ /* 0x000fca00018f0eff */
[----:B------:R0:W-:Y:S01]  /*15fb0*/  @P2 STG.E.U8 desc[UR16][R16.64], R23 ;  /* 0x0000001710002986 */ /* 0x0001e2000c101110 */
[----:B------:R-:W-:Y:S01]  /*15fc0*/  ISETP.LT.AND P2, PT, R22, UR5, !P0 ;  /* 0x0000000516007c0c */ /* 0x000fe2000c741270 */
[----:B------:R-:W-:Y:S01]  /*15fd0*/  IMAD R0, R33, 0x4, R6 ;  /* 0x0000000421007824 */ /* 0x000fe200078e0206 */
[----:B------:R-:W-:Y:S01]  /*15fe0*/  ISETP.LT.AND P1, PT, R10, UR4, !P0 ;  /* 0x000000040a007c0c */ /* 0x000fe2000c721270 */
[----:B------:R-:W2:Y:S01]  /*15ff0*/  LDL.LU R22, [R1+0x3b8] ;  /* 0x0003b80001167983 */ /* 0x000ea20000300800 */
[----:B------:R-:W-:Y:S01]  /*16000*/  IMAD R6, R152, R33, RZ ;  /* 0x0000002198067224 */ /* 0x000fe200078e02ff */
[----:B------:R-:W-:Y:S01]  /*16010*/  ULDC UR4, c[0x0][0x22c] ;  /* 0x00008b0000047ab9 */ /* 0x000fe20000000800 */
[----:B-1----:R-:W-:Y:S01]  /*16020*/  PRMT R21, R7, 0x7773, RZ ;  /* 0x0000777307157816 */ /* 0x002fe200000000ff */
[----:B------:R-:W1:Y:S01]  /*16030*/  LDS.128 R8, [R32+UR12+0x800] ;  /* 0x0008000c20087984 */ /* 0x000e620008000c00 */
[----:B------:R-:W-:Y:S01]  /*16040*/  IADD3 R4, P6, R0, R28, RZ ;  /* 0x0000001c00047210 */ /* 0x000fe20007fde0ff */
[----:B------:R-:W-:-:S03]  /*16050*/  ULDC UR5, c[0x0][0x22c] ;  /* 0x00008b0000057ab9 */ /* 0x000fc60000000800 */
[----:B------:R-:W-:Y:S01]  /*16060*/  LEA.HI.X.SX32 R5, R0, R29, 0x1, P6 ;  /* 0x0000001d00057211 */ /* 0x000fe200030f0eff */
[----:B------:R-:W-:Y:S01]  /*16070*/  IMAD R0, R33, 0x8, R0 ;  /* 0x0000000821007824 */ /* 0x000fe200078e0200 */
[----:B------:R-:W-:-:S04]  /*16080*/  IADD3 R2, P6, R6, R28, RZ ;  /* 0x0000001c06027210 */ /* 0x000fc80007fde0ff */
[-C--:B------:R-:W-:Y:S02]  /*16090*/  LEA.HI.X.SX32 R3, R6, R29.reuse, 0x1, P6 ;  /* 0x0000001d06037211 */ /* 0x080fe400030f0eff */
[----:B------:R-:W-:Y:S02]  /*160a0*/  IADD3 R6, P6, R0, R28, RZ ;  /* 0x0000001c00067210 */ /* 0x000fe40007fde0ff */
[----:B------:R-:W-:Y:S01]  /*160b0*/  ISETP.LT.AND P3, PT, R152, UR4, !P0 ;  /* 0x0000000498007c0c */ /* 0x000fe2000c761270 */
[----:B------:R-:W-:Y:S01]  /*160c0*/  ULDC UR4, c[0x0][0x22c] ;  /* 0x00008b0000047ab9 */ /* 0x000fe20000000800 */
[----:B------:R-:W-:Y:S01]  /*160d0*/  LEA.HI.X.SX32 R7, R0, R29, 0x1, P6 ;  /* 0x0000001d00077211 */ /* 0x000fe200030f0eff */
[----:B------:R-:W-:Y:S01]  /*160e0*/  IMAD R0, R33, 0x4, R0 ;  /* 0x0000000421007824 */ /* 0x000fe200078e0200 */
[----:B------:R-:W4:Y:S04]  /*160f0*/  LDL.LU R152, [R1+0x3b4] ;  /* 0x0003b40001987983 */ /* 0x000f280000300800 */
[----:B------:R1:W-:Y:S01]  /*16100*/  @P4 STG.E.U8 desc[UR16][R4.64], R19 ;  /* 0x0000001304004986 */ /* 0x0003e2000c101110 */
[----:B0-----:R-:W-:-:S02]  /*16110*/  PRMT R23, R12, 0x7770, RZ ;  /* 0x000077700c177816 */ /* 0x001fc400000000ff */
[----:B---3--:R-:W-:Y:S02]  /*16120*/  ISETP.LT.AND P4, PT, R20, UR4, !P0 ;  /* 0x0000000414007c0c */ /* 0x008fe4000c781270 */
[----:B------:R0:W-:Y:S01]  /*16130*/  @P3 STG.E.U8 desc[UR16][R2.64], R21 ;  /* 0x0000001502003986 */ /* 0x0001e2000c101110 */
[----:B------:R-:W-:-:S03]  /*16140*/  ULDC UR4, c[0x0][0x22c] ;  /* 0x00008b0000047ab9 */ /* 0x000fc60000000800 */
[----:B------:R-:W3:Y:S01]  /*16150*/  LDL.LU R20, [R1+0x3b0] ;  /* 0x0003b00001147983 */ /* 0x000ee20000300800 */
[----:B-1----:R-:W-:-:S03]  /*16160*/  IADD3 R4, P6, R0, R28, RZ ;  /* 0x0000001c00047210 */ /* 0x002fc60007fde0ff */
[----:B------:R1:W-:Y:S01]  /*16170*/  @P5 STG.E.U8 desc[UR16][R6.64], R23 ;  /* 0x0000001706005986 */ /* 0x0003e2000c101110 */
[----:B------:R-:W-:-:S03]  /*16180*/  LEA.HI.X.SX32 R5, R0, R29, 0x1, P6 ;  /* 0x0000001d00057211 */ /* 0x000fc600030f0eff */
[----:B------:R-:W3:Y:S01]  /*16190*/  LDL.LU R154, [R1+0x2d0] ;  /* 0x0002d000019a7983 */ /* 0x000ee20000300800 */
[----:B------:R-:W-:-:S05]  /*161a0*/  PRMT R19, R8, 0x7770, RZ ;  /* 0x0000777008137816 */ /* 0x000fca00000000ff */
[----:B------:R1:W-:Y:S01]  /*161b0*/  @P1 STG.E.U8 desc[UR16][R4.64], R19 ;  /* 0x0000001304001986 */ /* 0x0003e2000c101110 */
[----:B--2---:R-:W-:Y:S01]  /*161c0*/  ISETP.LT.AND P1, PT, R22, UR5, !P0 ;  /* 0x0000000516007c0c */ /* 0x004fe2000c721270 */
[----:B------:R-:W-:Y:S02]  /*161d0*/  ULDC UR5, c[0x0][0x22c] ;  /* 0x00008b0000057ab9 */ /* 0x000fe40000000800 */
[----:B------:R-:W2:Y:S01]  /*161e0*/  LDL.LU R22, [R1+0x3ac] ;  /* 0x0003ac0001167983 */ /* 0x000ea20000300800 */
[----:B----4-:R-:W-:Y:S01]  /*161f0*/  ISETP.LT.AND P3, PT, R18, UR4, !P0 ;  /* 0x0000000412007c0c */ /* 0x010fe2000c761270 */
[----:B------:R-:W-:Y:S01]  /*16200*/  IMAD R18, R33, 0x4, R0 ;  /* 0x0000000421127824 */ /* 0x000fe200078e0200 */
[----:B------:R-:W-:Y:S01]  /*16210*/  ULDC UR4, c[0x0][0x22c] ;  /* 0x00008b0000047ab9 */ /* 0x000fe20000000800 */
[----:B------:R-:W-:-:S03]  /*16220*/  IMAD R0, R153, R33, RZ ;  /* 0x0000002199007224 */ /* 0x000fc600078e02ff */
[CC--:B------:R-:W-:Y:S02]  /*16230*/  IADD3 R16, P6, R18.reuse, R28.reuse, RZ ;  /* 0x0000001c12107210 */ /* 0x0c0fe40007fde0ff */
[----:B------:R-:W-:Y:S01]  /*16240*/  ISETP.LT.AND P5, PT, R153, UR4, !P0 ;  /* 0x0000000499007c0c */ /* 0x000fe2000c7a1270 */
[----:B------:R-:W-:Y:S01]  /*16250*/  ULDC UR4, c[0x0][0x22c] ;  /* 0x00008b0000047ab9 */ /* 0x000fe20000000800 */
[-C--:B------:R-:W-:Y:S01]  /*16260*/  LEA.HI.X.SX32 R17, R18, R29.reuse, 0x1, P6 ;  /* 0x0000001d12117211 */ /* 0x080fe200030f0eff */
[----:B------:R-:W-:Y:S01]  /*16270*/  IMAD R18, R33, 0x8, R18 ;  /* 0x0000000821127824 */ /* 0x000fe200078e0212 */
[----:B0-----:R-:W-:Y:S01]  /*16280*/  IADD3 R2, P6, R0, R28, RZ ;  /* 0x0000001c00027210 */ /* 0x001fe20007fde0ff */
[----:B------:R-:W4:Y:S01]  /*16290*/  LDL.LU R153, [R1+0x3a8] ;  /* 0x0003a80001997983 */ /* 0x000f220000300800 */
[----:B------:R-:W-:Y:S02]  /*162a0*/  PRMT R21, R12, 0x7771, RZ ;  /* 0x000077710c157816 */ /* 0x000fe400000000ff */
[----:B------:R-:W-:-:S02]  /*162b0*/  LEA.HI.X.SX32 R3, R0, R29, 0x1, P6 ;  /* 0x0000001d00037211 */ /* 0x000fc400030f0eff */
[-C--:B-1----:R-:W-:Y:S02]  /*162c0*/  IADD3 R6, P6, R18, R28.reuse, RZ ;  /* 0x0000001c12067210 */ /* 0x082fe40007fde0ff */
[----:B------:R-:W-:Y:S02]  /*162d0*/  PRMT R23, R8, 0x7771, RZ ;  /* 0x0000777108177816 */ /* 0x000fe400000000ff */
[----:B------:R-:W-:Y:S01]  /*162e0*/  LEA.HI.X.SX32 R7, R18, R29, 0x1, P6 ;  /* 0x0000001d12077211 */ /* 0x000fe200030f0eff */
[----:B------:R-:W-:Y:S01]  /*162f0*/  IMAD R18, R33, 0x4, R18 ;  /* 0x0000000421127824 */ /* 0x000fe200078e0212 */
[----:B------:R0:W-:Y:S01]  /*16300*/  @P2 STG.E.U8 desc[UR16][R16.64], R21 ;  /* 0x0000001510002986 */ /* 0x0001e2000c101110 */
[----:B------:R-:W-:Y:S01]  /*16310*/  ISETP.LT.AND P2, PT, R152, UR4, !P0 ;  /* 0x0000000498007c0c */ /* 0x000fe2000c741270 */
[----:B------:R-:W-:Y:S02]  /*16320*/  ULDC UR4, c[0x0][0x22c] ;  /* 0x00008b0000047ab9 */ /* 0x000fe40000000800 */
[----:B------:R1:W-:Y:S01]  /*16330*/  @P5 STG.E.U8 desc[UR16][R2.64], R23 ;  /* 0x0000001702005986 */ /* 0x0003e2000c101110 */
[----:B------:R-:W-:-:S02]  /*16340*/  IADD3 R4, P5, R18, R28, RZ ;  /* 0x0000001c12047210 */ /* 0x000fc40007fbe0ff */
[----:B---3--:R-:W-:Y:S02]  /*16350*/  ISETP.LT.AND P6, PT, R20, UR4, !P0 ;  /* 0x0000000414007c0c */ /* 0x008fe4000c7c1270 */
[----:B------:R-:W-:Y:S01]  /*16360*/  PRMT R19, R12, 0x7772, RZ ;  /* 0x000077720c137816 */ /* 0x000fe200000000ff */
[----:B------:R-:W3:Y:S01]  /*16370*/  LDL.LU R20, [R1+0x3a4] ;  /* 0x0003a40001147983 */ /* 0x000ee20000300800 */
[----:B------:R-:W-:Y:S02]  /*16380*/  LEA.HI.X.SX32 R5, R18, R29, 0x1, P5 ;  /* 0x0000001d12057211 */ /* 0x000fe400028f0eff */
[----:B------:R-:W-:Y:S01]  /*16390*/  PRMT R25, R8, 0x7772, RZ ;  /* 0x0000777208197816 */ /* 0x000fe200000000ff */
[----:B------:R-:W3:Y:S01]  /*163a0*/  LDL.LU R152, [R1+0x2cc] ;  /* 0x0002cc0001987983 */ /* 0x000ee20000300800 */
[----:B0-----:R-:W-:Y:S01]  /*163b0*/  PRMT R21, R12, 0x7773, RZ ;  /* 0x000077730c157816 */ /* 0x001fe200000000ff */
[----:B------:R-:W-:Y:S01]  /*163c0*/  IMAD R0, R33, 0x4, R18 ;  /* 0x0000000421007824 */ /* 0x000fe200078e0212 */
[----:B------:R-:W-:Y:S01]  /*163d0*/  ULDC UR4, c[0x0][0x22c] ;  /* 0x00008b0000047ab9 */ /* 0x000fe20000000800 */
[----:B------:R0:W-:Y:S04]  /*163e0*/  @P4 STG.E.U8 desc[UR16][R6.64], R19 ;  /* 0x0000001306004986 */ /* 0x0001e8000c101110 */
[----:B------:R4:W-:Y:S01]  /*163f0*/  @P3 STG.E.U8 desc[UR16][R4.64], R25 ;  /* 0x0000001904003986 */ /* 0x0009e2000c101110 */
[----:B--2---:R-:W-:Y:S01]  /*16400*/  ISETP.LT.AND P3, PT, R22, UR5, !P0 ;  /* 0x0000000516007c0c */ /* 0x004fe2000c761270 */
[----:B-1----:R-:W-:-:S02]  /*16410*/  IMAD R3, R154, R33, RZ ;  /* 0x000000219a037224 */ /* 0x002fc400078e02ff */
[----:B------:R-:W2:Y:S01]  /*16420*/  LDL.LU R22, [R1+0x3a0] ;  /* 0x0003a00001167983 */ /* 0x000ea20000300800 */
[CC--:B------:R-:W-:Y:S01]  /*16430*/  IADD3 R16, P5, R0.reuse, R28.reuse, RZ ;  /* 0x0000001c00107210 */ /* 0x0c0fe20007fbe0ff */
[----:B------:R-:W-:Y:S02]  /*16440*/  ULDC UR5, c[0x0][0x22c] ;  /* 0x00008b0000057ab9 */ /* 0x000fe40000000800 */
[----:B------:R-:W2:Y:S01]  /*16450*/  LDL.LU R12, [R1+0x39c] ;  /* 0x00039c00010c7983 */ /* 0x000ea20000300800 */
[----:B------:R-:W-:Y:S01]  /*16460*/  LEA.HI.X.SX32 R17, R0, R29, 0x1, P5 ;  /* 0x0000001d00117211 */ /* 0x000fe200028f0eff */
[----:B------:R-:W-:Y:S01]  /*16470*/  IMAD R0, R33, 0x8, R0 ;  /* 0x0000000821007824 */ /* 0x000fe200078e0200 */
[----:B------:R-:W-:Y:S01]  /*16480*/  ISETP.LT.AND P4, PT, R154, UR4, !P0 ;  /* 0x000000049a007c0c */ /* 0x000fe2000c781270 */
[----:B------:R-:W-:Y:S01]  /*16490*/  ULDC UR4, c[0x0][0x22c] ;  /* 0x00008b0000047ab9 */ /* 0x000fe20000000800 */
[----:B------:R-:W-:Y:S01]  /*164a0*/  IADD3 R2, P5, R3, R28, RZ ;  /* 0x0000001c03027210 */ /* 0x000fe20007fbe0ff */
[----:B------:R-:W2:Y:S01]  /*164b0*/  LDL.LU R18, [R1+0x390] ;  /* 0x0003900001127983 */ /* 0x000ea20000300800 */
[----:B------:R-:W-:-:S02]  /*164c0*/  PRMT R23, R8, 0x7773, RZ ;  /* 0x0000777308177816 */ /* 0x000fc400000000ff */
[-C--:B------:R-:W-:Y:S01]  /*164d0*/  LEA.HI.X.SX32 R3, R3, R29.reuse, 0x1, P5 ;  /* 0x0000001d03037211 */ /* 0x080fe200028f0eff */
[----:B------:R-:W-:Y:S01]  /*164e0*/  IMAD R8, R33, 0x4, R0 ;  /* 0x0000000421087824 */ /* 0x000fe200078e0200 */
[CC--:B0-----:R-:W-:Y:S01]  /*164f0*/  IADD3 R6, P5, R0.reuse, R28.reuse, RZ ;  /* 0x0000001c00067210 */ /* 0x0c1fe20007fbe0ff */
[----:B------:R0:W-:Y:S01]  /*16500*/  @P1 STG.E.U8 desc[UR16][R16.64], R21 ;  /* 0x0000001510001986 */ /* 0x0001e2000c101110 */
[----:B----4-:R-:W-:Y:S01]  /*16510*/  ISETP.LT.AND P1, PT, R153, UR4, !P0 ;  /* 0x0000000499007c0c */ /* 0x010fe2000c721270 */
[----:B------:R-:W-:Y:S01]  /*16520*/  ULDC UR4, c[0x0][0x22c] ;  /* 0x00008b0000047ab9 */ /* 0x000fe20000000800 */
[----:B------:R-:W-:Y:S01]  /*16530*/  LEA.HI.X.SX32 R7, R0, R29, 0x1, P5 ;  /* 0x0000001d00077211 */ /* 0x000fe200028f0eff */
[----:B------:R-:W-:Y:S01]  /*16540*/  IMAD R0, R33, 0x4, R8 ;  /* 0x0000000421007824 */ /* 0x000fe200078e0208 */
[----:B------:R-:W-:Y:S01]  /*16550*/  PRMT R19, R13, 0x7770, RZ ;  /* 0x000077700d137816 */ /* 0x000fe200000000ff */
[----:B------:R1:W-:Y:S01]  /*16560*/  @P4 STG.E.U8 desc[UR16][R2.64], R23 ;  /* 0x0000001702004986 */ /* 0x0003e2000c101110 */
[----:B------:R-:W-:-:S03]  /*16570*/  IADD3 R4, P4, R8, R28, RZ ;  /* 0x0000001c08047210 */ /* 0x000fc60007f9e0ff */
[----:B------:R-:W-:Y:S01]  /*16580*/  @P2 STG.E.U8 desc[UR16][R6.64], R19 ;  /* 0x0000001306002986 */ /* 0x000fe2000c101110 */
[----:B0-----:R-:W-:Y:S02]  /*16590*/  IADD3 R16, P2, R0, R28, RZ ;  /* 0x0000001c00107210 */ /* 0x001fe40007f5e0ff */
[----:B---3--:R-:W-:Y:S01]  /*165a0*/  ISETP.LT.AND P5, PT, R20, UR4, !P0 ;  /* 0x0000000414007c0c */ /* 0x008fe2000c7a1270 */
[----:B------:R-:W-:Y:S01]  /*165b0*/  ULDC UR4, c[0x0][0x22c] ;  /* 0x00008b0000047ab9 */ /* 0x000fe20000000800 */
[----:B------:R-:W3:Y:S01]  /*165c0*/  LDL.LU R20, [R1+0x38c] ;  /* 0x00038c0001147983 */ /* 0x000ee20000300800 */
[-C--:B------:R-:W-:Y:S02]  /*165d0*/  LEA.HI.X.SX32 R5, R8, R29.reuse, 0x1, P4 ;  /* 0x0000001d08057211 */ /* 0x080fe400020f0eff */
[----:B------:R-:W-:Y:S02]  /*165e0*/  PRMT R25, R9, 0x7770, RZ ;  /* 0x0000777009197816 */ /* 0x000fe400000000ff */
[----:B------:R-:W-:Y:S01]  /*165f0*/  ISETP.LT.AND P4, PT, R152, UR4, !P0 ;  /* 0x0000000498007c0c */ /* 0x000fe2000c781270 */
[----:B------:R-:W-:Y:S01]  /*16600*/  ULDC UR4, c[0x0][0x22c] ;  /* 0x00008b0000047ab9 */ /* 0x000fe20000000800 */
[----:B------:R-:W-:-:S02]  /*16610*/  LEA.HI.X.SX32 R17, R0, R29, 0x1, P2 ;  /* 0x0000001d00117211 */ /* 0x000fc400010f0eff */
[----:B------:R-:W-:Y:S01]  /*16620*/  PRMT R21, R13, 0x7771, RZ ;  /* 0x000077710d157816 */ /* 0x000fe200000000ff */
[----:B------:R0:W-:Y:S04]  /*16630*/  @P6 STG.E.U8 desc[UR16][R4.64], R25 ;  /* 0x0000001904006986 */ /* 0x0001e8000c101110 */
[----:B------:R4:W-:Y:S01]  /*16640*/  @P3 STG.E.U8 desc[UR16][R16.64], R21 ;  /* 0x0000001510003986 */ /* 0x0009e2000c101110 */
[----:B------:R-:W-:Y:S01]  /*16650*/  IMAD R8, R152, R33, RZ ;  /* 0x0000002198087224 */ /* 0x000fe200078e02ff */
[----:B--2---:R-:W-:Y:S01]  /*16660*/  ISETP.LT.AND P2, PT, R22, UR4, !P0 ;  /* 0x0000000416007c0c */ /* 0x004fe2000c741270 */
[----:B------:R-:W-:Y:S01]  /*16670*/  ULDC UR4, c[0x0][0x22c] ;  /* 0x00008b0000047ab9 */ /* 0x000fe20000000800 */
[----:B------:R-:W2:Y:S01]  /*16680*/  LDL.LU R22, [R1+0x2c8] ;  /* 0x0002c80001167983 */ /* 0x000ea20000300800 */
[C---:B------:R-:W-:Y:S01]  /*16690*/  IMAD R0, R33.reuse, 0x8, R0 ;  /* 0x0000000821007824 */ /* 0x040fe200078e0200 */
[----:B------:R-:W-:Y:S01]  /*166a0*/  ISETP.LT.AND P3, PT, R12, UR4, !P0 ;  /* 0x000000040c007c0c */ /* 0x000fe2000c761270 */
[----:B------:R-:W-:Y:S01]  /*166b0*/  ULDC UR4, c[0x0][0x22c] ;  /* 0x00008b0000047ab9 */ /* 0x000fe20000000800 */
[----:B------:R-:W2:Y:S01]  /*166c0*/  LDL.LU R12, [R1+0x388] ;  /* 0x00038800010c7983 */ /* 0x000ea20000300800 */
[CC--:B-1----:R-:W-:Y:S01]  /*166d0*/  IADD3 R2, P6, R8.reuse, R28.reuse, RZ ;  /* 0x0000001c08027210 */ /* 0x0c2fe20007fde0ff */
[----:B0-----:R-:W0:Y:S03]  /*166e0*/  LDC R25, c[0x0][0x248] ;  /* 0x00009200ff197b82 */ /* 0x001e260000000800 */
[----:B------:R-:W-:Y:S01]  /*166f0*/  LEA.HI.X.SX32 R3, R8, R29, 0x1, P6 ;  /* 0x0000001d08037211 */ /* 0x000fe200030f0eff */
[----:B------:R-:W-:Y:S01]  /*16700*/  IMAD R8, R33, 0x4, R0 ;  /* 0x0000000421087824 */ /* 0x000fe200078e0200 */
[----:B------:R-:W-:-:S02]  /*16710*/  IADD3 R4, P6, R0, R28, RZ ;  /* 0x0000001c00047210 */ /* 0x000fc40007fde0ff */
[----:B------:R-:W-:Y:S01]  /*16720*/  PRMT R23, R9, 0x7771, RZ ;  /* 0x0000777109177816 */ /* 0x000fe200000000ff */
[----:B----4-:R-:W1:Y:S01]  /*16730*/  LDC R21, c[0x0][0x248] ;  /* 0x00009200ff157b82 */ /* 0x010e620000000800 */
[-C--:B------:R-:W-:Y:S02]  /*16740*/  LEA.HI.X.SX32 R5, R0, R29.reuse, 0x1, P6 ;  /* 0x0000001d00057211 */ /* 0x080fe400030f0eff */
[----:B------:R-:W-:Y:S02]  /*16750*/  IADD3 R6, P6, R8, R28, RZ ;  /* 0x0000001c08067210 */ /* 0x000fe40007fde0ff */
[----:B------:R-:W-:Y:S01]  /*16760*/  PRMT R19, R13, 0x7772, RZ ;  /* 0x000077720d137816 */ /* 0x000fe200000000ff */
[----:B------:R4:W-:Y:S01]  /*16770*/  @P4 STG.E.U8 desc[UR16][R2.64], R23 ;  /* 0x0000001702004986 */ /* 0x0009e2000c101110 */
[----:B------:R-:W-:Y:S01]  /*16780*/  ISETP.LT.AND P4, PT, R18, UR4, !P0 ;  /* 0x0000000412007c0c */ /* 0x000fe2000c781270 */
[----:B------:R-:W-:Y:S01]  /*16790*/  ULDC UR4, c[0x0][0x22c] ;  /* 0x00008b0000047ab9 */ /* 0x000fe20000000800 */
[----:B------:R-:W-:Y:S01]  /*167a0*/  LEA.HI.X.SX32 R7, R8, R29, 0x1, P6 ;  /* 0x0000001d08077211 */ /* 0x000fe200030f0eff */
[----:B------:R-:W2:Y:S01]  /*167b0*/  LDL.LU R18, [R1+0x384] ;  /* 0x0003840001127983 */ /* 0x000ea20000300800 */
[----:B------:R-:W-:-:S03]  /*167c0*/  IMAD R8, R33, 0x4, R8 ;  /* 0x0000000421087824 */ /* 0x000fc600078e0208 */
[----:B------:R0:W-:Y:S01]  /*167d0*/  @P1 STG.E.U8 desc[UR16][R4.64], R19 ;  /* 0x0000001304001986 */ /* 0x0001e2000c101110 */
[----:B------:R-:W-:Y:S02]  /*167e0*/  PRMT R17, R9, 0x7772, RZ ;  /* 0x0000777209117816 */ /* 0x000fe400000000ff */
[----:B----4-:R-:W-:Y:S01]  /*167f0*/  IADD3 R2, P6, R8, R28, RZ ;  /* 0x0000001c08027210 */ /* 0x010fe20007fde0ff */
[----:B------:R-:W4:Y:S01]  /*16800*/  LDC R23, c[0x0][0x248] ;  /* 0x00009200ff177b82 */ /* 0x000f220000000800 */
[----:B---3--:R-:W-:Y:S01]  /*16810*/  ISETP.LT.AND P1, PT, R20, UR4, !P0 ;  /* 0x0000000414007c0c */ /* 0x008fe2000c721270 */
[----:B------:R-:W-:Y:S01]  /*16820*/  ULDC UR4, c[0x0][0x248] ;  /* 0x0000920000047ab9 */ /* 0x000fe20000000800 */
[----:B------:R-:W3:Y:S01]  /*16830*/  LDL.LU R20, [R1+0x380] ;  /* 0x0003800001147983 */ /* 0x000ee20000300800 */
[----:B------:R-:W-:-:S03]  /*16840*/  LEA.HI.X.SX32 R3, R8, R29, 0x1, P6 ;  /* 0x0000001d08037211 */ /* 0x000fc600030f0eff */
[----:B------:R-:W3:Y:S01]  /*16850*/  LDL.LU R16, [R1+0x2c4] ;  /* 0x0002c40001107983 */ /* 0x000ee20000300800 */
[----:B------:R-:W-:-:S03]  /*16860*/  PRMT R13, R13, 0x7773, RZ ;  /* 0x000077730d0d7816 */ /* 0x000fc600000000ff */
[----:B------:R1:W-:Y:S04]  /*16870*/  @P5 STG.E.U8 desc[UR16][R6.64], R17 ;  /* 0x0000001106005986 */ /* 0x0003e8000c101110 */
[----:B------:R1:W-:Y:S01]  /*16880*/  @P2 STG.E.U8 desc[UR16][R2.64], R13 ;  /* 0x0000000d02002986 */ /* 0x0003e2000c101110 */
[----:B--2---:R-:W-:Y:S01]  /*16890*/  IMAD R0, R22, UR4, RZ ;  /* 0x0000000416007c24 */ /* 0x004fe2000f8e02ff */
[----:B------:R-:W-:Y:S02]  /*168a0*/  ULDC UR4, c[0x0][0x22c] ;  /* 0x00008b0000047ab9 */ /* 0x000fe40000000800 */
[----:B------:R-:W-:Y:S01]  /*168b0*/  ISETP.LT.AND P2, PT, R12, UR4, !P0 ;  /* 0x000000040c007c0c */ /* 0x000fe2000c741270 */
[----:B0-----:R-:W-:Y:S01]  /*168c0*/  IMAD R8, R25, 0x8, R8 ;  /* 0x0000000819087824 */ /* 0x001fe200078e0208 */
[----:B------:R-:W2:Y:S01]  /*168d0*/  LDL.LU R12, [R1+0x37c] ;  /* 0x00037c00010c7983 */ /* 0x000ea20000300800 */
[----:B------:R-:W-:Y:S01]  /*168e0*/  ISETP.LT.AND P5, PT, R22, UR5, !P0 ;  /* 0x0000000516007c0c */ /* 0x000fe2000c7a1270 */
[----:B------:R-:W-:Y:S01]  /*168f0*/  ULDC UR4, c[0x0][0x22c] ;  /* 0x00008b0000047ab9 */ /* 0x000fe20000000800 */
[CC--:B------:R-:W-:Y:S01]  /*16900*/  IADD3 R4, P6, R0.reuse, R28.reuse, RZ ;  /* 0x0000001c00047210 */ /* 0x0c0fe20007fde0ff */
[----:B------:R-:W-:Y:S01]  /*16910*/  ULDC UR5, c[0x0][0x22c] ;  /* 0x00008b0000057ab9 */ /* 0x000fe20000000800 */
[----:B------:R-:W-:Y:S01]  /*16920*/  PRMT R19, R9, 0x7773, RZ ;  /* 0x0000777309137816 */ /* 0x000fe200000000ff */
[----:B------:R-:W0:Y:S01]  /*16930*/  LDC R25, c[0x0][0x248] ;  /* 0x00009200ff197b82 */ /* 0x000e220000000800 */
[----:B------:R-:W-:Y:S01]  /*16940*/  LEA.HI.X.SX32 R5, R0, R29, 0x1, P6 ;  /* 0x0000001d00057211 */ /* 0x000fe200030f0eff */
[----:B-1----:R-:W-:Y:S01]  /*16950*/  IMAD R0, R21, 0x4, R8 ;  /* 0x0000000415007824 */ /* 0x002fe200078e0208 */
[----:B------:R-:W-:-:S02]  /*16960*/  IADD3 R6, P6, R8, R28, RZ ;  /* 0x0000001c08067210 */ /* 0x000fc40007fde0ff */
[----:B------:R-:W-:Y:S02]  /*16970*/  PRMT R9, R14, 0x7770, RZ ;  /* 0x000077700e097816 */ /* 0x000fe400000000ff */
[-C--:B------:R-:W-:Y:S01]  /*16980*/  LEA.HI.X.SX32 R7, R8, R29.reuse, 0x1, P6 ;  /* 0x0000001d08077211 */ /* 0x080fe200030f0eff */
[----:B------:R1:W-:Y:S01]  /*16990*/  @P5 STG.E.U8 desc[UR16][R4.64], R19 ;  /* 0x0000001304005986 */ /* 0x0003e2000c101110 */
[-C--:B------:R-:W-:Y:S01]  /*169a0*/  IADD3 R2, P6, R0, R28.reuse, RZ ;  /* 0x0000001c00027210 */ /* 0x080fe20007fde0ff */
[----:B------:R-:W0:Y:S01]  /*169b0*/  LDC R21, c[0x0][0x248] ;  /* 0x00009200ff157b82 */ /* 0x000e220000000800 */
[----:B------:R-:W-:Y:S02]  /*169c0*/  PRMT R17, R10, 0x7770, RZ ;  /* 0x000077700a117816 */ /* 0x000fe400000000ff */
[----:B------:R-:W-:Y:S01]  /*169d0*/  ISETP.LT.AND P5, PT, R18, UR4, !P0 ;  /* 0x0000000412007c0c */ /* 0x000fe2000c7a1270 */
[----:B------:R-:W-:Y:S01]  /*169e0*/  ULDC UR4, c[0x0][0x22c] ;  /* 0x00008b0000047ab9 */ /* 0x000fe20000000800 */
[----:B------:R-:W-:Y:S01]  /*169f0*/  LEA.HI.X.SX32 R3, R0, R29, 0x1, P6 ;  /* 0x0000001d00037211 */ /* 0x000fe200030f0eff */
[----:B----4-:R-:W-:Y:S01]  /*16a00*/  IMAD R0, R23, 0x4, R0 ;  /* 0x0000000417007824 */ /* 0x010fe200078e0200 */
[----:B------:R4:W-:Y:S01]  /*16a10*/  @P3 STG.E.U8 desc[UR16][R6.64], R9 ;  /* 0x0000000906003986 */ /* 0x0009e2000c101110 */
[----:B------:R-:W-:Y:S01]  /*16a20*/  PRMT R13, R14, 0x7771, RZ ;  /* 0x000077710e0d7816 */ /* 0x000fe200000000ff */
[----:B------:R-:W0:Y:S02]  /*16a30*/  LDC R23, c[0x0][0x248] ;  /* 0x00009200ff177b82 */ /* 0x000e240000000800 */
[----:B------:R-:W2:Y:S01]  /*16a40*/  LDL.LU R18, [R1+0x378] ;  /* 0x0003780001127983 */ /* 0x000ea20000300800 */
[----:B-1----:R-:W-:-:S02]  /*16a50*/  IADD3 R4, P6, R0, R28, RZ ;  /* 0x0000001c00047210 */ /* 0x002fc40007fde0ff */
[----:B---3--:R-:W-:Y:S01]  /*16a60*/  ISETP.LT.AND P3, PT, R20, UR4, !P0 ;  /* 0x0000000414007c0c */ /* 0x008fe2000c761270 */
[----:B------:R-:W-:Y:S01]  /*16a70*/  ULDC UR4, c[0x0][0x248] ;  /* 0x0000920000047ab9 */ /* 0x000fe20000000800 */
[----:B------:R1:W-:Y:S01]  /*16a80*/  @P4 STG.E.U8 desc[UR16][R2.64], R17 ;  /* 0x0000001102004986 */ /* 0x0003e2000c101110 */
[----:B------:R-:W3:Y:S01]  /*16a90*/  LDC R19, c[0x0][0x248] ;  /* 0x00009200ff137b82 */ /* 0x000ee20000000800 */
[C---:B------:R-:W-:Y:S01]  /*16aa0*/  ISETP.LT.AND P4, PT, R16.reuse, UR5, !P0 ;  /* 0x0000000510007c0c */ /* 0x040fe2000c781270 */
[----:B------:R-:W-:Y:S01]  /*16ab0*/  IMAD R8, R16, UR4, RZ ;  /* 0x0000000410087c24 */ /* 0x000fe2000f8e02ff */
[----:B------:R-:W3:Y:S01]  /*16ac0*/  LDL.LU R22, [R1+0x2c0] ;  /* 0x0002c00001167983 */ /* 0x000ee20000300800 */
[----:B------:R-:W-:Y:S01]  /*16ad0*/  LEA.HI.X.SX32 R5, R0, R29, 0x1, P6 ;  /* 0x0000001d00057211 */ /* 0x000fe200030f0eff */
[----:B------:R-:W-:Y:S01]  /*16ae0*/  ULDC UR4, c[0x0][0x22c] ;  /* 0x00008b0000047ab9 */ /* 0x000fe20000000800 */
[----:B----4-:R-:W-:Y:S01]  /*16af0*/  PRMT R9, R14, 0x7772, RZ ;  /* 0x000077720e097816 */ /* 0x010fe200000000ff */
[----:B------:R-:W4:Y:S01]  /*16b00*/  LDL.LU R16, [R1+0x374] ;  /* 0x0003740001107983 */ /* 0x000f220000300800 */
[----:B------:R-:W-:-:S03]  /*16b10*/  ULDC UR5, c[0x0][0x22c] ;  /* 0x00008b0000057ab9 */ /* 0x000fc60000000800 */
[----:B------:R3:W-:Y:S01]  /*16b20*/  @P1 STG.E.U8 desc[UR16][R4.64], R13 ;  /* 0x0000000d04001986 */ /* 0x0007e2000c101110 */
[----:B--2---:R-:W-:Y:S01]  /*16b30*/  ISETP.LT.AND P1, PT, R12, UR4, !P0 ;  /* 0x000000040c007c0c */ /* 0x004fe2000c721270 */
[----:B0-----:R-:W-:Y:S02]  /*16b40*/  IMAD R0, R25, 0x8, R0 ;  /* 0x0000000819007824 */ /* 0x001fe400078e0200 */
[----:B------:R-:W2:Y:S01]  /*16b50*/  LDL.LU R12, [R1+0x370] ;  /* 0x00037000010c7983 */ /* 0x000ea20000300800 */
[-C--:B-1----:R-:W-:Y:S01]  /*16b60*/  IADD3 R2, P6, R8, R28.reuse, RZ ;  /* 0x0000001c08027210 */ /* 0x082fe20007fde0ff */
[----:B------:R-:W-:Y:S01]  /*16b70*/  ULDC UR4, c[0x0][0x22c] ;  /* 0x00008b0000047ab9 */ /* 0x000fe20000000800 */
[----:B------:R-:W-:Y:S01]  /*16b80*/  PRMT R17, R10, 0x7771, RZ ;  /* 0x000077710a117816 */ /* 0x000fe200000000ff */
[----:B------:R-:W2:Y:S01]  /*16b90*/  LDL.LU R20, [R1+0x36c] ;  /* 0x00036c0001147983 */ /* 0x000ea20000300800 */
[----:B------:R-:W-:Y:S01]  /*16ba0*/  LEA.HI.X.SX32 R3, R8, R29, 0x1, P6 ;  /* 0x0000001d08037211 */ /* 0x000fe200030f0eff */
[----:B------:R-:W0:Y:S01]  /*16bb0*/  LDC R25, c[0x0][0x248] ;  /* 0x00009200ff197b82 */ /* 0x000e220000000800 */
[----:B------:R-:W-:-:S04]  /*16bc0*/  IADD3 R6, P6, R0, R28, RZ ;  /* 0x0000001c00067210 */ /* 0x000fc80007fde0ff */
[-C--:B------:R-:W-:Y:S01]  /*16bd0*/  LEA.HI.X.SX32 R7, R0, R29.reuse, 0x1, P6 ;  /* 0x0000001d00077211 */ /* 0x080fe200030f0eff */
[----:B---3--:R-:W-:Y:S01]  /*16be0*/  IMAD R0, R19, 0x4, R0 ;  /* 0x0000000413007824 */ /* 0x008fe200078e0200 */
[----:B------:R1:W-:Y:S04]  /*16bf0*/  @P4 STG.E.U8 desc[UR16][R2.64], R17 ;  /* 0x0000001102004986 */ /* 0x0003e8000c101110 */
[----:B------:R3:W-:Y:S01]  /*16c00*/  @P2 STG.E.U8 desc[UR16][R6.64], R9 ;  /* 0x0000000906002986 */ /* 0x0007e2000c101110 */
[----:B------:R-:W-:Y:S01]  /*16c10*/  IADD3 R4, P2, R0, R28, RZ ;  /* 0x0000001c00047210 */ /* 0x000fe20007f5e0ff */
[----:B------:R-:W-:Y:S01]  /*16c20*/  IMAD R8, R21, 0x4, R0 ;  /* 0x0000000415087824 */ /* 0x000fe200078e0200 */
[----:B------:R-:W-:Y:S01]  /*16c30*/  PRMT R19, R10, 0x7772, RZ ;  /* 0x000077720a137816 */ /* 0x000fe200000000ff */
[----:B------:R-:W0:Y:S01]  /*16c40*/  LDC R21, c[0x0][0x248] ;  /* 0x00009200ff157b82 */ /* 0x000e220000000800 */
[----:B------:R-:W-:-:S02]  /*16c50*/  LEA.HI.X.SX32 R5, R0, R29, 0x1, P2 ;  /* 0x0000001d00057211 */ /* 0x000fc400010f0eff */
[----:B------:R-:W-:Y:S01]  /*16c60*/  ISETP.LT.AND P4, PT, R18, UR4, !P0 ;  /* 0x0000000412007c0c */ /* 0x000fe2000c781270 */
[----:B------:R-:W-:Y:S01]  /*16c70*/  ULDC UR4, c[0x0][0x248] ;  /* 0x0000920000047ab9 */ /* 0x000fe20000000800 */
[----:B------:R-:W3:Y:S01]  /*16c80*/  LDL.LU R18, [R1+0x368] ;  /* 0x0003680001127983 */ /* 0x000ee20000300800 */
[----:B-1----:R-:W-:-:S03]  /*16c90*/  IADD3 R2, P6, R8, R28, RZ ;  /* 0x0000001c08027210 */ /* 0x002fc60007fde0ff */
[----:B------:R1:W-:Y:S01]  /*16ca0*/  @P5 STG.E.U8 desc[UR16][R4.64], R19 ;  /* 0x0000001304005986 */ /* 0x0003e2000c101110 */
[----:B------:R-:W-:Y:S02]  /*16cb0*/  LEA.HI.X.SX32 R3, R8, R29, 0x1, P6 ;  /* 0x0000001d08037211 */ /* 0x000fe400030f0eff */
[----:B------:R-:W-:Y:S02]  /*16cc0*/  PRMT R13, R14, 0x7773, RZ ;  /* 0x000077730e0d7816 */ /* 0x000fe400000000ff */
[----:B----4-:R-:W-:Y:S02]  /*16cd0*/  ISETP.LT.AND P5, PT, R16, UR6, !P0 ;  /* 0x0000000610007c0c */ /* 0x010fe4000c7a1270 */
[----:B------:R-:W4:Y:S01]  /*16ce0*/  LDL.LU R16, [R1+0x2bc] ;  /* 0x0002bc0001107983 */ /* 0x000f220000300800 */
[----:B------:R-:W-:Y:S01]  /*16cf0*/  IMAD R0, R22, UR4, RZ ;  /* 0x0000000416007c24 */ /* 0x000fe2000f8e02ff */
[----:B------:R-:W-:Y:S02]  /*16d00*/  ULDC UR4, c[0x0][0x22c] ;  /* 0x00008b0000047ab9 */ /* 0x000fe40000000800 */
[----:B------:R1:W-:Y:S01]  /*16d10*/  @P3 STG.E.U8 desc[UR16][R2.64], R13 ;  /* 0x0000000d02003986 */ /* 0x0003e2000c101110 */
[----:B--2---:R-:W-:Y:S01]  /*16d20*/  ISETP.LT.AND P3, PT, R12, UR4, !P0 ;  /* 0x000000040c007c0c */ /* 0x004fe2000c761270 */
[----:B------:R-:W-:-:S02]  /*16d30*/  IMAD R8, R23, 0x8, R8 ;  /* 0x0000000817087824 */ /* 0x000fc400078e0208 */
[----:B------:R-:W2:Y:S01]  /*16d40*/  LDL.LU R12, [R1+0x2b8] ;  /* 0x0002b800010c7983 */ /* 0x000ea20000300800 */
[-C--:B---3--:R-:W-:Y:S01]  /*16d50*/  IADD3 R6, P6, R0, R28.reuse, RZ ;  /* 0x0000001c00067210 */ /* 0x088fe20007fde0ff */
[----:B------:R-:W3:Y:S01]  /*16d60*/  LDC R23, c[0x0][0x248] ;  /* 0x00009200ff177b82 */ /* 0x000ee20000000800 */
[----:B------:R-:W-:Y:S01]  /*16d70*/  ISETP.LT.AND P2, PT, R22, UR5, !P0 ;  /* 0x0000000516007c0c */ /* 0x000fe2000c741270 */
[----:B------:R-:W-:Y:S01]  /*16d80*/  ULDC UR4, c[0x0][0x22c] ;  /* 0x00008b0000047ab9 */ /* 0x000fe20000000800 */
[-C--:B------:R-:W-:Y:S01]  /*16d90*/  LEA.HI.X.SX32 R7, R0, R29.reuse, 0x1, P6 ;  /* 0x0000001d00077211 */ /* 0x080fe200030f0eff */
[----:B0-----:R-:W-:Y:S01]  /*16da0*/  IMAD R0, R25, 0x4, R8 ;  /* 0x0000000419007824 */ /* 0x001fe200078e0208 */
[-C--:B-1----:R-:W-:Y:S01]  /*16db0*/  IADD3 R4, P6, R8, R28.reuse, RZ ;  /* 0x0000001c08047210 */ /* 0x082fe20007fde0ff */
[----:B------:R-:W-:Y:S01]  /*16dc0*/  ULDC UR5, c[0x0][0x22c] ;  /* 0x00008b0000057ab9 */ /* 0x000fe20000000800 */
[----:B------:R-:W-:Y:S02]  /*16dd0*/  PRMT R17, R10, 0x7773, RZ ;  /* 0x000077730a117816 */ /* 0x000fe400000000ff */
[----:B------:R-:W-:Y:S01]  /*16de0*/  LEA.HI.X.SX32 R5, R8, R29, 0x1, P6 ;  /* 0x0000001d08057211 */ /* 0x000fe200030f0eff */
[----:B------:R-:W0:Y:S01]  /*16df0*/  LDC R10, c[0x0][0x248] ;  /* 0x00009200ff0a7b82 */ /* 0x000e220000000800 */
[----:B------:R-:W-:-:S04]  /*16e00*/  IADD3 R8, P6, R0, R28, RZ ;  /* 0x0000001c00087210 */ /* 0x000fc80007fde0ff */
[----:B------:R-:W-:Y:S01]  /*16e10*/  LEA.HI.X.SX32 R9, R0, R29, 0x1, P6 ;  /* 0x0000001d00097211 */ /* 0x000fe200030f0eff */
[----:B------:R-:W-:Y:S02]  /*16e20*/  IMAD R0, R21, 0x4, R0 ;  /* 0x0000000415007824 */ /* 0x000fe400078e0200 */
[----:B------:R-:W1:Y:S01]  /*16e30*/  LDC R21, c[0x0][0x248] ;  /* 0x00009200ff157b82 */ /* 0x000e620000000800 */
[----:B------:R-:W-:Y:S01]  /*16e40*/  PRMT R3, R15, 0x7770, RZ ;  /* 0x000077700f037816 */ /* 0x000fe200000000ff */
[----:B------:R3:W-:Y:S01]  /*16e50*/  @P2 STG.E.U8 desc[UR16][R6.64], R17 ;  /* 0x0000001106002986 */ /* 0x0007e2000c101110 */
[----:B------:R-:W-:Y:S01]  /*16e60*/  ISETP.LT.AND P2, PT, R20, UR4, !P0 ;  /* 0x0000000414007c0c */ /* 0x000fe2000c741270 */
[----:B------:R-:W-:Y:S01]  /*16e70*/  ULDC UR4, c[0x0][0x22c] ;  /* 0x00008b0000047ab9 */ /* 0x000fe20000000800 */
[----:B------:R-:W-:Y:S01]  /*16e80*/  PRMT R13, R11, 0x7770, RZ ;  /* 0x000077700b0d7816 */ /* 0x000fe200000000ff */
[----:B------:R4:W-:Y:S01]  /*16e90*/  @P1 STG.E.U8 desc[UR16][R4.64], R3 ;  /* 0x0000000304001986 */ /* 0x0009e2000c101110 */
[----:B------:R-:W-:Y:S01]  /*16ea0*/  ISETP.LT.AND P1, PT, R18, UR4, !P0 ;  /* 0x0000000412007c0c */ /* 0x000fe2000c721270 */
[----:B------:R-:W-:Y:S01]  /*16eb0*/  ULDC UR4, c[0x0][0x248] ;  /* 0x0000920000047ab9 */ /* 0x000fe20000000800 */
[----:B------:R-:W-:Y:S01]  /*16ec0*/  IADD3 R2, P6, R0, R28, RZ ;  /* 0x0000001c00027210 */ /* 0x000fe20007fde0ff */
[----:B------:R0:W-:Y:S01]  /*16ed0*/  @P4 STG.E.U8 desc[UR16][R8.64], R13 ;  /* 0x0000000d08004986 */ /* 0x0001e2000c101110 */
[----:B---3--:R-:W-:-:S02]  /*16ee0*/  IMAD R7, R23, 0x8, R0 ;  /* 0x0000000817077824 */ /* 0x008fc400078e0200 */
[C---:B----4-:R-:W-:Y:S01]  /*16ef0*/  IMAD R6, R16.reuse, UR4, RZ ;  /* 0x0000000410067c24 */ /* 0x050fe2000f8e02ff */
[----:B------:R-:W-:Y:S01]  /*16f00*/  ISETP.LT.AND P4, PT, R16, UR5, !P0 ;  /* 0x0000000510007c0c */ /* 0x000fe2000c781270 */
[----:B------:R-:W-:Y:S01]  /*16f10*/  ULDC UR5, c[0x0][0x22c] ;  /* 0x00008b0000057ab9 */ /* 0x000fe20000000800 */
[----:B------:R-:W-:Y:S01]  /*16f20*/  LEA.HI.X.SX32 R3, R0, R29, 0x1, P6 ;  /* 0x0000001d00037211 */ /* 0x000fe200030f0eff */
[----:B------:R-:W-:Y:S01]  /*16f30*/  ULDC UR4, c[0x0][0x248] ;  /* 0x0000920000047ab9 */ /* 0x000fe20000000800 */
[----:B------:R-:W-:Y:S01]  /*16f40*/  IADD3 R4, P6, R6, R28, RZ ;  /* 0x0000001c06047210 */ /* 0x000fe20007fde0ff */
[----:B0-----:R-:W-:Y:S01]  /*16f50*/  IMAD R0, R10, 0x4, R7 ;  /* 0x000000040a007824 */ /* 0x001fe200078e0207 */
[C---:B------:R-:W-:Y:S02]  /*16f60*/  PRMT R17, R15.reuse, 0x7773, RZ ;  /* 0x000077730f117816 */ /* 0x040fe400000000ff */
[C---:B------:R-:W-:Y:S02]  /*16f70*/  PRMT R19, R15.reuse, 0x7772, RZ ;  /* 0x000077720f137816 */ /* 0x040fe400000000ff */
[----:B------:R-:W-:-:S02]  /*16f80*/  PRMT R15, R15, 0x7771, RZ ;  /* 0x000077710f0f7816 */ /* 0x000fc400000000ff */
[-C--:B------:R-:W-:Y:S02]  /*16f90*/  LEA.HI.X.SX32 R5, R6, R29.reuse, 0x1, P6 ;  /* 0x0000001d06057211 */ /* 0x080fe400030f0eff */
[----:B------:R-:W-:Y:S02]  /*16fa0*/  PRMT R25, R11, 0x7771, RZ ;  /* 0x000077710b197816 */ /* 0x000fe400000000ff */
[CC--:B------:R-:W-:Y:S01]  /*16fb0*/  IADD3 R6, P6, R7.reuse, R28.reuse, RZ ;  /* 0x0000001c07067210 */ /* 0x0c0fe20007fde0ff */
[----:B------:R0:W-:Y:S01]  /*16fc0*/  @P5 STG.E.U8 desc[UR16][R2.64], R15 ;  /* 0x0000000f02005986 */ /* 0x0001e2000c101110 */
[----:B------:R-:W-:Y:S02]  /*16fd0*/  IADD3 R8, P5, R0, R28, RZ ;  /* 0x0000001c00087210 */ /* 0x000fe40007fbe0ff */
[----:B------:R-:W-:Y:S01]  /*16fe0*/  LEA.HI.X.SX32 R7, R7, R29, 0x1, P6 ;  /* 0x0000001d07077211 */ /* 0x000fe200030f0eff */
[----:B------:R0:W-:Y:S01]  /*16ff0*/  @P4 STG.E.U8 desc[UR16][R4.64], R25 ;  /* 0x0000001904004986 */ /* 0x0001e2000c101110 */
[----:B------:R-:W-:-:S02]  /*17000*/  PRMT R23, R11, 0x7772, RZ ;  /* 0x000077720b177816 */ /* 0x000fc400000000ff */
[----:B------:R-:W-:Y:S01]  /*17010*/  LEA.HI.X.SX32 R9, R0, R29, 0x1, P5 ;  /* 0x0000001d00097211 */ /* 0x000fe200028f0eff */
[----:B------:R0:W-:Y:S04]  /*17020*/  @P3 STG.E.U8 desc[UR16][R6.64], R19 ;  /* 0x0000001306003986 */ /* 0x0001e8000c101110 */
[----:B------:R0:W-:Y:S01]  /*17030*/  @P2 STG.E.U8 desc[UR16][R8.64], R23 ;  /* 0x0000001708002986 */ /* 0x0001e2000c101110 */
[C---:B--2---:R-:W-:Y:S01]  /*17040*/  ISETP.LT.AND P0, PT, R12.reuse, UR5, !P0 ;  /* 0x000000050c007c0c */ /* 0x044fe2000c701270 */
[----:B------:R-:W-:Y:S02]  /*17050*/  IMAD R13, R12, UR4, RZ ;  /* 0x000000040c0d7c24 */ /* 0x000fe4000f8e02ff */
[----:B-1----:R-:W-:-:S03]  /*17060*/  IMAD R12, R21, 0x4, R0 ;  /* 0x00000004150c7824 */ /* 0x002fc600078e0200 */
[-C--:B------:R-:W-:Y:S02]  /*17070*/  IADD3 R10, P4, R13, R28.reuse, RZ ;  /* 0x0000001c0d0a7210 */ /* 0x080fe40007f9e0ff */
[C---:B------:R-:W-:Y:S02]  /*17080*/  IADD3 R28, P6, R12.reuse, R28, RZ ;  /* 0x0000001c0c1c7210 */ /* 0x040fe40007fde0ff */
[----:B------:R-:W-:Y:S02]  /*17090*/  PRMT R21, R11, 0x7773, RZ ;  /* 0x000077730b157816 */ /* 0x000fe400000000ff */
[-C--:B------:R-:W-:Y:S02]  /*170a0*/  LEA.HI.X.SX32 R11, R13, R29.reuse, 0x1, P4 ;  /* 0x0000001d0d0b7211 */ /* 0x080fe400020f0eff */
[----:B------:R-:W-:-:S05]  /*170b0*/  LEA.HI.X.SX32 R29, R12, R29, 0x1, P6 ;  /* 0x0000001d0c1d7211 */ /* 0x000fca00030f0eff */
[----:B------:R0:W-:Y:S01]  /*170c0*/  @P1 STG.E.U8 desc[UR16][R28.64], R17 ;  /* 0x000000111c001986 */ /* 0x0001e2000c101110 */
[----:B------:R-:W-:Y:S05]  /*170d0*/  @!P0 EXIT ;  /* 0x000000000000894d */ /* 0x000fea0003800000 */
[----:B------:R-:W-:Y:S01]  /*170e0*/  STG.E.U8 desc[UR16][R10.64], R21 ;  /* 0x000000150a007986 */ /* 0x000fe2000c101110 */
[----:B------:R-:W-:Y:S05]  /*170f0*/  EXIT ;  /* 0x000000000000794d */ /* 0x000fea0003800000 */
.L_x_3:
[----:B------:R-:W-:-:S00]  /*17100*/  BRA `(.L_x_3) ;  /* 0xfffffffc00fc7947 */ /* 0x000fc0000383ffff */
[----:B------:R-:W-:-:S00]  /*17110*/  NOP ;  /* 0x0000000000007918 */ /* 0x000fc00000000000 */
        /* <DEDUP_REMOVED lines=14> */
.L_x_4:


//--------------------- .nv.shared.matmul_kernel  --------------------------
	.section	.nv.shared.matmul_kernel,"aw",@nobits
	.sectionflags	@""
	.align	16
	.zero		1024


//--------------------- .nv.shared.reserved.0     --------------------------
	.section	.nv.shared.reserved.0,"aw",@nobits
	.weak		__nv_reservedSMEM_offset_0_alias
	.size		__nv_reservedSMEM_offset_0_alias, 0, 0
	.other		__nv_reservedSMEM_offset_0_alias,@"STO_CUDA_RESERVED_SHARED STV_DEFAULT"
__nv_reservedSMEM_offset_0_alias:
	.zero		0


//--------------------- .nv.constant0.matmul_kernel --------------------------
	.section	.nv.constant0.matmul_kernel,"a",@progbits
	.sectionflags	@""
	.align	4
.nv.constant0.matmul_kernel:
	.zero		608


//--------------------- SYMBOLS --------------------------

	.type		.nv.reservedSmem.offset0,@object
	.size		.nv.reservedSmem.offset0,0x4
